	.headerflags	@"EF_CUDA_TEXMODE_UNIFIED EF_CUDA_64BIT_ADDRESS EF_CUDA_SM86 EF_CUDA_VIRTUAL_SM(EF_CUDA_SM86)"
	.elftype	@"ET_EXEC"


//--------------------- .nv.info                  --------------------------
	.section	.nv.info,"",@"SHT_CUDA_INFO"
	.align	4


	//----- nvinfo : EIATTR_REGCOUNT
	.align		4
        /*0000*/ 	.byte	0x04, 0x2f
        /*0002*/ 	.short	(.L_1 - .L_0)
	.align		4
.L_0:
        /*0004*/ 	.word	index@(tvmgen_default_fused_squeeze_concatenate_33_kernel)
        /*0008*/ 	.word	0x00000008


	//----- nvinfo : EIATTR_FRAME_SIZE
	.align		4
.L_1:
        /*000c*/ 	.byte	0x04, 0x11
        /*000e*/ 	.short	(.L_3 - .L_2)
	.align		4
.L_2:
        /*0010*/ 	.word	index@(tvmgen_default_fused_squeeze_concatenate_33_kernel)
        /*0014*/ 	.word	0x00000000


	//----- nvinfo : EIATTR_REGCOUNT
	.align		4
.L_3:
        /*0018*/ 	.byte	0x04, 0x2f
        /*001a*/ 	.short	(.L_5 - .L_4)
	.align		4
.L_4:
        /*001c*/ 	.word	index@(tvmgen_default_fused_squeeze_concatenate_36_kernel)
        /*0020*/ 	.word	0x00000008


	//----- nvinfo : EIATTR_FRAME_SIZE
	.align		4
.L_5:
        /*0024*/ 	.byte	0x04, 0x11
        /*0026*/ 	.short	(.L_7 - .L_6)
	.align		4
.L_6:
        /*0028*/ 	.word	index@(tvmgen_default_fused_squeeze_concatenate_36_kernel)
        /*002c*/ 	.word	0x00000000


	//----- nvinfo : EIATTR_REGCOUNT
	.align		4
.L_7:
        /*0030*/ 	.byte	0x04, 0x2f
        /*0032*/ 	.short	(.L_9 - .L_8)
	.align		4
.L_8:
        /*0034*/ 	.word	index@(tvmgen_default_fused_squeeze_concatenate_13_kernel)
        /*0038*/ 	.word	0x00000008


	//----- nvinfo : EIATTR_FRAME_SIZE
	.align		4
.L_9:
        /*003c*/ 	.byte	0x04, 0x11
        /*003e*/ 	.short	(.L_11 - .L_10)
	.align		4
.L_10:
        /*0040*/ 	.word	index@(tvmgen_default_fused_squeeze_concatenate_13_kernel)
        /*0044*/ 	.word	0x00000000


	//----- nvinfo : EIATTR_REGCOUNT
	.align		4
.L_11:
        /*0048*/ 	.byte	0x04, 0x2f
        /*004a*/ 	.short	(.L_13 - .L_12)
	.align		4
.L_12:
        /*004c*/ 	.word	index@(tvmgen_default_fused_transpose_split_kernel_10)
        /*0050*/ 	.word	0x00000008


	//----- nvinfo : EIATTR_FRAME_SIZE
	.align		4
.L_13:
        /*0054*/ 	.byte	0x04, 0x11
        /*0056*/ 	.short	(.L_15 - .L_14)
	.align		4
.L_14:
        /*0058*/ 	.word	index@(tvmgen_default_fused_transpose_split_kernel_10)
        /*005c*/ 	.word	0x00000000


	//----- nvinfo : EIATTR_REGCOUNT
	.align		4
.L_15:
        /*0060*/ 	.byte	0x04, 0x2f
        /*0062*/ 	.short	(.L_17 - .L_16)
	.align		4
.L_16:
        /*0064*/ 	.word	index@(tvmgen_default_fused_split_kernel_3)
        /*0068*/ 	.word	0x00000008


	//----- nvinfo : EIATTR_FRAME_SIZE
	.align		4
.L_17:
        /*006c*/ 	.byte	0x04, 0x11
        /*006e*/ 	.short	(.L_19 - .L_18)
	.align		4
.L_18:
        /*0070*/ 	.word	index@(tvmgen_default_fused_split_kernel_3)
        /*0074*/ 	.word	0x00000000


	//----- nvinfo : EIATTR_REGCOUNT
	.align		4
.L_19:
        /*0078*/ 	.byte	0x04, 0x2f
        /*007a*/ 	.short	(.L_21 - .L_20)
	.align		4
.L_20:
        /*007c*/ 	.word	index@(tvmgen_default_fused_split_kernel_1)
        /*0080*/ 	.word	0x00000008


	//----- nvinfo : EIATTR_FRAME_SIZE
	.align		4
.L_21:
        /*0084*/ 	.byte	0x04, 0x11
        /*0086*/ 	.short	(.L_23 - .L_22)
	.align		4
.L_22:
        /*0088*/ 	.word	index@(tvmgen_default_fused_split_kernel_1)
        /*008c*/ 	.word	0x00000000


	//----- nvinfo : EIATTR_REGCOUNT
	.align		4
.L_23:
        /*0090*/ 	.byte	0x04, 0x2f
        /*0092*/ 	.short	(.L_25 - .L_24)
	.align		4
.L_24:
        /*0094*/ 	.word	index@(tvmgen_default_fused_split_sigmoid_sigmoid_multiply_sigmoid_tanh_multiply_add_tanh_multiply_sta_2bcd01aae566f75b__kernel_23)
        /*0098*/ 	.word	0x00000008


	//----- nvinfo : EIATTR_FRAME_SIZE
	.align		4
.L_25:
        /*009c*/ 	.byte	0x04, 0x11
        /*009e*/ 	.short	(.L_27 - .L_26)
	.align		4
.L_26:
        /*00a0*/ 	.word	index@(tvmgen_default_fused_split_sigmoid_sigmoid_multiply_sigmoid_tanh_multiply_add_tanh_multiply_sta_2bcd01aae566f75b__kernel_23)
        /*00a4*/ 	.word	0x00000000


	//----- nvinfo : EIATTR_REGCOUNT
	.align		4
.L_27:
        /*00a8*/ 	.byte	0x04, 0x2f
        /*00aa*/ 	.short	(.L_29 - .L_28)
	.align		4
.L_28:
        /*00ac*/ 	.word	index@(tvmgen_default_fused_squeeze_concatenate_27_kernel)
        /*00b0*/ 	.word	0x00000008


	//----- nvinfo : EIATTR_FRAME_SIZE
	.align		4
.L_29:
        /*00b4*/ 	.byte	0x04, 0x11
        /*00b6*/ 	.short	(.L_31 - .L_30)
	.align		4
.L_30:
        /*00b8*/ 	.word	index@(tvmgen_default_fused_squeeze_concatenate_27_kernel)
        /*00bc*/ 	.word	0x00000000


	//----- nvinfo : EIATTR_REGCOUNT
	.align		4
.L_31:
        /*00c0*/ 	.byte	0x04, 0x2f
        /*00c2*/ 	.short	(.L_33 - .L_32)
	.align		4
.L_32:
        /*00c4*/ 	.word	index@(tvmgen_default_fused_split_sigmoid_sigmoid_multiply_sigmoid_tanh_multiply_add_tanh_multiply_sta_2bcd01aae566f75b__kernel_5)
        /*00c8*/ 	.word	0x00000008


	//----- nvinfo : EIATTR_FRAME_SIZE
	.align		4
.L_33:
        /*00cc*/ 	.byte	0x04, 0x11
        /*00ce*/ 	.short	(.L_35 - .L_34)
	.align		4
.L_34:
        /*00d0*/ 	.word	index@(tvmgen_default_fused_split_sigmoid_sigmoid_multiply_sigmoid_tanh_multiply_add_tanh_multiply_sta_2bcd01aae566f75b__kernel_5)
        /*00d4*/ 	.word	0x00000000


	//----- nvinfo : EIATTR_REGCOUNT
	.align		4
.L_35:
        /*00d8*/ 	.byte	0x04, 0x2f
        /*00da*/ 	.short	(.L_37 - .L_36)
	.align		4
.L_36:
        /*00dc*/ 	.word	index@(tvmgen_default_fused_transpose_split_kernel_3)
        /*00e0*/ 	.word	0x00000008


	//----- nvinfo : EIATTR_FRAME_SIZE
	.align		4
.L_37:
        /*00e4*/ 	.byte	0x04, 0x11
        /*00e6*/ 	.short	(.L_39 - .L_38)
	.align		4
.L_38:
        /*00e8*/ 	.word	index@(tvmgen_default_fused_transpose_split_kernel_3)
        /*00ec*/ 	.word	0x00000000


	//----- nvinfo : EIATTR_REGCOUNT
	.align		4
.L_39:
        /*00f0*/ 	.byte	0x04, 0x2f
        /*00f2*/ 	.short	(.L_41 - .L_40)
	.align		4
.L_40:
        /*00f4*/ 	.word	index@(tvmgen_default_fused_squeeze_concatenate_22_kernel)
        /*00f8*/ 	.word	0x00000008


	//----- nvinfo : EIATTR_FRAME_SIZE
	.align		4
.L_41:
        /*00fc*/ 	.byte	0x04, 0x11
        /*00fe*/ 	.short	(.L_43 - .L_42)
	.align		4
.L_42:
        /*0100*/ 	.word	index@(tvmgen_default_fused_squeeze_concatenate_22_kernel)
        /*0104*/ 	.word	0x00000000


	//----- nvinfo : EIATTR_REGCOUNT
	.align		4
.L_43:
        /*0108*/ 	.byte	0x04, 0x2f
        /*010a*/ 	.short	(.L_45 - .L_44)
	.align		4
.L_44:
        /*010c*/ 	.word	index@(tvmgen_default_fused_transpose_split_kernel_13)
        /*0110*/ 	.word	0x00000008


	//----- nvinfo : EIATTR_FRAME_SIZE
	.align		4
.L_45:
        /*0114*/ 	.byte	0x04, 0x11
        /*0116*/ 	.short	(.L_47 - .L_46)
	.align		4
.L_46:
        /*0118*/ 	.word	index@(tvmgen_default_fused_transpose_split_kernel_13)
        /*011c*/ 	.word	0x00000000


	//----- nvinfo : EIATTR_REGCOUNT
	.align		4
.L_47:
        /*0120*/ 	.byte	0x04, 0x2f
        /*0122*/ 	.short	(.L_49 - .L_48)
	.align		4
.L_48:
        /*0124*/ 	.word	index@(tvmgen_default_fused_squeeze_concatenate_9_kernel)
        /*0128*/ 	.word	0x00000008


	//----- nvinfo : EIATTR_FRAME_SIZE
	.align		4
.L_49:
        /*012c*/ 	.byte	0x04, 0x11
        /*012e*/ 	.short	(.L_51 - .L_50)
	.align		4
.L_50:
        /*0130*/ 	.word	index@(tvmgen_default_fused_squeeze_concatenate_9_kernel)
        /*0134*/ 	.word	0x00000000


	//----- nvinfo : EIATTR_REGCOUNT
	.align		4
.L_51:
        /*0138*/ 	.byte	0x04, 0x2f
        /*013a*/ 	.short	(.L_53 - .L_52)
	.align		4
.L_52:
        /*013c*/ 	.word	index@(tvmgen_default_fused_split_sigmoid_sigmoid_multiply_sigmoid_tanh_multiply_add_tanh_multiply_sta_4e0306112785fa15__kernel)
        /*0140*/ 	.word	0x00000012


	//----- nvinfo : EIATTR_FRAME_SIZE
	.align		4
.L_53:
        /*0144*/ 	.byte	0x04, 0x11
        /*0146*/ 	.short	(.L_55 - .L_54)
	.align		4
.L_54:
        /*0148*/ 	.word	index@($__internal_3_$__cuda_sm20_rcp_rn_f32_slowpath)
        /*014c*/ 	.word	0x00000000


	//----- nvinfo : EIATTR_FRAME_SIZE
	.align		4
.L_55:
        /*0150*/ 	.byte	0x04, 0x11
        /*0152*/ 	.short	(.L_57 - .L_56)
	.align		4
.L_56:
        /*0154*/ 	.word	index@(tvmgen_default_fused_split_sigmoid_sigmoid_multiply_sigmoid_tanh_multiply_add_tanh_multiply_sta_4e0306112785fa15__kernel)
        /*0158*/ 	.word	0x00000000


	//----- nvinfo : EIATTR_REGCOUNT
	.align		4
.L_57:
        /*015c*/ 	.byte	0x04, 0x2f
        /*015e*/ 	.short	(.L_59 - .L_58)
	.align		4
.L_58:
        /*0160*/ 	.word	index@(tvmgen_default_fused_split_sigmoid_sigmoid_multiply_sigmoid_tanh_multiply_add_tanh_multiply_sta_2bcd01aae566f75b__kernel_21)
        /*0164*/ 	.word	0x00000008


	//----- nvinfo : EIATTR_FRAME_SIZE
	.align		4
.L_59:
        /*0168*/ 	.byte	0x04, 0x11
        /*016a*/ 	.short	(.L_61 - .L_60)
	.align		4
.L_60:
        /*016c*/ 	.word	index@(tvmgen_default_fused_split_sigmoid_sigmoid_multiply_sigmoid_tanh_multiply_add_tanh_multiply_sta_2bcd01aae566f75b__kernel_21)
        /*0170*/ 	.word	0x00000000


	//----- nvinfo : EIATTR_REGCOUNT
	.align		4
.L_61:
        /*0174*/ 	.byte	0x04, 0x2f
        /*0176*/ 	.short	(.L_63 - .L_62)
	.align		4
.L_62:
        /*0178*/ 	.word	index@(tvmgen_default_fused_squeeze_concatenate_40_kernel)
        /*017c*/ 	.word	0x00000008


	//----- nvinfo : EIATTR_FRAME_SIZE
	.align		4
.L_63:
        /*0180*/ 	.byte	0x04, 0x11
        /*0182*/ 	.short	(.L_65 - .L_64)
	.align		4
.L_64:
        /*0184*/ 	.word	index@(tvmgen_default_fused_squeeze_concatenate_40_kernel)
        /*0188*/ 	.word	0x00000000


	//----- nvinfo : EIATTR_REGCOUNT
	.align		4
.L_65:
        /*018c*/ 	.byte	0x04, 0x2f
        /*018e*/ 	.short	(.L_67 - .L_66)
	.align		4
.L_66:
        /*0190*/ 	.word	index@(tvmgen_default_fused_squeeze_concatenate_35_kernel)
        /*0194*/ 	.word	0x00000008


	//----- nvinfo : EIATTR_FRAME_SIZE
	.align		4
.L_67:
        /*0198*/ 	.byte	0x04, 0x11
        /*019a*/ 	.short	(.L_69 - .L_68)
	.align		4
.L_68:
        /*019c*/ 	.word	index@(tvmgen_default_fused_squeeze_concatenate_35_kernel)
        /*01a0*/ 	.word	0x00000000


	//----- nvinfo : EIATTR_REGCOUNT
	.align		4
.L_69:
        /*01a4*/ 	.byte	0x04, 0x2f
        /*01a6*/ 	.short	(.L_71 - .L_70)
	.align		4
.L_70:
        /*01a8*/ 	.word	index@(tvmgen_default_fused_transpose_split_kernel_23)
        /*01ac*/ 	.word	0x00000008


	//----- nvinfo : EIATTR_FRAME_SIZE
	.align		4
.L_71:
        /*01b0*/ 	.byte	0x04, 0x11
        /*01b2*/ 	.short	(.L_73 - .L_72)
	.align		4
.L_72:
        /*01b4*/ 	.word	index@(tvmgen_default_fused_transpose_split_kernel_23)
        /*01b8*/ 	.word	0x00000000


	//----- nvinfo : EIATTR_REGCOUNT
	.align		4
.L_73:
        /*01bc*/ 	.byte	0x04, 0x2f
        /*01be*/ 	.short	(.L_75 - .L_74)
	.align		4
.L_74:
        /*01c0*/ 	.word	index@(tvmgen_default_fused_squeeze_concatenate_30_kernel)
        /*01c4*/ 	.word	0x00000008


	//----- nvinfo : EIATTR_FRAME_SIZE
	.align		4
.L_75:
        /*01c8*/ 	.byte	0x04, 0x11
        /*01ca*/ 	.short	(.L_77 - .L_76)
	.align		4
.L_76:
        /*01cc*/ 	.word	index@(tvmgen_default_fused_squeeze_concatenate_30_kernel)
        /*01d0*/ 	.word	0x00000000


	//----- nvinfo : EIATTR_REGCOUNT
	.align		4
.L_77:
        /*01d4*/ 	.byte	0x04, 0x2f
        /*01d6*/ 	.short	(.L_79 - .L_78)
	.align		4
.L_78:
        /*01d8*/ 	.word	index@(tvmgen_default_fused_transpose_split_kernel_25)
        /*01dc*/ 	.word	0x00000008


	//----- nvinfo : EIATTR_FRAME_SIZE
	.align		4
.L_79:
        /*01e0*/ 	.byte	0x04, 0x11
        /*01e2*/ 	.short	(.L_81 - .L_80)
	.align		4
.L_80:
        /*01e4*/ 	.word	index@(tvmgen_default_fused_transpose_split_kernel_25)
        /*01e8*/ 	.word	0x00000000


	//----- nvinfo : EIATTR_REGCOUNT
	.align		4
.L_81:
        /*01ec*/ 	.byte	0x04, 0x2f
        /*01ee*/ 	.short	(.L_83 - .L_82)
	.align		4
.L_82:
        /*01f0*/ 	.word	index@(tvmgen_default_fused_squeeze_concatenate_14_kernel)
        /*01f4*/ 	.word	0x00000008


	//----- nvinfo : EIATTR_FRAME_SIZE
	.align		4
.L_83:
        /*01f8*/ 	.byte	0x04, 0x11
        /*01fa*/ 	.short	(.L_85 - .L_84)
	.align		4
.L_84:
        /*01fc*/ 	.word	index@(tvmgen_default_fused_squeeze_concatenate_14_kernel)
        /*0200*/ 	.word	0x00000000


	//----- nvinfo : EIATTR_REGCOUNT
	.align		4
.L_85:
        /*0204*/ 	.byte	0x04, 0x2f
        /*0206*/ 	.short	(.L_87 - .L_86)
	.align		4
.L_86:
        /*0208*/ 	.word	index@(tvmgen_default_fused_squeeze_concatenate_21_kernel)
        /*020c*/ 	.word	0x00000008


	//----- nvinfo : EIATTR_FRAME_SIZE
	.align		4
.L_87:
        /*0210*/ 	.byte	0x04, 0x11
        /*0212*/ 	.short	(.L_89 - .L_88)
	.align		4
.L_88:
        /*0214*/ 	.word	index@(tvmgen_default_fused_squeeze_concatenate_21_kernel)
        /*0218*/ 	.word	0x00000000


	//----- nvinfo : EIATTR_REGCOUNT
	.align		4
.L_89:
        /*021c*/ 	.byte	0x04, 0x2f
        /*021e*/ 	.short	(.L_91 - .L_90)
	.align		4
.L_90:
        /*0220*/ 	.word	index@(tvmgen_default_fused_squeeze_concatenate_51_kernel)
        /*0224*/ 	.word	0x00000008


	//----- nvinfo : EIATTR_FRAME_SIZE
	.align		4
.L_91:
        /*0228*/ 	.byte	0x04, 0x11
        /*022a*/ 	.short	(.L_93 - .L_92)
	.align		4
.L_92:
        /*022c*/ 	.word	index@(tvmgen_default_fused_squeeze_concatenate_51_kernel)
        /*0230*/ 	.word	0x00000000


	//----- nvinfo : EIATTR_REGCOUNT
	.align		4
.L_93:
        /*0234*/ 	.byte	0x04, 0x2f
        /*0236*/ 	.short	(.L_95 - .L_94)
	.align		4
.L_94:
        /*0238*/ 	.word	index@(tvmgen_default_fused_squeeze_concatenate_20_kernel)
        /*023c*/ 	.word	0x00000008


	//----- nvinfo : EIATTR_FRAME_SIZE
	.align		4
.L_95:
        /*0240*/ 	.byte	0x04, 0x11
        /*0242*/ 	.short	(.L_97 - .L_96)
	.align		4
.L_96:
        /*0244*/ 	.word	index@(tvmgen_default_fused_squeeze_concatenate_20_kernel)
        /*0248*/ 	.word	0x00000000


	//----- nvinfo : EIATTR_REGCOUNT
	.align		4
.L_97:
        /*024c*/ 	.byte	0x04, 0x2f
        /*024e*/ 	.short	(.L_99 - .L_98)
	.align		4
.L_98:
        /*0250*/ 	.word	index@(tvmgen_default_fused_squeeze_concatenate_10_kernel)
        /*0254*/ 	.word	0x00000008


	//----- nvinfo : EIATTR_FRAME_SIZE
	.align		4
.L_99:
        /*0258*/ 	.byte	0x04, 0x11
        /*025a*/ 	.short	(.L_101 - .L_100)
	.align		4
.L_100:
        /*025c*/ 	.word	index@(tvmgen_default_fused_squeeze_concatenate_10_kernel)
        /*0260*/ 	.word	0x00000000


	//----- nvinfo : EIATTR_REGCOUNT
	.align		4
.L_101:
        /*0264*/ 	.byte	0x04, 0x2f
        /*0266*/ 	.short	(.L_103 - .L_102)
	.align		4
.L_102:
        /*0268*/ 	.word	index@(tvmgen_default_fused_split_sigmoid_sigmoid_multiply_sigmoid_tanh_multiply_add_tanh_multiply_sta_2bcd01aae566f75b__kernel_3)
        /*026c*/ 	.word	0x00000008


	//----- nvinfo : EIATTR_FRAME_SIZE
	.align		4
.L_103:
        /*0270*/ 	.byte	0x04, 0x11
        /*0272*/ 	.short	(.L_105 - .L_104)
	.align		4
.L_104:
        /*0274*/ 	.word	index@(tvmgen_default_fused_split_sigmoid_sigmoid_multiply_sigmoid_tanh_multiply_add_tanh_multiply_sta_2bcd01aae566f75b__kernel_3)
        /*0278*/ 	.word	0x00000000


	//----- nvinfo : EIATTR_REGCOUNT
	.align		4
.L_105:
        /*027c*/ 	.byte	0x04, 0x2f
        /*027e*/ 	.short	(.L_107 - .L_106)
	.align		4
.L_106:
        /*0280*/ 	.word	index@(tvmgen_default_fused_split_sigmoid_sigmoid_multiply_sigmoid_tanh_multiply_add_tanh_multiply_sta_2bcd01aae566f75b__kernel_16)
        /*0284*/ 	.word	0x00000008


	//----- nvinfo : EIATTR_FRAME_SIZE
	.align		4
.L_107:
        /*0288*/ 	.byte	0x04, 0x11
        /*028a*/ 	.short	(.L_109 - .L_108)
	.align		4
.L_108:
        /*028c*/ 	.word	index@(tvmgen_default_fused_split_sigmoid_sigmoid_multiply_sigmoid_tanh_multiply_add_tanh_multiply_sta_2bcd01aae566f75b__kernel_16)
        /*0290*/ 	.word	0x00000000


	//----- nvinfo : EIATTR_REGCOUNT
	.align		4
.L_109:
        /*0294*/ 	.byte	0x04, 0x2f
        /*0296*/ 	.short	(.L_111 - .L_110)
	.align		4
.L_110:
        /*0298*/ 	.word	index@(tvmgen_default_fused_squeeze_concatenate_kernel)
        /*029c*/ 	.word	0x00000008


	//----- nvinfo : EIATTR_FRAME_SIZE
	.align		4
.L_111:
        /*02a0*/ 	.byte	0x04, 0x11
        /*02a2*/ 	.short	(.L_113 - .L_112)
	.align		4
.L_112:
        /*02a4*/ 	.word	index@(tvmgen_default_fused_squeeze_concatenate_kernel)
        /*02a8*/ 	.word	0x00000000


	//----- nvinfo : EIATTR_REGCOUNT
	.align		4
.L_113:
        /*02ac*/ 	.byte	0x04, 0x2f
        /*02ae*/ 	.short	(.L_115 - .L_114)
	.align		4
.L_114:
        /*02b0*/ 	.word	index@(tvmgen_default_fused_squeeze_concatenate_19_kernel)
        /*02b4*/ 	.word	0x00000008


	//----- nvinfo : EIATTR_FRAME_SIZE
	.align		4
.L_115:
        /*02b8*/ 	.byte	0x04, 0x11
        /*02ba*/ 	.short	(.L_117 - .L_116)
	.align		4
.L_116:
        /*02bc*/ 	.word	index@(tvmgen_default_fused_squeeze_concatenate_19_kernel)
        /*02c0*/ 	.word	0x00000000


	//----- nvinfo : EIATTR_REGCOUNT
	.align		4
.L_117:
        /*02c4*/ 	.byte	0x04, 0x2f
        /*02c6*/ 	.short	(.L_119 - .L_118)
	.align		4
.L_118:
        /*02c8*/ 	.word	index@(tvmgen_default_fused_split_sigmoid_sigmoid_multiply_sigmoid_tanh_multiply_add_tanh_multiply_sta_2bcd01aae566f75b__kernel_27)
        /*02cc*/ 	.word	0x00000012


	//----- nvinfo : EIATTR_FRAME_SIZE
	.align		4
.L_119:
        /*02d0*/ 	.byte	0x04, 0x11
        /*02d2*/ 	.short	(.L_121 - .L_120)
	.align		4
.L_120:
        /*02d4*/ 	.word	index@($__internal_2_$__cuda_sm20_rcp_rn_f32_slowpath)
        /*02d8*/ 	.word	0x00000000


	//----- nvinfo : EIATTR_FRAME_SIZE
	.align		4
.L_121:
        /*02dc*/ 	.byte	0x04, 0x11
        /*02de*/ 	.short	(.L_123 - .L_122)
	.align		4
.L_122:
        /*02e0*/ 	.word	index@(tvmgen_default_fused_split_sigmoid_sigmoid_multiply_sigmoid_tanh_multiply_add_tanh_multiply_sta_2bcd01aae566f75b__kernel_27)
        /*02e4*/ 	.word	0x00000000


	//----- nvinfo : EIATTR_REGCOUNT
	.align		4
.L_123:
        /*02e8*/ 	.byte	0x04, 0x2f
        /*02ea*/ 	.short	(.L_125 - .L_124)
	.align		4
.L_124:
        /*02ec*/ 	.word	index@(tvmgen_default_fused_squeeze_concatenate_17_kernel)
        /*02f0*/ 	.word	0x00000008


	//----- nvinfo : EIATTR_FRAME_SIZE
	.align		4
.L_125:
        /*02f4*/ 	.byte	0x04, 0x11
        /*02f6*/ 	.short	(.L_127 - .L_126)
	.align		4
.L_126:
        /*02f8*/ 	.word	index@(tvmgen_default_fused_squeeze_concatenate_17_kernel)
        /*02fc*/ 	.word	0x00000000


	//----- nvinfo : EIATTR_REGCOUNT
	.align		4
.L_127:
        /*0300*/ 	.byte	0x04, 0x2f
        /*0302*/ 	.short	(.L_129 - .L_128)
	.align		4
.L_128:
        /*0304*/ 	.word	index@(tvmgen_default_fused_squeeze_concatenate_4_kernel)
        /*0308*/ 	.word	0x00000008


	//----- nvinfo : EIATTR_FRAME_SIZE
	.align		4
.L_129:
        /*030c*/ 	.byte	0x04, 0x11
        /*030e*/ 	.short	(.L_131 - .L_130)
	.align		4
.L_130:
        /*0310*/ 	.word	index@(tvmgen_default_fused_squeeze_concatenate_4_kernel)
        /*0314*/ 	.word	0x00000000


	//----- nvinfo : EIATTR_REGCOUNT
	.align		4
.L_131:
        /*0318*/ 	.byte	0x04, 0x2f
        /*031a*/ 	.short	(.L_133 - .L_132)
	.align		4
.L_132:
        /*031c*/ 	.word	index@(tvmgen_default_fused_transpose_split_kernel)
        /*0320*/ 	.word	0x00000008


	//----- nvinfo : EIATTR_FRAME_SIZE
	.align		4
.L_133:
        /*0324*/ 	.byte	0x04, 0x11
        /*0326*/ 	.short	(.L_135 - .L_134)
	.align		4
.L_134:
        /*0328*/ 	.word	index@(tvmgen_default_fused_transpose_split_kernel)
        /*032c*/ 	.word	0x00000000


	//----- nvinfo : EIATTR_REGCOUNT
	.align		4
.L_135:
        /*0330*/ 	.byte	0x04, 0x2f
        /*0332*/ 	.short	(.L_137 - .L_136)
	.align		4
.L_136:
        /*0334*/ 	.word	index@(tvmgen_default_fused_squeeze_concatenate_12_kernel)
        /*0338*/ 	.word	0x00000008


	//----- nvinfo : EIATTR_FRAME_SIZE
	.align		4
.L_137:
        /*033c*/ 	.byte	0x04, 0x11
        /*033e*/ 	.short	(.L_139 - .L_138)
	.align		4
.L_138:
        /*0340*/ 	.word	index@(tvmgen_default_fused_squeeze_concatenate_12_kernel)
        /*0344*/ 	.word	0x00000000


	//----- nvinfo : EIATTR_REGCOUNT
	.align		4
.L_139:
        /*0348*/ 	.byte	0x04, 0x2f
        /*034a*/ 	.short	(.L_141 - .L_140)
	.align		4
.L_140:
        /*034c*/ 	.word	index@(tvmgen_default_fused_transpose_split_kernel_5)
        /*0350*/ 	.word	0x00000008


	//----- nvinfo : EIATTR_FRAME_SIZE
	.align		4
.L_141:
        /*0354*/ 	.byte	0x04, 0x11
        /*0356*/ 	.short	(.L_143 - .L_142)
	.align		4
.L_142:
        /*0358*/ 	.word	index@(tvmgen_default_fused_transpose_split_kernel_5)
        /*035c*/ 	.word	0x00000000


	//----- nvinfo : EIATTR_REGCOUNT
	.align		4
.L_143:
        /*0360*/ 	.byte	0x04, 0x2f
        /*0362*/ 	.short	(.L_145 - .L_144)
	.align		4
.L_144:
        /*0364*/ 	.word	index@(tvmgen_default_fused_split_sigmoid_sigmoid_multiply_sigmoid_tanh_multiply_add_tanh_multiply_sta_2bcd01aae566f75b__kernel_20)
        /*0368*/ 	.word	0x00000008


	//----- nvinfo : EIATTR_FRAME_SIZE
	.align		4
.L_145:
        /*036c*/ 	.byte	0x04, 0x11
        /*036e*/ 	.short	(.L_147 - .L_146)
	.align		4
.L_146:
        /*0370*/ 	.word	index@(tvmgen_default_fused_split_sigmoid_sigmoid_multiply_sigmoid_tanh_multiply_add_tanh_multiply_sta_2bcd01aae566f75b__kernel_20)
        /*0374*/ 	.word	0x00000000


	//----- nvinfo : EIATTR_REGCOUNT
	.align		4
.L_147:
        /*0378*/ 	.byte	0x04, 0x2f
        /*037a*/ 	.short	(.L_149 - .L_148)
	.align		4
.L_148:
        /*037c*/ 	.word	index@(tvmgen_default_fused_nn_dense_add_2_kernel)
        /*0380*/ 	.word	0x00000012


	//----- nvinfo : EIATTR_FRAME_SIZE
	.align		4
.L_149:
        /*0384*/ 	.byte	0x04, 0x11
        /*0386*/ 	.short	(.L_151 - .L_150)
	.align		4
.L_150:
        /*0388*/ 	.word	index@(tvmgen_default_fused_nn_dense_add_2_kernel)
        /*038c*/ 	.word	0x00000000


	//----- nvinfo : EIATTR_REGCOUNT
	.align		4
.L_151:
        /*0390*/ 	.byte	0x04, 0x2f
        /*0392*/ 	.short	(.L_153 - .L_152)
	.align		4
.L_152:
        /*0394*/ 	.word	index@(tvmgen_default_fused_squeeze_concatenate_23_kernel)
        /*0398*/ 	.word	0x00000008


	//----- nvinfo : EIATTR_FRAME_SIZE
	.align		4
.L_153:
        /*039c*/ 	.byte	0x04, 0x11
        /*039e*/ 	.short	(.L_155 - .L_154)
	.align		4
.L_154:
        /*03a0*/ 	.word	index@(tvmgen_default_fused_squeeze_concatenate_23_kernel)
        /*03a4*/ 	.word	0x00000000


	//----- nvinfo : EIATTR_REGCOUNT
	.align		4
.L_155:
        /*03a8*/ 	.byte	0x04, 0x2f
        /*03aa*/ 	.short	(.L_157 - .L_156)
	.align		4
.L_156:
        /*03ac*/ 	.word	index@(tvmgen_default_fused_squeeze_concatenate_1_kernel)
        /*03b0*/ 	.word	0x00000008


	//----- nvinfo : EIATTR_FRAME_SIZE
	.align		4
.L_157:
        /*03b4*/ 	.byte	0x04, 0x11
        /*03b6*/ 	.short	(.L_159 - .L_158)
	.align		4
.L_158:
        /*03b8*/ 	.word	index@(tvmgen_default_fused_squeeze_concatenate_1_kernel)
        /*03bc*/ 	.word	0x00000000


	//----- nvinfo : EIATTR_REGCOUNT
	.align		4
.L_159:
        /*03c0*/ 	.byte	0x04, 0x2f
        /*03c2*/ 	.short	(.L_161 - .L_160)
	.align		4
.L_160:
        /*03c4*/ 	.word	index@(tvmgen_default_fused_squeeze_concatenate_31_kernel)
        /*03c8*/ 	.word	0x00000008


	//----- nvinfo : EIATTR_FRAME_SIZE
	.align		4
.L_161:
        /*03cc*/ 	.byte	0x04, 0x11
        /*03ce*/ 	.short	(.L_163 - .L_162)
	.align		4
.L_162:
        /*03d0*/ 	.word	index@(tvmgen_default_fused_squeeze_concatenate_31_kernel)
        /*03d4*/ 	.word	0x00000000


	//----- nvinfo : EIATTR_REGCOUNT
	.align		4
.L_163:
        /*03d8*/ 	.byte	0x04, 0x2f
        /*03da*/ 	.short	(.L_165 - .L_164)
	.align		4
.L_164:
        /*03dc*/ 	.word	index@(tvmgen_default_fused_squeeze_concatenate_26_kernel)
        /*03e0*/ 	.word	0x00000008


	//----- nvinfo : EIATTR_FRAME_SIZE
	.align		4
.L_165:
        /*03e4*/ 	.byte	0x04, 0x11
        /*03e6*/ 	.short	(.L_167 - .L_166)
	.align		4
.L_166:
        /*03e8*/ 	.word	index@(tvmgen_default_fused_squeeze_concatenate_26_kernel)
        /*03ec*/ 	.word	0x00000000


	//----- nvinfo : EIATTR_REGCOUNT
	.align		4
.L_167:
        /*03f0*/ 	.byte	0x04, 0x2f
        /*03f2*/ 	.short	(.L_169 - .L_168)
	.align		4
.L_168:
        /*03f4*/ 	.word	index@(tvmgen_default_fused_squeeze_concatenate_6_kernel)
        /*03f8*/ 	.word	0x00000008


	//----- nvinfo : EIATTR_FRAME_SIZE
	.align		4
.L_169:
        /*03fc*/ 	.byte	0x04, 0x11
        /*03fe*/ 	.short	(.L_171 - .L_170)
	.align		4
.L_170:
        /*0400*/ 	.word	index@(tvmgen_default_fused_squeeze_concatenate_6_kernel)
        /*0404*/ 	.word	0x00000000


	//----- nvinfo : EIATTR_REGCOUNT
	.align		4
.L_171:
        /*0408*/ 	.byte	0x04, 0x2f
        /*040a*/ 	.short	(.L_173 - .L_172)
	.align		4
.L_172:
        /*040c*/ 	.word	index@(tvmgen_default_fused_squeeze_concatenate_42_kernel)
        /*0410*/ 	.word	0x00000008


	//----- nvinfo : EIATTR_FRAME_SIZE
	.align		4
.L_173:
        /*0414*/ 	.byte	0x04, 0x11
        /*0416*/ 	.short	(.L_175 - .L_174)
	.align		4
.L_174:
        /*0418*/ 	.word	index@(tvmgen_default_fused_squeeze_concatenate_42_kernel)
        /*041c*/ 	.word	0x00000000


	//----- nvinfo : EIATTR_REGCOUNT
	.align		4
.L_175:
        /*0420*/ 	.byte	0x04, 0x2f
        /*0422*/ 	.short	(.L_177 - .L_176)
	.align		4
.L_176:
        /*0424*/ 	.word	index@(tvmgen_default_fused_squeeze_concatenate_45_kernel)
        /*0428*/ 	.word	0x00000008


	//----- nvinfo : EIATTR_FRAME_SIZE
	.align		4
.L_177:
        /*042c*/ 	.byte	0x04, 0x11
        /*042e*/ 	.short	(.L_179 - .L_178)
	.align		4
.L_178:
        /*0430*/ 	.word	index@(tvmgen_default_fused_squeeze_concatenate_45_kernel)
        /*0434*/ 	.word	0x00000000


	//----- nvinfo : EIATTR_REGCOUNT
	.align		4
.L_179:
        /*0438*/ 	.byte	0x04, 0x2f
        /*043a*/ 	.short	(.L_181 - .L_180)
	.align		4
.L_180:
        /*043c*/ 	.word	index@(tvmgen_default_fused_split_sigmoid_sigmoid_multiply_sigmoid_tanh_multiply_add_tanh_multiply_sta_2bcd01aae566f75b__kernel_19)
        /*0440*/ 	.word	0x00000008


	//----- nvinfo : EIATTR_FRAME_SIZE
	.align		4
.L_181:
        /*0444*/ 	.byte	0x04, 0x11
        /*0446*/ 	.short	(.L_183 - .L_182)
	.align		4
.L_182:
        /*0448*/ 	.word	index@(tvmgen_default_fused_split_sigmoid_sigmoid_multiply_sigmoid_tanh_multiply_add_tanh_multiply_sta_2bcd01aae566f75b__kernel_19)
        /*044c*/ 	.word	0x00000000


	//----- nvinfo : EIATTR_REGCOUNT
	.align		4
.L_183:
        /*0450*/ 	.byte	0x04, 0x2f
        /*0452*/ 	.short	(.L_185 - .L_184)
	.align		4
.L_184:
        /*0454*/ 	.word	index@(tvmgen_default_fused_squeeze_concatenate_2_kernel)
        /*0458*/ 	.word	0x00000008


	//----- nvinfo : EIATTR_FRAME_SIZE
	.align		4
.L_185:
        /*045c*/ 	.byte	0x04, 0x11
        /*045e*/ 	.short	(.L_187 - .L_186)
	.align		4
.L_186:
        /*0460*/ 	.word	index@(tvmgen_default_fused_squeeze_concatenate_2_kernel)
        /*0464*/ 	.word	0x00000000


	//----- nvinfo : EIATTR_REGCOUNT
	.align		4
.L_187:
        /*0468*/ 	.byte	0x04, 0x2f
        /*046a*/ 	.short	(.L_189 - .L_188)
	.align		4
.L_188:
        /*046c*/ 	.word	index@(tvmgen_default_fused_transpose_split_kernel_16)
        /*0470*/ 	.word	0x00000008


	//----- nvinfo : EIATTR_FRAME_SIZE
	.align		4
.L_189:
        /*0474*/ 	.byte	0x04, 0x11
        /*0476*/ 	.short	(.L_191 - .L_190)
	.align		4
.L_190:
        /*0478*/ 	.word	index@(tvmgen_default_fused_transpose_split_kernel_16)
        /*047c*/ 	.word	0x00000000


	//----- nvinfo : EIATTR_REGCOUNT
	.align		4
.L_191:
        /*0480*/ 	.byte	0x04, 0x2f
        /*0482*/ 	.short	(.L_193 - .L_192)
	.align		4
.L_192:
        /*0484*/ 	.word	index@(tvmgen_default_fused_squeeze_concatenate_8_kernel)
        /*0488*/ 	.word	0x00000008


	//----- nvinfo : EIATTR_FRAME_SIZE
	.align		4
.L_193:
        /*048c*/ 	.byte	0x04, 0x11
        /*048e*/ 	.short	(.L_195 - .L_194)
	.align		4
.L_194:
        /*0490*/ 	.word	index@(tvmgen_default_fused_squeeze_concatenate_8_kernel)
        /*0494*/ 	.word	0x00000000


	//----- nvinfo : EIATTR_REGCOUNT
	.align		4
.L_195:
        /*0498*/ 	.byte	0x04, 0x2f
        /*049a*/ 	.short	(.L_197 - .L_196)
	.align		4
.L_196:
        /*049c*/ 	.word	index@(tvmgen_default_fused_transpose_split_kernel_14)
        /*04a0*/ 	.word	0x00000008


	//----- nvinfo : EIATTR_FRAME_SIZE
	.align		4
.L_197:
        /*04a4*/ 	.byte	0x04, 0x11
        /*04a6*/ 	.short	(.L_199 - .L_198)
	.align		4
.L_198:
        /*04a8*/ 	.word	index@(tvmgen_default_fused_transpose_split_kernel_14)
        /*04ac*/ 	.word	0x00000000


	//----- nvinfo : EIATTR_REGCOUNT
	.align		4
.L_199:
        /*04b0*/ 	.byte	0x04, 0x2f
        /*04b2*/ 	.short	(.L_201 - .L_200)
	.align		4
.L_200:
        /*04b4*/ 	.word	index@(tvmgen_default_fused_transpose_split_kernel_8)
        /*04b8*/ 	.word	0x00000008


	//----- nvinfo : EIATTR_FRAME_SIZE
	.align		4
.L_201:
        /*04bc*/ 	.byte	0x04, 0x11
        /*04be*/ 	.short	(.L_203 - .L_202)
	.align		4
.L_202:
        /*04c0*/ 	.word	index@(tvmgen_default_fused_transpose_split_kernel_8)
        /*04c4*/ 	.word	0x00000000


	//----- nvinfo : EIATTR_REGCOUNT
	.align		4
.L_203:
        /*04c8*/ 	.byte	0x04, 0x2f
        /*04ca*/ 	.short	(.L_205 - .L_204)
	.align		4
.L_204:
        /*04cc*/ 	.word	index@(tvmgen_default_fused_squeeze_concatenate_7_kernel)
        /*04d0*/ 	.word	0x00000008


	//----- nvinfo : EIATTR_FRAME_SIZE
	.align		4
.L_205:
        /*04d4*/ 	.byte	0x04, 0x11
        /*04d6*/ 	.short	(.L_207 - .L_206)
	.align		4
.L_206:
        /*04d8*/ 	.word	index@(tvmgen_default_fused_squeeze_concatenate_7_kernel)
        /*04dc*/ 	.word	0x00000000


	//----- nvinfo : EIATTR_REGCOUNT
	.align		4
.L_207:
        /*04e0*/ 	.byte	0x04, 0x2f
        /*04e2*/ 	.short	(.L_209 - .L_208)
	.align		4
.L_208:
        /*04e4*/ 	.word	index@(tvmgen_default_fused_squeeze_concatenate_41_kernel)
        /*04e8*/ 	.word	0x00000008


	//----- nvinfo : EIATTR_FRAME_SIZE
	.align		4
.L_209:
        /*04ec*/ 	.byte	0x04, 0x11
        /*04ee*/ 	.short	(.L_211 - .L_210)
	.align		4
.L_210:
        /*04f0*/ 	.word	index@(tvmgen_default_fused_squeeze_concatenate_41_kernel)
        /*04f4*/ 	.word	0x00000000


	//----- nvinfo : EIATTR_REGCOUNT
	.align		4
.L_211:
        /*04f8*/ 	.byte	0x04, 0x2f
        /*04fa*/ 	.short	(.L_213 - .L_212)
	.align		4
.L_212:
        /*04fc*/ 	.word	index@(tvmgen_default_fused_split_sigmoid_sigmoid_multiply_sigmoid_tanh_multiply_add_tanh_multiply_sta_2bcd01aae566f75b__kernel_6)
        /*0500*/ 	.word	0x00000008


	//----- nvinfo : EIATTR_FRAME_SIZE
	.align		4
.L_213:
        /*0504*/ 	.byte	0x04, 0x11
        /*0506*/ 	.short	(.L_215 - .L_214)
	.align		4
.L_214:
        /*0508*/ 	.word	index@(tvmgen_default_fused_split_sigmoid_sigmoid_multiply_sigmoid_tanh_multiply_add_tanh_multiply_sta_2bcd01aae566f75b__kernel_6)
        /*050c*/ 	.word	0x00000000


	//----- nvinfo : EIATTR_REGCOUNT
	.align		4
.L_215:
        /*0510*/ 	.byte	0x04, 0x2f
        /*0512*/ 	.short	(.L_217 - .L_216)
	.align		4
.L_216:
        /*0514*/ 	.word	index@(tvmgen_default_fused_transpose_split_kernel_1)
        /*0518*/ 	.word	0x00000008


	//----- nvinfo : EIATTR_FRAME_SIZE
	.align		4
.L_217:
        /*051c*/ 	.byte	0x04, 0x11
        /*051e*/ 	.short	(.L_219 - .L_218)
	.align		4
.L_218:
        /*0520*/ 	.word	index@(tvmgen_default_fused_transpose_split_kernel_1)
        /*0524*/ 	.word	0x00000000


	//----- nvinfo : EIATTR_REGCOUNT
	.align		4
.L_219:
        /*0528*/ 	.byte	0x04, 0x2f
        /*052a*/ 	.short	(.L_221 - .L_220)
	.align		4
.L_220:
        /*052c*/ 	.word	index@(tvmgen_default_fused_transpose_split_kernel_11)
        /*0530*/ 	.word	0x00000008


	//----- nvinfo : EIATTR_FRAME_SIZE
	.align		4
.L_221:
        /*0534*/ 	.byte	0x04, 0x11
        /*0536*/ 	.short	(.L_223 - .L_222)
	.align		4
.L_222:
        /*0538*/ 	.word	index@(tvmgen_default_fused_transpose_split_kernel_11)
        /*053c*/ 	.word	0x00000000


	//----- nvinfo : EIATTR_REGCOUNT
	.align		4
.L_223:
        /*0540*/ 	.byte	0x04, 0x2f
        /*0542*/ 	.short	(.L_225 - .L_224)
	.align		4
.L_224:
        /*0544*/ 	.word	index@(tvmgen_default_fused_squeeze_concatenate_43_kernel)
        /*0548*/ 	.word	0x00000008


	//----- nvinfo : EIATTR_FRAME_SIZE
	.align		4
.L_225:
        /*054c*/ 	.byte	0x04, 0x11
        /*054e*/ 	.short	(.L_227 - .L_226)
	.align		4
.L_226:
        /*0550*/ 	.word	index@(tvmgen_default_fused_squeeze_concatenate_43_kernel)
        /*0554*/ 	.word	0x00000000


	//----- nvinfo : EIATTR_REGCOUNT
	.align		4
.L_227:
        /*0558*/ 	.byte	0x04, 0x2f
        /*055a*/ 	.short	(.L_229 - .L_228)
	.align		4
.L_228:
        /*055c*/ 	.word	index@(tvmgen_default_fused_transpose_split_kernel_18)
        /*0560*/ 	.word	0x00000008


	//----- nvinfo : EIATTR_FRAME_SIZE
	.align		4
.L_229:
        /*0564*/ 	.byte	0x04, 0x11
        /*0566*/ 	.short	(.L_231 - .L_230)
	.align		4
.L_230:
        /*0568*/ 	.word	index@(tvmgen_default_fused_transpose_split_kernel_18)
        /*056c*/ 	.word	0x00000000


	//----- nvinfo : EIATTR_REGCOUNT
	.align		4
.L_231:
        /*0570*/ 	.byte	0x04, 0x2f
        /*0572*/ 	.short	(.L_233 - .L_232)
	.align		4
.L_232:
        /*0574*/ 	.word	index@(tvmgen_default_fused_split_sigmoid_sigmoid_multiply_sigmoid_tanh_multiply_add_tanh_multiply_sta_2bcd01aae566f75b__kernel_15)
        /*0578*/ 	.word	0x00000008


	//----- nvinfo : EIATTR_FRAME_SIZE
	.align		4
.L_233:
        /*057c*/ 	.byte	0x04, 0x11
        /*057e*/ 	.short	(.L_235 - .L_234)
	.align		4
.L_234:
        /*0580*/ 	.word	index@(tvmgen_default_fused_split_sigmoid_sigmoid_multiply_sigmoid_tanh_multiply_add_tanh_multiply_sta_2bcd01aae566f75b__kernel_15)
        /*0584*/ 	.word	0x00000000


	//----- nvinfo : EIATTR_REGCOUNT
	.align		4
.L_235:
        /*0588*/ 	.byte	0x04, 0x2f
        /*058a*/ 	.short	(.L_237 - .L_236)
	.align		4
.L_236:
        /*058c*/ 	.word	index@(tvmgen_default_fused_squeeze_concatenate_50_kernel)
        /*0590*/ 	.word	0x00000008


	//----- nvinfo : EIATTR_FRAME_SIZE
	.align		4
.L_237:
        /*0594*/ 	.byte	0x04, 0x11
        /*0596*/ 	.short	(.L_239 - .L_238)
	.align		4
.L_238:
        /*0598*/ 	.word	index@(tvmgen_default_fused_squeeze_concatenate_50_kernel)
        /*059c*/ 	.word	0x00000000


	//----- nvinfo : EIATTR_REGCOUNT
	.align		4
.L_239:
        /*05a0*/ 	.byte	0x04, 0x2f
        /*05a2*/ 	.short	(.L_241 - .L_240)
	.align		4
.L_240:
        /*05a4*/ 	.word	index@(tvmgen_default_fused_transpose_split_kernel_20)
        /*05a8*/ 	.word	0x00000008


	//----- nvinfo : EIATTR_FRAME_SIZE
	.align		4
.L_241:
        /*05ac*/ 	.byte	0x04, 0x11
        /*05ae*/ 	.short	(.L_243 - .L_242)
	.align		4
.L_242:
        /*05b0*/ 	.word	index@(tvmgen_default_fused_transpose_split_kernel_20)
        /*05b4*/ 	.word	0x00000000


	//----- nvinfo : EIATTR_REGCOUNT
	.align		4
.L_243:
        /*05b8*/ 	.byte	0x04, 0x2f
        /*05ba*/ 	.short	(.L_245 - .L_244)
	.align		4
.L_244:
        /*05bc*/ 	.word	index@(tvmgen_default_fused_squeeze_concatenate_47_kernel)
        /*05c0*/ 	.word	0x00000008


	//----- nvinfo : EIATTR_FRAME_SIZE
	.align		4
.L_245:
        /*05c4*/ 	.byte	0x04, 0x11
        /*05c6*/ 	.short	(.L_247 - .L_246)
	.align		4
.L_246:
        /*05c8*/ 	.word	index@(tvmgen_default_fused_squeeze_concatenate_47_kernel)
        /*05cc*/ 	.word	0x00000000


	//----- nvinfo : EIATTR_REGCOUNT
	.align		4
.L_247:
        /*05d0*/ 	.byte	0x04, 0x2f
        /*05d2*/ 	.short	(.L_249 - .L_248)
	.align		4
.L_248:
        /*05d4*/ 	.word	index@(tvmgen_default_fused_nn_dense_add_kernel)
        /*05d8*/ 	.word	0x00000012


	//----- nvinfo : EIATTR_FRAME_SIZE
	.align		4
.L_249:
        /*05dc*/ 	.byte	0x04, 0x11
        /*05de*/ 	.short	(.L_251 - .L_250)
	.align		4
.L_250:
        /*05e0*/ 	.word	index@(tvmgen_default_fused_nn_dense_add_kernel)
        /*05e4*/ 	.word	0x00000000


	//----- nvinfo : EIATTR_REGCOUNT
	.align		4
.L_251:
        /*05e8*/ 	.byte	0x04, 0x2f
        /*05ea*/ 	.short	(.L_253 - .L_252)
	.align		4
.L_252:
        /*05ec*/ 	.word	index@(tvmgen_default_fused_sigmoid_multiply_sigmoid_tanh_multiply_add_kernel)
        /*05f0*/ 	.word	0x00000012


	//----- nvinfo : EIATTR_FRAME_SIZE
	.align		4
.L_253:
        /*05f4*/ 	.byte	0x04, 0x11
        /*05f6*/ 	.short	(.L_255 - .L_254)
	.align		4
.L_254:
        /*05f8*/ 	.word	index@($__internal_1_$__cuda_sm20_rcp_rn_f32_slowpath)
        /*05fc*/ 	.word	0x00000000


	//----- nvinfo : EIATTR_FRAME_SIZE
	.align		4
.L_255:
        /*0600*/ 	.byte	0x04, 0x11
        /*0602*/ 	.short	(.L_257 - .L_256)
	.align		4
.L_256:
        /*0604*/ 	.word	index@(tvmgen_default_fused_sigmoid_multiply_sigmoid_tanh_multiply_add_kernel)
        /*0608*/ 	.word	0x00000000


	//----- nvinfo : EIATTR_REGCOUNT
	.align		4
.L_257:
        /*060c*/ 	.byte	0x04, 0x2f
        /*060e*/ 	.short	(.L_259 - .L_258)
	.align		4
.L_258:
        /*0610*/ 	.word	index@(tvmgen_default_fused_squeeze_concatenate_3_kernel)
        /*0614*/ 	.word	0x00000008


	//----- nvinfo : EIATTR_FRAME_SIZE
	.align		4
.L_259:
        /*0618*/ 	.byte	0x04, 0x11
        /*061a*/ 	.short	(.L_261 - .L_260)
	.align		4
.L_260:
        /*061c*/ 	.word	index@(tvmgen_default_fused_squeeze_concatenate_3_kernel)
        /*0620*/ 	.word	0x00000000


	//----- nvinfo : EIATTR_REGCOUNT
	.align		4
.L_261:
        /*0624*/ 	.byte	0x04, 0x2f
        /*0626*/ 	.short	(.L_263 - .L_262)
	.align		4
.L_262:
        /*0628*/ 	.word	index@(tvmgen_default_fused_split_sigmoid_sigmoid_multiply_sigmoid_tanh_multiply_add_tanh_multiply_sta_2bcd01aae566f75b__kernel_18)
        /*062c*/ 	.word	0x00000008


	//----- nvinfo : EIATTR_FRAME_SIZE
	.align		4
.L_263:
        /*0630*/ 	.byte	0x04, 0x11
        /*0632*/ 	.short	(.L_265 - .L_264)
	.align		4
.L_264:
        /*0634*/ 	.word	index@(tvmgen_default_fused_split_sigmoid_sigmoid_multiply_sigmoid_tanh_multiply_add_tanh_multiply_sta_2bcd01aae566f75b__kernel_18)
        /*0638*/ 	.word	0x00000000


	//----- nvinfo : EIATTR_REGCOUNT
	.align		4
.L_265:
        /*063c*/ 	.byte	0x04, 0x2f
        /*063e*/ 	.short	(.L_267 - .L_266)
	.align		4
.L_266:
        /*0640*/ 	.word	index@(tvmgen_default_fused_split_sigmoid_sigmoid_multiply_sigmoid_tanh_multiply_add_tanh_multiply_sta_2bcd01aae566f75b__kernel_22)
        /*0644*/ 	.word	0x00000008


	//----- nvinfo : EIATTR_FRAME_SIZE
	.align		4
.L_267:
        /*0648*/ 	.byte	0x04, 0x11
        /*064a*/ 	.short	(.L_269 - .L_268)
	.align		4
.L_268:
        /*064c*/ 	.word	index@(tvmgen_default_fused_split_sigmoid_sigmoid_multiply_sigmoid_tanh_multiply_add_tanh_multiply_sta_2bcd01aae566f75b__kernel_22)
        /*0650*/ 	.word	0x00000000


	//----- nvinfo : EIATTR_REGCOUNT
	.align		4
.L_269:
        /*0654*/ 	.byte	0x04, 0x2f
        /*0656*/ 	.short	(.L_271 - .L_270)
	.align		4
.L_270:
        /*0658*/ 	.word	index@(tvmgen_default_fused_squeeze_concatenate_49_kernel)
        /*065c*/ 	.word	0x00000008


	//----- nvinfo : EIATTR_FRAME_SIZE
	.align		4
.L_271:
        /*0660*/ 	.byte	0x04, 0x11
        /*0662*/ 	.short	(.L_273 - .L_272)
	.align		4
.L_272:
        /*0664*/ 	.word	index@(tvmgen_default_fused_squeeze_concatenate_49_kernel)
        /*0668*/ 	.word	0x00000000


	//----- nvinfo : EIATTR_REGCOUNT
	.align		4
.L_273:
        /*066c*/ 	.byte	0x04, 0x2f
        /*066e*/ 	.short	(.L_275 - .L_274)
	.align		4
.L_274:
        /*0670*/ 	.word	index@(tvmgen_default_fused_squeeze_concatenate_25_kernel)
        /*0674*/ 	.word	0x00000008


	//----- nvinfo : EIATTR_FRAME_SIZE
	.align		4
.L_275:
        /*0678*/ 	.byte	0x04, 0x11
        /*067a*/ 	.short	(.L_277 - .L_276)
	.align		4
.L_276:
        /*067c*/ 	.word	index@(tvmgen_default_fused_squeeze_concatenate_25_kernel)
        /*0680*/ 	.word	0x00000000


	//----- nvinfo : EIATTR_REGCOUNT
	.align		4
.L_277:
        /*0684*/ 	.byte	0x04, 0x2f
        /*0686*/ 	.short	(.L_279 - .L_278)
	.align		4
.L_278:
        /*0688*/ 	.word	index@(tvmgen_default_fused_split_kernel_2)
        /*068c*/ 	.word	0x00000008


	//----- nvinfo : EIATTR_FRAME_SIZE
	.align		4
.L_279:
        /*0690*/ 	.byte	0x04, 0x11
        /*0692*/ 	.short	(.L_281 - .L_280)
	.align		4
.L_280:
        /*0694*/ 	.word	index@(tvmgen_default_fused_split_kernel_2)
        /*0698*/ 	.word	0x00000000


	//----- nvinfo : EIATTR_REGCOUNT
	.align		4
.L_281:
        /*069c*/ 	.byte	0x04, 0x2f
        /*069e*/ 	.short	(.L_283 - .L_282)
	.align		4
.L_282:
        /*06a0*/ 	.word	index@(tvmgen_default_fused_squeeze_concatenate_32_kernel)
        /*06a4*/ 	.word	0x00000008


	//----- nvinfo : EIATTR_FRAME_SIZE
	.align		4
.L_283:
        /*06a8*/ 	.byte	0x04, 0x11
        /*06aa*/ 	.short	(.L_285 - .L_284)
	.align		4
.L_284:
        /*06ac*/ 	.word	index@(tvmgen_default_fused_squeeze_concatenate_32_kernel)
        /*06b0*/ 	.word	0x00000000


	//----- nvinfo : EIATTR_REGCOUNT
	.align		4
.L_285:
        /*06b4*/ 	.byte	0x04, 0x2f
        /*06b6*/ 	.short	(.L_287 - .L_286)
	.align		4
.L_286:
        /*06b8*/ 	.word	index@(tvmgen_default_fused_squeeze_concatenate_54_kernel)
        /*06bc*/ 	.word	0x00000008


	//----- nvinfo : EIATTR_FRAME_SIZE
	.align		4
.L_287:
        /*06c0*/ 	.byte	0x04, 0x11
        /*06c2*/ 	.short	(.L_289 - .L_288)
	.align		4
.L_288:
        /*06c4*/ 	.word	index@(tvmgen_default_fused_squeeze_concatenate_54_kernel)
        /*06c8*/ 	.word	0x00000000


	//----- nvinfo : EIATTR_REGCOUNT
	.align		4
.L_289:
        /*06cc*/ 	.byte	0x04, 0x2f
        /*06ce*/ 	.short	(.L_291 - .L_290)
	.align		4
.L_290:
        /*06d0*/ 	.word	index@(tvmgen_default_fused_transpose_split_kernel_12)
        /*06d4*/ 	.word	0x00000008


	//----- nvinfo : EIATTR_FRAME_SIZE
	.align		4
.L_291:
        /*06d8*/ 	.byte	0x04, 0x11
        /*06da*/ 	.short	(.L_293 - .L_292)
	.align		4
.L_292:
        /*06dc*/ 	.word	index@(tvmgen_default_fused_transpose_split_kernel_12)
        /*06e0*/ 	.word	0x00000000


	//----- nvinfo : EIATTR_REGCOUNT
	.align		4
.L_293:
        /*06e4*/ 	.byte	0x04, 0x2f
        /*06e6*/ 	.short	(.L_295 - .L_294)
	.align		4
.L_294:
        /*06e8*/ 	.word	index@(tvmgen_default_fused_split_sigmoid_sigmoid_multiply_sigmoid_tanh_multiply_add_tanh_multiply_sta_2bcd01aae566f75b__kernel)
        /*06ec*/ 	.word	0x00000008


	//----- nvinfo : EIATTR_FRAME_SIZE
	.align		4
.L_295:
        /*06f0*/ 	.byte	0x04, 0x11
        /*06f2*/ 	.short	(.L_297 - .L_296)
	.align		4
.L_296:
        /*06f4*/ 	.word	index@(tvmgen_default_fused_split_sigmoid_sigmoid_multiply_sigmoid_tanh_multiply_add_tanh_multiply_sta_2bcd01aae566f75b__kernel)
        /*06f8*/ 	.word	0x00000000


	//----- nvinfo : EIATTR_REGCOUNT
	.align		4
.L_297:
        /*06fc*/ 	.byte	0x04, 0x2f
        /*06fe*/ 	.short	(.L_299 - .L_298)
	.align		4
.L_298:
        /*0700*/ 	.word	index@(tvmgen_default_fused_squeeze_concatenate_5_kernel)
        /*0704*/ 	.word	0x00000008


	//----- nvinfo : EIATTR_FRAME_SIZE
	.align		4
.L_299:
        /*0708*/ 	.byte	0x04, 0x11
        /*070a*/ 	.short	(.L_301 - .L_300)
	.align		4
.L_300:
        /*070c*/ 	.word	index@(tvmgen_default_fused_squeeze_concatenate_5_kernel)
        /*0710*/ 	.word	0x00000000


	//----- nvinfo : EIATTR_REGCOUNT
	.align		4
.L_301:
        /*0714*/ 	.byte	0x04, 0x2f
        /*0716*/ 	.short	(.L_303 - .L_302)
	.align		4
.L_302:
        /*0718*/ 	.word	index@(tvmgen_default_fused_transpose_split_kernel_2)
        /*071c*/ 	.word	0x00000008


	//----- nvinfo : EIATTR_FRAME_SIZE
	.align		4
.L_303:
        /*0720*/ 	.byte	0x04, 0x11
        /*0722*/ 	.short	(.L_305 - .L_304)
	.align		4
.L_304:
        /*0724*/ 	.word	index@(tvmgen_default_fused_transpose_split_kernel_2)
        /*0728*/ 	.word	0x00000000


	//----- nvinfo : EIATTR_REGCOUNT
	.align		4
.L_305:
        /*072c*/ 	.byte	0x04, 0x2f
        /*072e*/ 	.short	(.L_307 - .L_306)
	.align		4
.L_306:
        /*0730*/ 	.word	index@(tvmgen_default_fused_squeeze_concatenate_16_kernel)
        /*0734*/ 	.word	0x00000008


	//----- nvinfo : EIATTR_FRAME_SIZE
	.align		4
.L_307:
        /*0738*/ 	.byte	0x04, 0x11
        /*073a*/ 	.short	(.L_309 - .L_308)
	.align		4
.L_308:
        /*073c*/ 	.word	index@(tvmgen_default_fused_squeeze_concatenate_16_kernel)
        /*0740*/ 	.word	0x00000000


	//----- nvinfo : EIATTR_REGCOUNT
	.align		4
.L_309:
        /*0744*/ 	.byte	0x04, 0x2f
        /*0746*/ 	.short	(.L_311 - .L_310)
	.align		4
.L_310:
        /*0748*/ 	.word	index@(tvmgen_default_fused_transpose_split_kernel_22)
        /*074c*/ 	.word	0x00000008


	//----- nvinfo : EIATTR_FRAME_SIZE
	.align		4
.L_311:
        /*0750*/ 	.byte	0x04, 0x11
        /*0752*/ 	.short	(.L_313 - .L_312)
	.align		4
.L_312:
        /*0754*/ 	.word	index@(tvmgen_default_fused_transpose_split_kernel_22)
        /*0758*/ 	.word	0x00000000


	//----- nvinfo : EIATTR_REGCOUNT
	.align		4
.L_313:
        /*075c*/ 	.byte	0x04, 0x2f
        /*075e*/ 	.short	(.L_315 - .L_314)
	.align		4
.L_314:
        /*0760*/ 	.word	index@(tvmgen_default_fused_squeeze_concatenate_44_kernel)
        /*0764*/ 	.word	0x00000008


	//----- nvinfo : EIATTR_FRAME_SIZE
	.align		4
.L_315:
        /*0768*/ 	.byte	0x04, 0x11
        /*076a*/ 	.short	(.L_317 - .L_316)
	.align		4
.L_316:
        /*076c*/ 	.word	index@(tvmgen_default_fused_squeeze_concatenate_44_kernel)
        /*0770*/ 	.word	0x00000000


	//----- nvinfo : EIATTR_REGCOUNT
	.align		4
.L_317:
        /*0774*/ 	.byte	0x04, 0x2f
        /*0776*/ 	.short	(.L_319 - .L_318)
	.align		4
.L_318:
        /*0778*/ 	.word	index@(tvmgen_default_fused_transpose_split_kernel_24)
        /*077c*/ 	.word	0x00000008


	//----- nvinfo : EIATTR_FRAME_SIZE
	.align		4
.L_319:
        /*0780*/ 	.byte	0x04, 0x11
        /*0782*/ 	.short	(.L_321 - .L_320)
	.align		4
.L_320:
        /*0784*/ 	.word	index@(tvmgen_default_fused_transpose_split_kernel_24)
        /*0788*/ 	.word	0x00000000


	//----- nvinfo : EIATTR_REGCOUNT
	.align		4
.L_321:
        /*078c*/ 	.byte	0x04, 0x2f
        /*078e*/ 	.short	(.L_323 - .L_322)
	.align		4
.L_322:
        /*0790*/ 	.word	index@(tvmgen_default_fused_split_sigmoid_sigmoid_multiply_sigmoid_tanh_multiply_add_tanh_multiply_sta_2bcd01aae566f75b__kernel_26)
        /*0794*/ 	.word	0x00000008


	//----- nvinfo : EIATTR_FRAME_SIZE
	.align		4
.L_323:
        /*0798*/ 	.byte	0x04, 0x11
        /*079a*/ 	.short	(.L_325 - .L_324)
	.align		4
.L_324:
        /*079c*/ 	.word	index@(tvmgen_default_fused_split_sigmoid_sigmoid_multiply_sigmoid_tanh_multiply_add_tanh_multiply_sta_2bcd01aae566f75b__kernel_26)
        /*07a0*/ 	.word	0x00000000


	//----- nvinfo : EIATTR_REGCOUNT
	.align		4
.L_325:
        /*07a4*/ 	.byte	0x04, 0x2f
        /*07a6*/ 	.short	(.L_327 - .L_326)
	.align		4
.L_326:
        /*07a8*/ 	.word	index@(tvmgen_default_fused_transpose_split_kernel_26)
        /*07ac*/ 	.word	0x00000008


	//----- nvinfo : EIATTR_FRAME_SIZE
	.align		4
.L_327:
        /*07b0*/ 	.byte	0x04, 0x11
        /*07b2*/ 	.short	(.L_329 - .L_328)
	.align		4
.L_328:
        /*07b4*/ 	.word	index@(tvmgen_default_fused_transpose_split_kernel_26)
        /*07b8*/ 	.word	0x00000000


	//----- nvinfo : EIATTR_REGCOUNT
	.align		4
.L_329:
        /*07bc*/ 	.byte	0x04, 0x2f
        /*07be*/ 	.short	(.L_331 - .L_330)
	.align		4
.L_330:
        /*07c0*/ 	.word	index@(tvmgen_default_fused_squeeze_concatenate_48_kernel)
        /*07c4*/ 	.word	0x00000008


	//----- nvinfo : EIATTR_FRAME_SIZE
	.align		4
.L_331:
        /*07c8*/ 	.byte	0x04, 0x11
        /*07ca*/ 	.short	(.L_333 - .L_332)
	.align		4
.L_332:
        /*07cc*/ 	.word	index@(tvmgen_default_fused_squeeze_concatenate_48_kernel)
        /*07d0*/ 	.word	0x00000000


	//----- nvinfo : EIATTR_REGCOUNT
	.align		4
.L_333:
        /*07d4*/ 	.byte	0x04, 0x2f
        /*07d6*/ 	.short	(.L_335 - .L_334)
	.align		4
.L_334:
        /*07d8*/ 	.word	index@(tvmgen_default_fused_split_sigmoid_sigmoid_multiply_sigmoid_tanh_multiply_add_tanh_multiply_sta_2bcd01aae566f75b__kernel_2)
        /*07dc*/ 	.word	0x00000008


	//----- nvinfo : EIATTR_FRAME_SIZE
	.align		4
.L_335:
        /*07e0*/ 	.byte	0x04, 0x11
        /*07e2*/ 	.short	(.L_337 - .L_336)
	.align		4
.L_336:
        /*07e4*/ 	.word	index@(tvmgen_default_fused_split_sigmoid_sigmoid_multiply_sigmoid_tanh_multiply_add_tanh_multiply_sta_2bcd01aae566f75b__kernel_2)
        /*07e8*/ 	.word	0x00000000


	//----- nvinfo : EIATTR_REGCOUNT
	.align		4
.L_337:
        /*07ec*/ 	.byte	0x04, 0x2f
        /*07ee*/ 	.short	(.L_339 - .L_338)
	.align		4
.L_338:
        /*07f0*/ 	.word	index@(tvmgen_default_fused_squeeze_concatenate_39_kernel)
        /*07f4*/ 	.word	0x00000008


	//----- nvinfo : EIATTR_FRAME_SIZE
	.align		4
.L_339:
        /*07f8*/ 	.byte	0x04, 0x11
        /*07fa*/ 	.short	(.L_341 - .L_340)
	.align		4
.L_340:
        /*07fc*/ 	.word	index@(tvmgen_default_fused_squeeze_concatenate_39_kernel)
        /*0800*/ 	.word	0x00000000


	//----- nvinfo : EIATTR_REGCOUNT
	.align		4
.L_341:
        /*0804*/ 	.byte	0x04, 0x2f
        /*0806*/ 	.short	(.L_343 - .L_342)
	.align		4
.L_342:
        /*0808*/ 	.word	index@(tvmgen_default_fused_split_sigmoid_sigmoid_multiply_sigmoid_tanh_multiply_add_tanh_multiply_sta_2bcd01aae566f75b__kernel_14)
        /*080c*/ 	.word	0x00000008


	//----- nvinfo : EIATTR_FRAME_SIZE
	.align		4
.L_343:
        /*0810*/ 	.byte	0x04, 0x11
        /*0812*/ 	.short	(.L_345 - .L_344)
	.align		4
.L_344:
        /*0814*/ 	.word	index@(tvmgen_default_fused_split_sigmoid_sigmoid_multiply_sigmoid_tanh_multiply_add_tanh_multiply_sta_2bcd01aae566f75b__kernel_14)
        /*0818*/ 	.word	0x00000000


	//----- nvinfo : EIATTR_REGCOUNT
	.align		4
.L_345:
        /*081c*/ 	.byte	0x04, 0x2f
        /*081e*/ 	.short	(.L_347 - .L_346)
	.align		4
.L_346:
        /*0820*/ 	.word	index@(tvmgen_default_fused_squeeze_concatenate_55_kernel)
        /*0824*/ 	.word	0x00000008


	//----- nvinfo : EIATTR_FRAME_SIZE
	.align		4
.L_347:
        /*0828*/ 	.byte	0x04, 0x11
        /*082a*/ 	.short	(.L_349 - .L_348)
	.align		4
.L_348:
        /*082c*/ 	.word	index@(tvmgen_default_fused_squeeze_concatenate_55_kernel)
        /*0830*/ 	.word	0x00000000


	//----- nvinfo : EIATTR_REGCOUNT
	.align		4
.L_349:
        /*0834*/ 	.byte	0x04, 0x2f
        /*0836*/ 	.short	(.L_351 - .L_350)
	.align		4
.L_350:
        /*0838*/ 	.word	index@(tvmgen_default_fused_transpose_split_kernel_6)
        /*083c*/ 	.word	0x00000008


	//----- nvinfo : EIATTR_FRAME_SIZE
	.align		4
.L_351:
        /*0840*/ 	.byte	0x04, 0x11
        /*0842*/ 	.short	(.L_353 - .L_352)
	.align		4
.L_352:
        /*0844*/ 	.word	index@(tvmgen_default_fused_transpose_split_kernel_6)
        /*0848*/ 	.word	0x00000000


	//----- nvinfo : EIATTR_REGCOUNT
	.align		4
.L_353:
        /*084c*/ 	.byte	0x04, 0x2f
        /*084e*/ 	.short	(.L_355 - .L_354)
	.align		4
.L_354:
        /*0850*/ 	.word	index@(tvmgen_default_fused_squeeze_concatenate_28_kernel)
        /*0854*/ 	.word	0x00000008


	//----- nvinfo : EIATTR_FRAME_SIZE
	.align		4
.L_355:
        /*0858*/ 	.byte	0x04, 0x11
        /*085a*/ 	.short	(.L_357 - .L_356)
	.align		4
.L_356:
        /*085c*/ 	.word	index@(tvmgen_default_fused_squeeze_concatenate_28_kernel)
        /*0860*/ 	.word	0x00000000


	//----- nvinfo : EIATTR_REGCOUNT
	.align		4
.L_357:
        /*0864*/ 	.byte	0x04, 0x2f
        /*0866*/ 	.short	(.L_359 - .L_358)
	.align		4
.L_358:
        /*0868*/ 	.word	index@(tvmgen_default_fused_split_sigmoid_sigmoid_multiply_sigmoid_tanh_multiply_add_tanh_multiply_sta_2bcd01aae566f75b__kernel_4)
        /*086c*/ 	.word	0x00000008


	//----- nvinfo : EIATTR_FRAME_SIZE
	.align		4
.L_359:
        /*0870*/ 	.byte	0x04, 0x11
        /*0872*/ 	.short	(.L_361 - .L_360)
	.align		4
.L_360:
        /*0874*/ 	.word	index@(tvmgen_default_fused_split_sigmoid_sigmoid_multiply_sigmoid_tanh_multiply_add_tanh_multiply_sta_2bcd01aae566f75b__kernel_4)
        /*0878*/ 	.word	0x00000000


	//----- nvinfo : EIATTR_REGCOUNT
	.align		4
.L_361:
        /*087c*/ 	.byte	0x04, 0x2f
        /*087e*/ 	.short	(.L_363 - .L_362)
	.align		4
.L_362:
        /*0880*/ 	.word	index@(tvmgen_default_fused_split_sigmoid_sigmoid_multiply_sigmoid_tanh_multiply_add_tanh_multiply_sta_2bcd01aae566f75b__kernel_17)
        /*0884*/ 	.word	0x00000008


	//----- nvinfo : EIATTR_FRAME_SIZE
	.align		4
.L_363:
        /*0888*/ 	.byte	0x04, 0x11
        /*088a*/ 	.short	(.L_365 - .L_364)
	.align		4
.L_364:
        /*088c*/ 	.word	index@(tvmgen_default_fused_split_sigmoid_sigmoid_multiply_sigmoid_tanh_multiply_add_tanh_multiply_sta_2bcd01aae566f75b__kernel_17)
        /*0890*/ 	.word	0x00000000


	//----- nvinfo : EIATTR_REGCOUNT
	.align		4
.L_365:
        /*0894*/ 	.byte	0x04, 0x2f
        /*0896*/ 	.short	(.L_367 - .L_366)
	.align		4
.L_366:
        /*0898*/ 	.word	index@(tvmgen_default_fused_squeeze_concatenate_52_kernel)
        /*089c*/ 	.word	0x00000008


	//----- nvinfo : EIATTR_FRAME_SIZE
	.align		4
.L_367:
        /*08a0*/ 	.byte	0x04, 0x11
        /*08a2*/ 	.short	(.L_369 - .L_368)
	.align		4
.L_368:
        /*08a4*/ 	.word	index@(tvmgen_default_fused_squeeze_concatenate_52_kernel)
        /*08a8*/ 	.word	0x00000000


	//----- nvinfo : EIATTR_REGCOUNT
	.align		4
.L_369:
        /*08ac*/ 	.byte	0x04, 0x2f
        /*08ae*/ 	.short	(.L_371 - .L_370)
	.align		4
.L_370:
        /*08b0*/ 	.word	index@(tvmgen_default_fused_squeeze_concatenate_18_kernel)
        /*08b4*/ 	.word	0x00000008


	//----- nvinfo : EIATTR_FRAME_SIZE
	.align		4
.L_371:
        /*08b8*/ 	.byte	0x04, 0x11
        /*08ba*/ 	.short	(.L_373 - .L_372)
	.align		4
.L_372:
        /*08bc*/ 	.word	index@(tvmgen_default_fused_squeeze_concatenate_18_kernel)
        /*08c0*/ 	.word	0x00000000


	//----- nvinfo : EIATTR_REGCOUNT
	.align		4
.L_373:
        /*08c4*/ 	.byte	0x04, 0x2f
        /*08c6*/ 	.short	(.L_375 - .L_374)
	.align		4
.L_374:
        /*08c8*/ 	.word	index@(tvmgen_default_fused_nn_dense_add_1_kernel)
        /*08cc*/ 	.word	0x00000014


	//----- nvinfo : EIATTR_FRAME_SIZE
	.align		4
.L_375:
        /*08d0*/ 	.byte	0x04, 0x11
        /*08d2*/ 	.short	(.L_377 - .L_376)
	.align		4
.L_376:
        /*08d4*/ 	.word	index@(tvmgen_default_fused_nn_dense_add_1_kernel)
        /*08d8*/ 	.word	0x00000000


	//----- nvinfo : EIATTR_REGCOUNT
	.align		4
.L_377:
        /*08dc*/ 	.byte	0x04, 0x2f
        /*08de*/ 	.short	(.L_379 - .L_378)
	.align		4
.L_378:
        /*08e0*/ 	.word	index@(tvmgen_default_fused_split_sigmoid_sigmoid_multiply_sigmoid_tanh_multiply_add_tanh_multiply_sta_2bcd01aae566f75b__kernel_10)
        /*08e4*/ 	.word	0x00000008


	//----- nvinfo : EIATTR_FRAME_SIZE
	.align		4
.L_379:
        /*08e8*/ 	.byte	0x04, 0x11
        /*08ea*/ 	.short	(.L_381 - .L_380)
	.align		4
.L_380:
        /*08ec*/ 	.word	index@(tvmgen_default_fused_split_sigmoid_sigmoid_multiply_sigmoid_tanh_multiply_add_tanh_multiply_sta_2bcd01aae566f75b__kernel_10)
        /*08f0*/ 	.word	0x00000000


	//----- nvinfo : EIATTR_REGCOUNT
	.align		4
.L_381:
        /*08f4*/ 	.byte	0x04, 0x2f
        /*08f6*/ 	.short	(.L_383 - .L_382)
	.align		4
.L_382:
        /*08f8*/ 	.word	index@(tvmgen_default_fused_split_sigmoid_sigmoid_multiply_sigmoid_tanh_multiply_add_tanh_multiply_sta_2bcd01aae566f75b__kernel_11)
        /*08fc*/ 	.word	0x00000008


	//----- nvinfo : EIATTR_FRAME_SIZE
	.align		4
.L_383:
        /*0900*/ 	.byte	0x04, 0x11
        /*0902*/ 	.short	(.L_385 - .L_384)
	.align		4
.L_384:
        /*0904*/ 	.word	index@(tvmgen_default_fused_split_sigmoid_sigmoid_multiply_sigmoid_tanh_multiply_add_tanh_multiply_sta_2bcd01aae566f75b__kernel_11)
        /*0908*/ 	.word	0x00000000


	//----- nvinfo : EIATTR_REGCOUNT
	.align		4
.L_385:
        /*090c*/ 	.byte	0x04, 0x2f
        /*090e*/ 	.short	(.L_387 - .L_386)
	.align		4
.L_386:
        /*0910*/ 	.word	index@(tvmgen_default_fused_squeeze_concatenate_37_kernel)
        /*0914*/ 	.word	0x00000008


	//----- nvinfo : EIATTR_FRAME_SIZE
	.align		4
.L_387:
        /*0918*/ 	.byte	0x04, 0x11
        /*091a*/ 	.short	(.L_389 - .L_388)
	.align		4
.L_388:
        /*091c*/ 	.word	index@(tvmgen_default_fused_squeeze_concatenate_37_kernel)
        /*0920*/ 	.word	0x00000000


	//----- nvinfo : EIATTR_REGCOUNT
	.align		4
.L_389:
        /*0924*/ 	.byte	0x04, 0x2f
        /*0926*/ 	.short	(.L_391 - .L_390)
	.align		4
.L_390:
        /*0928*/ 	.word	index@(tvmgen_default_fused_split_sigmoid_sigmoid_multiply_sigmoid_tanh_multiply_add_tanh_multiply_sta_2bcd01aae566f75b__kernel_8)
        /*092c*/ 	.word	0x00000008


	//----- nvinfo : EIATTR_FRAME_SIZE
	.align		4
.L_391:
        /*0930*/ 	.byte	0x04, 0x11
        /*0932*/ 	.short	(.L_393 - .L_392)
	.align		4
.L_392:
        /*0934*/ 	.word	index@(tvmgen_default_fused_split_sigmoid_sigmoid_multiply_sigmoid_tanh_multiply_add_tanh_multiply_sta_2bcd01aae566f75b__kernel_8)
        /*0938*/ 	.word	0x00000000


	//----- nvinfo : EIATTR_REGCOUNT
	.align		4
.L_393:
        /*093c*/ 	.byte	0x04, 0x2f
        /*093e*/ 	.short	(.L_395 - .L_394)
	.align		4
.L_394:
        /*0940*/ 	.word	index@(tvmgen_default_fused_squeeze_concatenate_11_kernel)
        /*0944*/ 	.word	0x00000008


	//----- nvinfo : EIATTR_FRAME_SIZE
	.align		4
.L_395:
        /*0948*/ 	.byte	0x04, 0x11
        /*094a*/ 	.short	(.L_397 - .L_396)
	.align		4
.L_396:
        /*094c*/ 	.word	index@(tvmgen_default_fused_squeeze_concatenate_11_kernel)
        /*0950*/ 	.word	0x00000000


	//----- nvinfo : EIATTR_REGCOUNT
	.align		4
.L_397:
        /*0954*/ 	.byte	0x04, 0x2f
        /*0956*/ 	.short	(.L_399 - .L_398)
	.align		4
.L_398:
        /*0958*/ 	.word	index@(tvmgen_default_fused_squeeze_concatenate_24_kernel)
        /*095c*/ 	.word	0x00000008


	//----- nvinfo : EIATTR_FRAME_SIZE
	.align		4
.L_399:
        /*0960*/ 	.byte	0x04, 0x11
        /*0962*/ 	.short	(.L_401 - .L_400)
	.align		4
.L_400:
        /*0964*/ 	.word	index@(tvmgen_default_fused_squeeze_concatenate_24_kernel)
        /*0968*/ 	.word	0x00000000


	//----- nvinfo : EIATTR_REGCOUNT
	.align		4
.L_401:
        /*096c*/ 	.byte	0x04, 0x2f
        /*096e*/ 	.short	(.L_403 - .L_402)
	.align		4
.L_402:
        /*0970*/ 	.word	index@(tvmgen_default_fused_squeeze_concatenate_53_kernel)
        /*0974*/ 	.word	0x00000008


	//----- nvinfo : EIATTR_FRAME_SIZE
	.align		4
.L_403:
        /*0978*/ 	.byte	0x04, 0x11
        /*097a*/ 	.short	(.L_405 - .L_404)
	.align		4
.L_404:
        /*097c*/ 	.word	index@(tvmgen_default_fused_squeeze_concatenate_53_kernel)
        /*0980*/ 	.word	0x00000000


	//----- nvinfo : EIATTR_REGCOUNT
	.align		4
.L_405:
        /*0984*/ 	.byte	0x04, 0x2f
        /*0986*/ 	.short	(.L_407 - .L_406)
	.align		4
.L_406:
        /*0988*/ 	.word	index@(tvmgen_default_fused_split_sigmoid_sigmoid_multiply_sigmoid_tanh_multiply_add_tanh_multiply_sta_2bcd01aae566f75b__kernel_25)
        /*098c*/ 	.word	0x00000008


	//----- nvinfo : EIATTR_FRAME_SIZE
	.align		4
.L_407:
        /*0990*/ 	.byte	0x04, 0x11
        /*0992*/ 	.short	(.L_409 - .L_408)
	.align		4
.L_408:
        /*0994*/ 	.word	index@(tvmgen_default_fused_split_sigmoid_sigmoid_multiply_sigmoid_tanh_multiply_add_tanh_multiply_sta_2bcd01aae566f75b__kernel_25)
        /*0998*/ 	.word	0x00000000


	//----- nvinfo : EIATTR_REGCOUNT
	.align		4
.L_409:
        /*099c*/ 	.byte	0x04, 0x2f
        /*099e*/ 	.short	(.L_411 - .L_410)
	.align		4
.L_410:
        /*09a0*/ 	.word	index@(tvmgen_default_fused_squeeze_concatenate_29_kernel)
        /*09a4*/ 	.word	0x00000008


	//----- nvinfo : EIATTR_FRAME_SIZE
	.align		4
.L_411:
        /*09a8*/ 	.byte	0x04, 0x11
        /*09aa*/ 	.short	(.L_413 - .L_412)
	.align		4
.L_412:
        /*09ac*/ 	.word	index@(tvmgen_default_fused_squeeze_concatenate_29_kernel)
        /*09b0*/ 	.word	0x00000000


	//----- nvinfo : EIATTR_REGCOUNT
	.align		4
.L_413:
        /*09b4*/ 	.byte	0x04, 0x2f
        /*09b6*/ 	.short	(.L_415 - .L_414)
	.align		4
.L_414:
        /*09b8*/ 	.word	index@(tvmgen_default_fused_sigmoid_tanh_multiply_kernel)
        /*09bc*/ 	.word	0x00000010


	//----- nvinfo : EIATTR_FRAME_SIZE
	.align		4
.L_415:
        /*09c0*/ 	.byte	0x04, 0x11
        /*09c2*/ 	.short	(.L_417 - .L_416)
	.align		4
.L_416:
        /*09c4*/ 	.word	index@($__internal_0_$__cuda_sm20_rcp_rn_f32_slowpath)
        /*09c8*/ 	.word	0x00000000


	//----- nvinfo : EIATTR_FRAME_SIZE
	.align		4
.L_417:
        /*09cc*/ 	.byte	0x04, 0x11
        /*09ce*/ 	.short	(.L_419 - .L_418)
	.align		4
.L_418:
        /*09d0*/ 	.word	index@(tvmgen_default_fused_sigmoid_tanh_multiply_kernel)
        /*09d4*/ 	.word	0x00000000


	//----- nvinfo : EIATTR_REGCOUNT
	.align		4
.L_419:
        /*09d8*/ 	.byte	0x04, 0x2f
        /*09da*/ 	.short	(.L_421 - .L_420)
	.align		4
.L_420:
        /*09dc*/ 	.word	index@(tvmgen_default_fused_squeeze_concatenate_15_kernel)
        /*09e0*/ 	.word	0x00000008


	//----- nvinfo : EIATTR_FRAME_SIZE
	.align		4
.L_421:
        /*09e4*/ 	.byte	0x04, 0x11
        /*09e6*/ 	.short	(.L_423 - .L_422)
	.align		4
.L_422:
        /*09e8*/ 	.word	index@(tvmgen_default_fused_squeeze_concatenate_15_kernel)
        /*09ec*/ 	.word	0x00000000


	//----- nvinfo : EIATTR_REGCOUNT
	.align		4
.L_423:
        /*09f0*/ 	.byte	0x04, 0x2f
        /*09f2*/ 	.short	(.L_425 - .L_424)
	.align		4
.L_424:
        /*09f4*/ 	.word	index@(tvmgen_default_fused_split_sigmoid_sigmoid_multiply_sigmoid_tanh_multiply_add_tanh_multiply_sta_2bcd01aae566f75b__kernel_1)
        /*09f8*/ 	.word	0x00000008


	//----- nvinfo : EIATTR_FRAME_SIZE
	.align		4
.L_425:
        /*09fc*/ 	.byte	0x04, 0x11
        /*09fe*/ 	.short	(.L_427 - .L_426)
	.align		4
.L_426:
        /*0a00*/ 	.word	index@(tvmgen_default_fused_split_sigmoid_sigmoid_multiply_sigmoid_tanh_multiply_add_tanh_multiply_sta_2bcd01aae566f75b__kernel_1)
        /*0a04*/ 	.word	0x00000000


	//----- nvinfo : EIATTR_REGCOUNT
	.align		4
.L_427:
        /*0a08*/ 	.byte	0x04, 0x2f
        /*0a0a*/ 	.short	(.L_429 - .L_428)
	.align		4
.L_428:
        /*0a0c*/ 	.word	index@(tvmgen_default_fused_split_sigmoid_sigmoid_multiply_sigmoid_tanh_multiply_add_tanh_multiply_sta_2bcd01aae566f75b__kernel_13)
        /*0a10*/ 	.word	0x00000008


	//----- nvinfo : EIATTR_FRAME_SIZE
	.align		4
.L_429:
        /*0a14*/ 	.byte	0x04, 0x11
        /*0a16*/ 	.short	(.L_431 - .L_430)
	.align		4
.L_430:
        /*0a18*/ 	.word	index@(tvmgen_default_fused_split_sigmoid_sigmoid_multiply_sigmoid_tanh_multiply_add_tanh_multiply_sta_2bcd01aae566f75b__kernel_13)
        /*0a1c*/ 	.word	0x00000000


	//----- nvinfo : EIATTR_REGCOUNT
	.align		4
.L_431:
        /*0a20*/ 	.byte	0x04, 0x2f
        /*0a22*/ 	.short	(.L_433 - .L_432)
	.align		4
.L_432:
        /*0a24*/ 	.word	index@(tvmgen_default_fused_split_sigmoid_sigmoid_multiply_sigmoid_tanh_multiply_add_tanh_multiply_sta_2bcd01aae566f75b__kernel_9)
        /*0a28*/ 	.word	0x00000008


	//----- nvinfo : EIATTR_FRAME_SIZE
	.align		4
.L_433:
        /*0a2c*/ 	.byte	0x04, 0x11
        /*0a2e*/ 	.short	(.L_435 - .L_434)
	.align		4
.L_434:
        /*0a30*/ 	.word	index@(tvmgen_default_fused_split_sigmoid_sigmoid_multiply_sigmoid_tanh_multiply_add_tanh_multiply_sta_2bcd01aae566f75b__kernel_9)
        /*0a34*/ 	.word	0x00000000


	//----- nvinfo : EIATTR_REGCOUNT
	.align		4
.L_435:
        /*0a38*/ 	.byte	0x04, 0x2f
        /*0a3a*/ 	.short	(.L_437 - .L_436)
	.align		4
.L_436:
        /*0a3c*/ 	.word	index@(tvmgen_default_fused_split_sigmoid_sigmoid_multiply_sigmoid_tanh_multiply_add_tanh_multiply_sta_2bcd01aae566f75b__kernel_24)
        /*0a40*/ 	.word	0x00000008


	//----- nvinfo : EIATTR_FRAME_SIZE
	.align		4
.L_437:
        /*0a44*/ 	.byte	0x04, 0x11
        /*0a46*/ 	.short	(.L_439 - .L_438)
	.align		4
.L_438:
        /*0a48*/ 	.word	index@(tvmgen_default_fused_split_sigmoid_sigmoid_multiply_sigmoid_tanh_multiply_add_tanh_multiply_sta_2bcd01aae566f75b__kernel_24)
        /*0a4c*/ 	.word	0x00000000


	//----- nvinfo : EIATTR_REGCOUNT
	.align		4
.L_439:
        /*0a50*/ 	.byte	0x04, 0x2f
        /*0a52*/ 	.short	(.L_441 - .L_440)
	.align		4
.L_440:
        /*0a54*/ 	.word	index@(tvmgen_default_fused_squeeze_concatenate_38_kernel)
        /*0a58*/ 	.word	0x00000008


	//----- nvinfo : EIATTR_FRAME_SIZE
	.align		4
.L_441:
        /*0a5c*/ 	.byte	0x04, 0x11
        /*0a5e*/ 	.short	(.L_443 - .L_442)
	.align		4
.L_442:
        /*0a60*/ 	.word	index@(tvmgen_default_fused_squeeze_concatenate_38_kernel)
        /*0a64*/ 	.word	0x00000000


	//----- nvinfo : EIATTR_REGCOUNT
	.align		4
.L_443:
        /*0a68*/ 	.byte	0x04, 0x2f
        /*0a6a*/ 	.short	(.L_445 - .L_444)
	.align		4
.L_444:
        /*0a6c*/ 	.word	index@(tvmgen_default_fused_transpose_split_kernel_15)
        /*0a70*/ 	.word	0x00000008


	//----- nvinfo : EIATTR_FRAME_SIZE
	.align		4
.L_445:
        /*0a74*/ 	.byte	0x04, 0x11
        /*0a76*/ 	.short	(.L_447 - .L_446)
	.align		4
.L_446:
        /*0a78*/ 	.word	index@(tvmgen_default_fused_transpose_split_kernel_15)
        /*0a7c*/ 	.word	0x00000000


	//----- nvinfo : EIATTR_REGCOUNT
	.align		4
.L_447:
        /*0a80*/ 	.byte	0x04, 0x2f
        /*0a82*/ 	.short	(.L_449 - .L_448)
	.align		4
.L_448:
        /*0a84*/ 	.word	index@(tvmgen_default_fused_transpose_split_kernel_9)
        /*0a88*/ 	.word	0x00000008


	//----- nvinfo : EIATTR_FRAME_SIZE
	.align		4
.L_449:
        /*0a8c*/ 	.byte	0x04, 0x11
        /*0a8e*/ 	.short	(.L_451 - .L_450)
	.align		4
.L_450:
        /*0a90*/ 	.word	index@(tvmgen_default_fused_transpose_split_kernel_9)
        /*0a94*/ 	.word	0x00000000


	//----- nvinfo : EIATTR_REGCOUNT
	.align		4
.L_451:
        /*0a98*/ 	.byte	0x04, 0x2f
        /*0a9a*/ 	.short	(.L_453 - .L_452)
	.align		4
.L_452:
        /*0a9c*/ 	.word	index@(tvmgen_default_fused_transpose_split_kernel_17)
        /*0aa0*/ 	.word	0x00000008


	//----- nvinfo : EIATTR_FRAME_SIZE
	.align		4
.L_453:
        /*0aa4*/ 	.byte	0x04, 0x11
        /*0aa6*/ 	.short	(.L_455 - .L_454)
	.align		4
.L_454:
        /*0aa8*/ 	.word	index@(tvmgen_default_fused_transpose_split_kernel_17)
        /*0aac*/ 	.word	0x00000000


	//----- nvinfo : EIATTR_REGCOUNT
	.align		4
.L_455:
        /*0ab0*/ 	.byte	0x04, 0x2f
        /*0ab2*/ 	.short	(.L_457 - .L_456)
	.align		4
.L_456:
        /*0ab4*/ 	.word	index@(tvmgen_default_fused_split_kernel)
        /*0ab8*/ 	.word	0x00000008


	//----- nvinfo : EIATTR_FRAME_SIZE
	.align		4
.L_457:
        /*0abc*/ 	.byte	0x04, 0x11
        /*0abe*/ 	.short	(.L_459 - .L_458)
	.align		4
.L_458:
        /*0ac0*/ 	.word	index@(tvmgen_default_fused_split_kernel)
        /*0ac4*/ 	.word	0x00000000


	//----- nvinfo : EIATTR_REGCOUNT
	.align		4
.L_459:
        /*0ac8*/ 	.byte	0x04, 0x2f
        /*0aca*/ 	.short	(.L_461 - .L_460)
	.align		4
.L_460:
        /*0acc*/ 	.word	index@(tvmgen_default_fused_transpose_split_kernel_7)
        /*0ad0*/ 	.word	0x00000008


	//----- nvinfo : EIATTR_FRAME_SIZE
	.align		4
.L_461:
        /*0ad4*/ 	.byte	0x04, 0x11
        /*0ad6*/ 	.short	(.L_463 - .L_462)
	.align		4
.L_462:
        /*0ad8*/ 	.word	index@(tvmgen_default_fused_transpose_split_kernel_7)
        /*0adc*/ 	.word	0x00000000


	//----- nvinfo : EIATTR_REGCOUNT
	.align		4
.L_463:
        /*0ae0*/ 	.byte	0x04, 0x2f
        /*0ae2*/ 	.short	(.L_465 - .L_464)
	.align		4
.L_464:
        /*0ae4*/ 	.word	index@(tvmgen_default_fused_squeeze_concatenate_34_kernel)
        /*0ae8*/ 	.word	0x00000008


	//----- nvinfo : EIATTR_FRAME_SIZE
	.align		4
.L_465:
        /*0aec*/ 	.byte	0x04, 0x11
        /*0aee*/ 	.short	(.L_467 - .L_466)
	.align		4
.L_466:
        /*0af0*/ 	.word	index@(tvmgen_default_fused_squeeze_concatenate_34_kernel)
        /*0af4*/ 	.word	0x00000000


	//----- nvinfo : EIATTR_REGCOUNT
	.align		4
.L_467:
        /*0af8*/ 	.byte	0x04, 0x2f
        /*0afa*/ 	.short	(.L_469 - .L_468)
	.align		4
.L_468:
        /*0afc*/ 	.word	index@(tvmgen_default_fused_split_sigmoid_sigmoid_multiply_sigmoid_tanh_multiply_add_tanh_multiply_sta_2bcd01aae566f75b__kernel_7)
        /*0b00*/ 	.word	0x00000008


	//----- nvinfo : EIATTR_FRAME_SIZE
	.align		4
.L_469:
        /*0b04*/ 	.byte	0x04, 0x11
        /*0b06*/ 	.short	(.L_471 - .L_470)
	.align		4
.L_470:
        /*0b08*/ 	.word	index@(tvmgen_default_fused_split_sigmoid_sigmoid_multiply_sigmoid_tanh_multiply_add_tanh_multiply_sta_2bcd01aae566f75b__kernel_7)
        /*0b0c*/ 	.word	0x00000000


	//----- nvinfo : EIATTR_REGCOUNT
	.align		4
.L_471:
        /*0b10*/ 	.byte	0x04, 0x2f
        /*0b12*/ 	.short	(.L_473 - .L_472)
	.align		4
.L_472:
        /*0b14*/ 	.word	index@(tvmgen_default_fused_squeeze_concatenate_46_kernel)
        /*0b18*/ 	.word	0x00000008


	//----- nvinfo : EIATTR_FRAME_SIZE
	.align		4
.L_473:
        /*0b1c*/ 	.byte	0x04, 0x11
        /*0b1e*/ 	.short	(.L_475 - .L_474)
	.align		4
.L_474:
        /*0b20*/ 	.word	index@(tvmgen_default_fused_squeeze_concatenate_46_kernel)
        /*0b24*/ 	.word	0x00000000


	//----- nvinfo : EIATTR_REGCOUNT
	.align		4
.L_475:
        /*0b28*/ 	.byte	0x04, 0x2f
        /*0b2a*/ 	.short	(.L_477 - .L_476)
	.align		4
.L_476:
        /*0b2c*/ 	.word	index@(tvmgen_default_fused_transpose_split_kernel_19)
        /*0b30*/ 	.word	0x00000008


	//----- nvinfo : EIATTR_FRAME_SIZE
	.align		4
.L_477:
        /*0b34*/ 	.byte	0x04, 0x11
        /*0b36*/ 	.short	(.L_479 - .L_478)
	.align		4
.L_478:
        /*0b38*/ 	.word	index@(tvmgen_default_fused_transpose_split_kernel_19)
        /*0b3c*/ 	.word	0x00000000


	//----- nvinfo : EIATTR_REGCOUNT
	.align		4
.L_479:
        /*0b40*/ 	.byte	0x04, 0x2f
        /*0b42*/ 	.short	(.L_481 - .L_480)
	.align		4
.L_480:
        /*0b44*/ 	.word	index@(tvmgen_default_fused_split_sigmoid_sigmoid_multiply_sigmoid_tanh_multiply_add_tanh_multiply_sta_2bcd01aae566f75b__kernel_12)
        /*0b48*/ 	.word	0x00000008


	//----- nvinfo : EIATTR_FRAME_SIZE
	.align		4
.L_481:
        /*0b4c*/ 	.byte	0x04, 0x11
        /*0b4e*/ 	.short	(.L_483 - .L_482)
	.align		4
.L_482:
        /*0b50*/ 	.word	index@(tvmgen_default_fused_split_sigmoid_sigmoid_multiply_sigmoid_tanh_multiply_add_tanh_multiply_sta_2bcd01aae566f75b__kernel_12)
        /*0b54*/ 	.word	0x00000000


	//----- nvinfo : EIATTR_REGCOUNT
	.align		4
.L_483:
        /*0b58*/ 	.byte	0x04, 0x2f
        /*0b5a*/ 	.short	(.L_485 - .L_484)
	.align		4
.L_484:
        /*0b5c*/ 	.word	index@(tvmgen_default_fused_transpose_split_kernel_21)
        /*0b60*/ 	.word	0x00000008


	//----- nvinfo : EIATTR_FRAME_SIZE
	.align		4
.L_485:
        /*0b64*/ 	.byte	0x04, 0x11
        /*0b66*/ 	.short	(.L_487 - .L_486)
	.align		4
.L_486:
        /*0b68*/ 	.word	index@(tvmgen_default_fused_transpose_split_kernel_21)
        /*0b6c*/ 	.word	0x00000000


	//----- nvinfo : EIATTR_REGCOUNT
	.align		4
.L_487:
        /*0b70*/ 	.byte	0x04, 0x2f
        /*0b72*/ 	.short	(.L_489 - .L_488)
	.align		4
.L_488:
        /*0b74*/ 	.word	index@(tvmgen_default_fused_transpose_split_kernel_4)
        /*0b78*/ 	.word	0x00000008


	//----- nvinfo : EIATTR_FRAME_SIZE
	.align		4
.L_489:
        /*0b7c*/ 	.byte	0x04, 0x11
        /*0b7e*/ 	.short	(.L_491 - .L_490)
	.align		4
.L_490:
        /*0b80*/ 	.word	index@(tvmgen_default_fused_transpose_split_kernel_4)
        /*0b84*/ 	.word	0x00000000


	//----- nvinfo : EIATTR_REGCOUNT
	.align		4
.L_491:
        /*0b88*/ 	.byte	0x04, 0x2f
        /*0b8a*/ 	.short	(.L_493 - .L_492)
	.align		4
.L_492:
        /*0b8c*/ 	.word	index@(tvmgen_default_fused_transpose_split_kernel_27)
        /*0b90*/ 	.word	0x00000008


	//----- nvinfo : EIATTR_FRAME_SIZE
	.align		4
.L_493:
        /*0b94*/ 	.byte	0x04, 0x11
        /*0b96*/ 	.short	(.L_495 - .L_494)
	.align		4
.L_494:
        /*0b98*/ 	.word	index@(tvmgen_default_fused_transpose_split_kernel_27)
        /*0b9c*/ 	.word	0x00000000


	//----- nvinfo : EIATTR_MIN_STACK_SIZE
	.align		4
.L_495:
        /*0ba0*/ 	.byte	0x04, 0x12
        /*0ba2*/ 	.short	(.L_497 - .L_496)
	.align		4
.L_496:
        /*0ba4*/ 	.word	index@(tvmgen_default_fused_transpose_split_kernel_27)
        /*0ba8*/ 	.word	0x00000000


	//----- nvinfo : EIATTR_MIN_STACK_SIZE
	.align		4
.L_497:
        /*0bac*/ 	.byte	0x04, 0x12
        /*0bae*/ 	.short	(.L_499 - .L_498)
	.align		4
.L_498:
        /*0bb0*/ 	.word	index@(tvmgen_default_fused_transpose_split_kernel_4)
        /*0bb4*/ 	.word	0x00000000


	//----- nvinfo : EIATTR_MIN_STACK_SIZE
	.align		4
.L_499:
        /*0bb8*/ 	.byte	0x04, 0x12
        /*0bba*/ 	.short	(.L_501 - .L_500)
	.align		4
.L_500:
        /*0bbc*/ 	.word	index@(tvmgen_default_fused_transpose_split_kernel_21)
        /*0bc0*/ 	.word	0x00000000


	//----- nvinfo : EIATTR_MIN_STACK_SIZE
	.align		4
.L_501:
        /*0bc4*/ 	.byte	0x04, 0x12
        /*0bc6*/ 	.short	(.L_503 - .L_502)
	.align		4
.L_502:
        /*0bc8*/ 	.word	index@(tvmgen_default_fused_split_sigmoid_sigmoid_multiply_sigmoid_tanh_multiply_add_tanh_multiply_sta_2bcd01aae566f75b__kernel_12)
        /*0bcc*/ 	.word	0x00000000


	//----- nvinfo : EIATTR_MIN_STACK_SIZE
	.align		4
.L_503:
        /*0bd0*/ 	.byte	0x04, 0x12
        /*0bd2*/ 	.short	(.L_505 - .L_504)
	.align		4
.L_504:
        /*0bd4*/ 	.word	index@(tvmgen_default_fused_transpose_split_kernel_19)
        /*0bd8*/ 	.word	0x00000000


	//----- nvinfo : EIATTR_MIN_STACK_SIZE
	.align		4
.L_505:
        /*0bdc*/ 	.byte	0x04, 0x12
        /*0bde*/ 	.short	(.L_507 - .L_506)
	.align		4
.L_506:
        /*0be0*/ 	.word	index@(tvmgen_default_fused_squeeze_concatenate_46_kernel)
        /*0be4*/ 	.word	0x00000000


	//----- nvinfo : EIATTR_MIN_STACK_SIZE
	.align		4
.L_507:
        /*0be8*/ 	.byte	0x04, 0x12
        /*0bea*/ 	.short	(.L_509 - .L_508)
	.align		4
.L_508:
        /*0bec*/ 	.word	index@(tvmgen_default_fused_split_sigmoid_sigmoid_multiply_sigmoid_tanh_multiply_add_tanh_multiply_sta_2bcd01aae566f75b__kernel_7)
        /*0bf0*/ 	.word	0x00000000


	//----- nvinfo : EIATTR_MIN_STACK_SIZE
	.align		4
.L_509:
        /*0bf4*/ 	.byte	0x04, 0x12
        /*0bf6*/ 	.short	(.L_511 - .L_510)
	.align		4
.L_510:
        /*0bf8*/ 	.word	index@(tvmgen_default_fused_squeeze_concatenate_34_kernel)
        /*0bfc*/ 	.word	0x00000000


	//----- nvinfo : EIATTR_MIN_STACK_SIZE
	.align		4
.L_511:
        /*0c00*/ 	.byte	0x04, 0x12
        /*0c02*/ 	.short	(.L_513 - .L_512)
	.align		4
.L_512:
        /*0c04*/ 	.word	index@(tvmgen_default_fused_transpose_split_kernel_7)
        /*0c08*/ 	.word	0x00000000


	//----- nvinfo : EIATTR_MIN_STACK_SIZE
	.align		4
.L_513:
        /*0c0c*/ 	.byte	0x04, 0x12
        /*0c0e*/ 	.short	(.L_515 - .L_514)
	.align		4
.L_514:
        /*0c10*/ 	.word	index@(tvmgen_default_fused_split_kernel)
        /*0c14*/ 	.word	0x00000000


	//----- nvinfo : EIATTR_MIN_STACK_SIZE
	.align		4
.L_515:
        /*0c18*/ 	.byte	0x04, 0x12
        /*0c1a*/ 	.short	(.L_517 - .L_516)
	.align		4
.L_516:
        /*0c1c*/ 	.word	index@(tvmgen_default_fused_transpose_split_kernel_17)
        /*0c20*/ 	.word	0x00000000


	//----- nvinfo : EIATTR_MIN_STACK_SIZE
	.align		4
.L_517:
        /*0c24*/ 	.byte	0x04, 0x12
        /*0c26*/ 	.short	(.L_519 - .L_518)
	.align		4
.L_518:
        /*0c28*/ 	.word	index@(tvmgen_default_fused_transpose_split_kernel_9)
        /*0c2c*/ 	.word	0x00000000


	//----- nvinfo : EIATTR_MIN_STACK_SIZE
	.align		4
.L_519:
        /*0c30*/ 	.byte	0x04, 0x12
        /*0c32*/ 	.short	(.L_521 - .L_520)
	.align		4
.L_520:
        /*0c34*/ 	.word	index@(tvmgen_default_fused_transpose_split_kernel_15)
        /*0c38*/ 	.word	0x00000000


	//----- nvinfo : EIATTR_MIN_STACK_SIZE
	.align		4
.L_521:
        /*0c3c*/ 	.byte	0x04, 0x12
        /*0c3e*/ 	.short	(.L_523 - .L_522)
	.align		4
.L_522:
        /*0c40*/ 	.word	index@(tvmgen_default_fused_squeeze_concatenate_38_kernel)
        /*0c44*/ 	.word	0x00000000


	//----- nvinfo : EIATTR_MIN_STACK_SIZE
	.align		4
.L_523:
        /*0c48*/ 	.byte	0x04, 0x12
        /*0c4a*/ 	.short	(.L_525 - .L_524)
	.align		4
.L_524:
        /*0c4c*/ 	.word	index@(tvmgen_default_fused_split_sigmoid_sigmoid_multiply_sigmoid_tanh_multiply_add_tanh_multiply_sta_2bcd01aae566f75b__kernel_24)
        /*0c50*/ 	.word	0x00000000


	//----- nvinfo : EIATTR_MIN_STACK_SIZE
	.align		4
.L_525:
        /*0c54*/ 	.byte	0x04, 0x12
        /*0c56*/ 	.short	(.L_527 - .L_526)
	.align		4
.L_526:
        /*0c58*/ 	.word	index@(tvmgen_default_fused_split_sigmoid_sigmoid_multiply_sigmoid_tanh_multiply_add_tanh_multiply_sta_2bcd01aae566f75b__kernel_9)
        /*0c5c*/ 	.word	0x00000000


	//----- nvinfo : EIATTR_MIN_STACK_SIZE
	.align		4
.L_527:
        /*0c60*/ 	.byte	0x04, 0x12
        /*0c62*/ 	.short	(.L_529 - .L_528)
	.align		4
.L_528:
        /*0c64*/ 	.word	index@(tvmgen_default_fused_split_sigmoid_sigmoid_multiply_sigmoid_tanh_multiply_add_tanh_multiply_sta_2bcd01aae566f75b__kernel_13)
        /*0c68*/ 	.word	0x00000000


	//----- nvinfo : EIATTR_MIN_STACK_SIZE
	.align		4
.L_529:
        /*0c6c*/ 	.byte	0x04, 0x12
        /*0c6e*/ 	.short	(.L_531 - .L_530)
	.align		4
.L_530:
        /*0c70*/ 	.word	index@(tvmgen_default_fused_split_sigmoid_sigmoid_multiply_sigmoid_tanh_multiply_add_tanh_multiply_sta_2bcd01aae566f75b__kernel_1)
        /*0c74*/ 	.word	0x00000000


	//----- nvinfo : EIATTR_MIN_STACK_SIZE
	.align		4
.L_531:
        /*0c78*/ 	.byte	0x04, 0x12
        /*0c7a*/ 	.short	(.L_533 - .L_532)
	.align		4
.L_532:
        /*0c7c*/ 	.word	index@(tvmgen_default_fused_squeeze_concatenate_15_kernel)
        /*0c80*/ 	.word	0x00000000


	//----- nvinfo : EIATTR_MIN_STACK_SIZE
	.align		4
.L_533:
        /*0c84*/ 	.byte	0x04, 0x12
        /*0c86*/ 	.short	(.L_535 - .L_534)
	.align		4
.L_534:
        /*0c88*/ 	.word	index@(tvmgen_default_fused_sigmoid_tanh_multiply_kernel)
        /*0c8c*/ 	.word	0x00000000


	//----- nvinfo : EIATTR_MIN_STACK_SIZE
	.align		4
.L_535:
        /*0c90*/ 	.byte	0x04, 0x12
        /*0c92*/ 	.short	(.L_537 - .L_536)
	.align		4
.L_536:
        /*0c94*/ 	.word	index@(tvmgen_default_fused_squeeze_concatenate_29_kernel)
        /*0c98*/ 	.word	0x00000000


	//----- nvinfo : EIATTR_MIN_STACK_SIZE
	.align		4
.L_537:
        /*0c9c*/ 	.byte	0x04, 0x12
        /*0c9e*/ 	.short	(.L_539 - .L_538)
	.align		4
.L_538:
        /*0ca0*/ 	.word	index@(tvmgen_default_fused_split_sigmoid_sigmoid_multiply_sigmoid_tanh_multiply_add_tanh_multiply_sta_2bcd01aae566f75b__kernel_25)
        /*0ca4*/ 	.word	0x00000000


	//----- nvinfo : EIATTR_MIN_STACK_SIZE
	.align		4
.L_539:
        /*0ca8*/ 	.byte	0x04, 0x12
        /*0caa*/ 	.short	(.L_541 - .L_540)
	.align		4
.L_540:
        /*0cac*/ 	.word	index@(tvmgen_default_fused_squeeze_concatenate_53_kernel)
        /*0cb0*/ 	.word	0x00000000


	//----- nvinfo : EIATTR_MIN_STACK_SIZE
	.align		4
.L_541:
        /*0cb4*/ 	.byte	0x04, 0x12
        /*0cb6*/ 	.short	(.L_543 - .L_542)
	.align		4
.L_542:
        /*0cb8*/ 	.word	index@(tvmgen_default_fused_squeeze_concatenate_24_kernel)
        /*0cbc*/ 	.word	0x00000000


	//----- nvinfo : EIATTR_MIN_STACK_SIZE
	.align		4
.L_543:
        /*0cc0*/ 	.byte	0x04, 0x12
        /*0cc2*/ 	.short	(.L_545 - .L_544)
	.align		4
.L_544:
        /*0cc4*/ 	.word	index@(tvmgen_default_fused_squeeze_concatenate_11_kernel)
        /*0cc8*/ 	.word	0x00000000


	//----- nvinfo : EIATTR_MIN_STACK_SIZE
	.align		4
.L_545:
        /*0ccc*/ 	.byte	0x04, 0x12
        /*0cce*/ 	.short	(.L_547 - .L_546)
	.align		4
.L_546:
        /*0cd0*/ 	.word	index@(tvmgen_default_fused_split_sigmoid_sigmoid_multiply_sigmoid_tanh_multiply_add_tanh_multiply_sta_2bcd01aae566f75b__kernel_8)
        /*0cd4*/ 	.word	0x00000000


	//----- nvinfo : EIATTR_MIN_STACK_SIZE
	.align		4
.L_547:
        /*0cd8*/ 	.byte	0x04, 0x12
        /*0cda*/ 	.short	(.L_549 - .L_548)
	.align		4
.L_548:
        /*0cdc*/ 	.word	index@(tvmgen_default_fused_squeeze_concatenate_37_kernel)
        /*0ce0*/ 	.word	0x00000000


	//----- nvinfo : EIATTR_MIN_STACK_SIZE
	.align		4
.L_549:
        /*0ce4*/ 	.byte	0x04, 0x12
        /*0ce6*/ 	.short	(.L_551 - .L_550)
	.align		4
.L_550:
        /*0ce8*/ 	.word	index@(tvmgen_default_fused_split_sigmoid_sigmoid_multiply_sigmoid_tanh_multiply_add_tanh_multiply_sta_2bcd01aae566f75b__kernel_11)
        /*0cec*/ 	.word	0x00000000


	//----- nvinfo : EIATTR_MIN_STACK_SIZE
	.align		4
.L_551:
        /*0cf0*/ 	.byte	0x04, 0x12
        /*0cf2*/ 	.short	(.L_553 - .L_552)
	.align		4
.L_552:
        /*0cf4*/ 	.word	index@(tvmgen_default_fused_split_sigmoid_sigmoid_multiply_sigmoid_tanh_multiply_add_tanh_multiply_sta_2bcd01aae566f75b__kernel_10)
        /*0cf8*/ 	.word	0x00000000


	//----- nvinfo : EIATTR_MIN_STACK_SIZE
	.align		4
.L_553:
        /*0cfc*/ 	.byte	0x04, 0x12
        /*0cfe*/ 	.short	(.L_555 - .L_554)
	.align		4
.L_554:
        /*0d00*/ 	.word	index@(tvmgen_default_fused_nn_dense_add_1_kernel)
        /*0d04*/ 	.word	0x00000000


	//----- nvinfo : EIATTR_MIN_STACK_SIZE
	.align		4
.L_555:
        /*0d08*/ 	.byte	0x04, 0x12
        /*0d0a*/ 	.short	(.L_557 - .L_556)
	.align		4
.L_556:
        /*0d0c*/ 	.word	index@(tvmgen_default_fused_squeeze_concatenate_18_kernel)
        /*0d10*/ 	.word	0x00000000


	//----- nvinfo : EIATTR_MIN_STACK_SIZE
	.align		4
.L_557:
        /*0d14*/ 	.byte	0x04, 0x12
        /*0d16*/ 	.short	(.L_559 - .L_558)
	.align		4
.L_558:
        /*0d18*/ 	.word	index@(tvmgen_default_fused_squeeze_concatenate_52_kernel)
        /*0d1c*/ 	.word	0x00000000


	//----- nvinfo : EIATTR_MIN_STACK_SIZE
	.align		4
.L_559:
        /*0d20*/ 	.byte	0x04, 0x12
        /*0d22*/ 	.short	(.L_561 - .L_560)
	.align		4
.L_560:
        /*0d24*/ 	.word	index@(tvmgen_default_fused_split_sigmoid_sigmoid_multiply_sigmoid_tanh_multiply_add_tanh_multiply_sta_2bcd01aae566f75b__kernel_17)
        /*0d28*/ 	.word	0x00000000


	//----- nvinfo : EIATTR_MIN_STACK_SIZE
	.align		4
.L_561:
        /*0d2c*/ 	.byte	0x04, 0x12
        /*0d2e*/ 	.short	(.L_563 - .L_562)
	.align		4
.L_562:
        /*0d30*/ 	.word	index@(tvmgen_default_fused_split_sigmoid_sigmoid_multiply_sigmoid_tanh_multiply_add_tanh_multiply_sta_2bcd01aae566f75b__kernel_4)
        /*0d34*/ 	.word	0x00000000


	//----- nvinfo : EIATTR_MIN_STACK_SIZE
	.align		4
.L_563:
        /*0d38*/ 	.byte	0x04, 0x12
        /*0d3a*/ 	.short	(.L_565 - .L_564)
	.align		4
.L_564:
        /*0d3c*/ 	.word	index@(tvmgen_default_fused_squeeze_concatenate_28_kernel)
        /*0d40*/ 	.word	0x00000000


	//----- nvinfo : EIATTR_MIN_STACK_SIZE
	.align		4
.L_565:
        /*0d44*/ 	.byte	0x04, 0x12
        /*0d46*/ 	.short	(.L_567 - .L_566)
	.align		4
.L_566:
        /*0d48*/ 	.word	index@(tvmgen_default_fused_transpose_split_kernel_6)
        /*0d4c*/ 	.word	0x00000000


	//----- nvinfo : EIATTR_MIN_STACK_SIZE
	.align		4
.L_567:
        /*0d50*/ 	.byte	0x04, 0x12
        /*0d52*/ 	.short	(.L_569 - .L_568)
	.align		4
.L_568:
        /*0d54*/ 	.word	index@(tvmgen_default_fused_squeeze_concatenate_55_kernel)
        /*0d58*/ 	.word	0x00000000


	//----- nvinfo : EIATTR_MIN_STACK_SIZE
	.align		4
.L_569:
        /*0d5c*/ 	.byte	0x04, 0x12
        /*0d5e*/ 	.short	(.L_571 - .L_570)
	.align		4
.L_570:
        /*0d60*/ 	.word	index@(tvmgen_default_fused_split_sigmoid_sigmoid_multiply_sigmoid_tanh_multiply_add_tanh_multiply_sta_2bcd01aae566f75b__kernel_14)
        /*0d64*/ 	.word	0x00000000


	//----- nvinfo : EIATTR_MIN_STACK_SIZE
	.align		4
.L_571:
        /*0d68*/ 	.byte	0x04, 0x12
        /*0d6a*/ 	.short	(.L_573 - .L_572)
	.align		4
.L_572:
        /*0d6c*/ 	.word	index@(tvmgen_default_fused_squeeze_concatenate_39_kernel)
        /*0d70*/ 	.word	0x00000000


	//----- nvinfo : EIATTR_MIN_STACK_SIZE
	.align		4
.L_573:
        /*0d74*/ 	.byte	0x04, 0x12
        /*0d76*/ 	.short	(.L_575 - .L_574)
	.align		4
.L_574:
        /*0d78*/ 	.word	index@(tvmgen_default_fused_split_sigmoid_sigmoid_multiply_sigmoid_tanh_multiply_add_tanh_multiply_sta_2bcd01aae566f75b__kernel_2)
        /*0d7c*/ 	.word	0x00000000


	//----- nvinfo : EIATTR_MIN_STACK_SIZE
	.align		4
.L_575:
        /*0d80*/ 	.byte	0x04, 0x12
        /*0d82*/ 	.short	(.L_577 - .L_576)
	.align		4
.L_576:
        /*0d84*/ 	.word	index@(tvmgen_default_fused_squeeze_concatenate_48_kernel)
        /*0d88*/ 	.word	0x00000000


	//----- nvinfo : EIATTR_MIN_STACK_SIZE
	.align		4
.L_577:
        /*0d8c*/ 	.byte	0x04, 0x12
        /*0d8e*/ 	.short	(.L_579 - .L_578)
	.align		4
.L_578:
        /*0d90*/ 	.word	index@(tvmgen_default_fused_transpose_split_kernel_26)
        /*0d94*/ 	.word	0x00000000


	//----- nvinfo : EIATTR_MIN_STACK_SIZE
	.align		4
.L_579:
        /*0d98*/ 	.byte	0x04, 0x12
        /*0d9a*/ 	.short	(.L_581 - .L_580)
	.align		4
.L_580:
        /*0d9c*/ 	.word	index@(tvmgen_default_fused_split_sigmoid_sigmoid_multiply_sigmoid_tanh_multiply_add_tanh_multiply_sta_2bcd01aae566f75b__kernel_26)
        /*0da0*/ 	.word	0x00000000


	//----- nvinfo : EIATTR_MIN_STACK_SIZE
	.align		4
.L_581:
        /*0da4*/ 	.byte	0x04, 0x12
        /*0da6*/ 	.short	(.L_583 - .L_582)
	.align		4
.L_582:
        /*0da8*/ 	.word	index@(tvmgen_default_fused_transpose_split_kernel_24)
        /*0dac*/ 	.word	0x00000000


	//----- nvinfo : EIATTR_MIN_STACK_SIZE
	.align		4
.L_583:
        /*0db0*/ 	.byte	0x04, 0x12
        /*0db2*/ 	.short	(.L_585 - .L_584)
	.align		4
.L_584:
        /*0db4*/ 	.word	index@(tvmgen_default_fused_squeeze_concatenate_44_kernel)
        /*0db8*/ 	.word	0x00000000


	//----- nvinfo : EIATTR_MIN_STACK_SIZE
	.align		4
.L_585:
        /*0dbc*/ 	.byte	0x04, 0x12
        /*0dbe*/ 	.short	(.L_587 - .L_586)
	.align		4
.L_586:
        /*0dc0*/ 	.word	index@(tvmgen_default_fused_transpose_split_kernel_22)
        /*0dc4*/ 	.word	0x00000000


	//----- nvinfo : EIATTR_MIN_STACK_SIZE
	.align		4
.L_587:
        /*0dc8*/ 	.byte	0x04, 0x12
        /*0dca*/ 	.short	(.L_589 - .L_588)
	.align		4
.L_588:
        /*0dcc*/ 	.word	index@(tvmgen_default_fused_squeeze_concatenate_16_kernel)
        /*0dd0*/ 	.word	0x00000000


	//----- nvinfo : EIATTR_MIN_STACK_SIZE
	.align		4
.L_589:
        /*0dd4*/ 	.byte	0x04, 0x12
        /*0dd6*/ 	.short	(.L_591 - .L_590)
	.align		4
.L_590:
        /*0dd8*/ 	.word	index@(tvmgen_default_fused_transpose_split_kernel_2)
        /*0ddc*/ 	.word	0x00000000


	//----- nvinfo : EIATTR_MIN_STACK_SIZE
	.align		4
.L_591:
        /*0de0*/ 	.byte	0x04, 0x12
        /*0de2*/ 	.short	(.L_593 - .L_592)
	.align		4
.L_592:
        /*0de4*/ 	.word	index@(tvmgen_default_fused_squeeze_concatenate_5_kernel)
        /*0de8*/ 	.word	0x00000000


	//----- nvinfo : EIATTR_MIN_STACK_SIZE
	.align		4
.L_593:
        /*0dec*/ 	.byte	0x04, 0x12
        /*0dee*/ 	.short	(.L_595 - .L_594)
	.align		4
.L_594:
        /*0df0*/ 	.word	index@(tvmgen_default_fused_split_sigmoid_sigmoid_multiply_sigmoid_tanh_multiply_add_tanh_multiply_sta_2bcd01aae566f75b__kernel)
        /*0df4*/ 	.word	0x00000000


	//----- nvinfo : EIATTR_MIN_STACK_SIZE
	.align		4
.L_595:
        /*0df8*/ 	.byte	0x04, 0x12
        /*0dfa*/ 	.short	(.L_597 - .L_596)
	.align		4
.L_596:
        /*0dfc*/ 	.word	index@(tvmgen_default_fused_transpose_split_kernel_12)
        /*0e00*/ 	.word	0x00000000


	//----- nvinfo : EIATTR_MIN_STACK_SIZE
	.align		4
.L_597:
        /*0e04*/ 	.byte	0x04, 0x12
        /*0e06*/ 	.short	(.L_599 - .L_598)
	.align		4
.L_598:
        /*0e08*/ 	.word	index@(tvmgen_default_fused_squeeze_concatenate_54_kernel)
        /*0e0c*/ 	.word	0x00000000


	//----- nvinfo : EIATTR_MIN_STACK_SIZE
	.align		4
.L_599:
        /*0e10*/ 	.byte	0x04, 0x12
        /*0e12*/ 	.short	(.L_601 - .L_600)
	.align		4
.L_600:
        /*0e14*/ 	.word	index@(tvmgen_default_fused_squeeze_concatenate_32_kernel)
        /*0e18*/ 	.word	0x00000000


	//----- nvinfo : EIATTR_MIN_STACK_SIZE
	.align		4
.L_601:
        /*0e1c*/ 	.byte	0x04, 0x12
        /*0e1e*/ 	.short	(.L_603 - .L_602)
	.align		4
.L_602:
        /*0e20*/ 	.word	index@(tvmgen_default_fused_split_kernel_2)
        /*0e24*/ 	.word	0x00000000


	//----- nvinfo : EIATTR_MIN_STACK_SIZE
	.align		4
.L_603:
        /*0e28*/ 	.byte	0x04, 0x12
        /*0e2a*/ 	.short	(.L_605 - .L_604)
	.align		4
.L_604:
        /*0e2c*/ 	.word	index@(tvmgen_default_fused_squeeze_concatenate_25_kernel)
        /*0e30*/ 	.word	0x00000000


	//----- nvinfo : EIATTR_MIN_STACK_SIZE
	.align		4
.L_605:
        /*0e34*/ 	.byte	0x04, 0x12
        /*0e36*/ 	.short	(.L_607 - .L_606)
	.align		4
.L_606:
        /*0e38*/ 	.word	index@(tvmgen_default_fused_squeeze_concatenate_49_kernel)
        /*0e3c*/ 	.word	0x00000000


	//----- nvinfo : EIATTR_MIN_STACK_SIZE
	.align		4
.L_607:
        /*0e40*/ 	.byte	0x04, 0x12
        /*0e42*/ 	.short	(.L_609 - .L_608)
	.align		4
.L_608:
        /*0e44*/ 	.word	index@(tvmgen_default_fused_split_sigmoid_sigmoid_multiply_sigmoid_tanh_multiply_add_tanh_multiply_sta_2bcd01aae566f75b__kernel_22)
        /*0e48*/ 	.word	0x00000000


	//----- nvinfo : EIATTR_MIN_STACK_SIZE
	.align		4
.L_609:
        /*0e4c*/ 	.byte	0x04, 0x12
        /*0e4e*/ 	.short	(.L_611 - .L_610)
	.align		4
.L_610:
        /*0e50*/ 	.word	index@(tvmgen_default_fused_split_sigmoid_sigmoid_multiply_sigmoid_tanh_multiply_add_tanh_multiply_sta_2bcd01aae566f75b__kernel_18)
        /*0e54*/ 	.word	0x00000000


	//----- nvinfo : EIATTR_MIN_STACK_SIZE
	.align		4
.L_611:
        /*0e58*/ 	.byte	0x04, 0x12
        /*0e5a*/ 	.short	(.L_613 - .L_612)
	.align		4
.L_612:
        /*0e5c*/ 	.word	index@(tvmgen_default_fused_squeeze_concatenate_3_kernel)
        /*0e60*/ 	.word	0x00000000


	//----- nvinfo : EIATTR_MIN_STACK_SIZE
	.align		4
.L_613:
        /*0e64*/ 	.byte	0x04, 0x12
        /*0e66*/ 	.short	(.L_615 - .L_614)
	.align		4
.L_614:
        /*0e68*/ 	.word	index@(tvmgen_default_fused_sigmoid_multiply_sigmoid_tanh_multiply_add_kernel)
        /*0e6c*/ 	.word	0x00000000


	//----- nvinfo : EIATTR_MIN_STACK_SIZE
	.align		4
.L_615:
        /*0e70*/ 	.byte	0x04, 0x12
        /*0e72*/ 	.short	(.L_617 - .L_616)
	.align		4
.L_616:
        /*0e74*/ 	.word	index@(tvmgen_default_fused_nn_dense_add_kernel)
        /*0e78*/ 	.word	0x00000000


	//----- nvinfo : EIATTR_MIN_STACK_SIZE
	.align		4
.L_617:
        /*0e7c*/ 	.byte	0x04, 0x12
        /*0e7e*/ 	.short	(.L_619 - .L_618)
	.align		4
.L_618:
        /*0e80*/ 	.word	index@(tvmgen_default_fused_squeeze_concatenate_47_kernel)
        /*0e84*/ 	.word	0x00000000


	//----- nvinfo : EIATTR_MIN_STACK_SIZE
	.align		4
.L_619:
        /*0e88*/ 	.byte	0x04, 0x12
        /*0e8a*/ 	.short	(.L_621 - .L_620)
	.align		4
.L_620:
        /*0e8c*/ 	.word	index@(tvmgen_default_fused_transpose_split_kernel_20)
        /*0e90*/ 	.word	0x00000000


	//----- nvinfo : EIATTR_MIN_STACK_SIZE
	.align		4
.L_621:
        /*0e94*/ 	.byte	0x04, 0x12
        /*0e96*/ 	.short	(.L_623 - .L_622)
	.align		4
.L_622:
        /*0e98*/ 	.word	index@(tvmgen_default_fused_squeeze_concatenate_50_kernel)
        /*0e9c*/ 	.word	0x00000000


	//----- nvinfo : EIATTR_MIN_STACK_SIZE
	.align		4
.L_623:
        /*0ea0*/ 	.byte	0x04, 0x12
        /*0ea2*/ 	.short	(.L_625 - .L_624)
	.align		4
.L_624:
        /*0ea4*/ 	.word	index@(tvmgen_default_fused_split_sigmoid_sigmoid_multiply_sigmoid_tanh_multiply_add_tanh_multiply_sta_2bcd01aae566f75b__kernel_15)
        /*0ea8*/ 	.word	0x00000000


	//----- nvinfo : EIATTR_MIN_STACK_SIZE
	.align		4
.L_625:
        /*0eac*/ 	.byte	0x04, 0x12
        /*0eae*/ 	.short	(.L_627 - .L_626)
	.align		4
.L_626:
        /*0eb0*/ 	.word	index@(tvmgen_default_fused_transpose_split_kernel_18)
        /*0eb4*/ 	.word	0x00000000


	//----- nvinfo : EIATTR_MIN_STACK_SIZE
	.align		4
.L_627:
        /*0eb8*/ 	.byte	0x04, 0x12
        /*0eba*/ 	.short	(.L_629 - .L_628)
	.align		4
.L_628:
        /*0ebc*/ 	.word	index@(tvmgen_default_fused_squeeze_concatenate_43_kernel)
        /*0ec0*/ 	.word	0x00000000


	//----- nvinfo : EIATTR_MIN_STACK_SIZE
	.align		4
.L_629:
        /*0ec4*/ 	.byte	0x04, 0x12
        /*0ec6*/ 	.short	(.L_631 - .L_630)
	.align		4
.L_630:
        /*0ec8*/ 	.word	index@(tvmgen_default_fused_transpose_split_kernel_11)
        /*0ecc*/ 	.word	0x00000000


	//----- nvinfo : EIATTR_MIN_STACK_SIZE
	.align		4
.L_631:
        /*0ed0*/ 	.byte	0x04, 0x12
        /*0ed2*/ 	.short	(.L_633 - .L_632)
	.align		4
.L_632:
        /*0ed4*/ 	.word	index@(tvmgen_default_fused_transpose_split_kernel_1)
        /*0ed8*/ 	.word	0x00000000


	//----- nvinfo : EIATTR_MIN_STACK_SIZE
	.align		4
.L_633:
        /*0edc*/ 	.byte	0x04, 0x12
        /*0ede*/ 	.short	(.L_635 - .L_634)
	.align		4
.L_634:
        /*0ee0*/ 	.word	index@(tvmgen_default_fused_split_sigmoid_sigmoid_multiply_sigmoid_tanh_multiply_add_tanh_multiply_sta_2bcd01aae566f75b__kernel_6)
        /*0ee4*/ 	.word	0x00000000


	//----- nvinfo : EIATTR_MIN_STACK_SIZE
	.align		4
.L_635:
        /*0ee8*/ 	.byte	0x04, 0x12
        /*0eea*/ 	.short	(.L_637 - .L_636)
	.align		4
.L_636:
        /*0eec*/ 	.word	index@(tvmgen_default_fused_squeeze_concatenate_41_kernel)
        /*0ef0*/ 	.word	0x00000000


	//----- nvinfo : EIATTR_MIN_STACK_SIZE
	.align		4
.L_637:
        /*0ef4*/ 	.byte	0x04, 0x12
        /*0ef6*/ 	.short	(.L_639 - .L_638)
	.align		4
.L_638:
        /*0ef8*/ 	.word	index@(tvmgen_default_fused_squeeze_concatenate_7_kernel)
        /*0efc*/ 	.word	0x00000000


	//----- nvinfo : EIATTR_MIN_STACK_SIZE
	.align		4
.L_639:
        /*0f00*/ 	.byte	0x04, 0x12
        /*0f02*/ 	.short	(.L_641 - .L_640)
	.align		4
.L_640:
        /*0f04*/ 	.word	index@(tvmgen_default_fused_transpose_split_kernel_8)
        /*0f08*/ 	.word	0x00000000


	//----- nvinfo : EIATTR_MIN_STACK_SIZE
	.align		4
.L_641:
        /*0f0c*/ 	.byte	0x04, 0x12
        /*0f0e*/ 	.short	(.L_643 - .L_642)
	.align		4
.L_642:
        /*0f10*/ 	.word	index@(tvmgen_default_fused_transpose_split_kernel_14)
        /*0f14*/ 	.word	0x00000000


	//----- nvinfo : EIATTR_MIN_STACK_SIZE
	.align		4
.L_643:
        /*0f18*/ 	.byte	0x04, 0x12
        /*0f1a*/ 	.short	(.L_645 - .L_644)
	.align		4
.L_644:
        /*0f1c*/ 	.word	index@(tvmgen_default_fused_squeeze_concatenate_8_kernel)
        /*0f20*/ 	.word	0x00000000


	//----- nvinfo : EIATTR_MIN_STACK_SIZE
	.align		4
.L_645:
        /*0f24*/ 	.byte	0x04, 0x12
        /*0f26*/ 	.short	(.L_647 - .L_646)
	.align		4
.L_646:
        /*0f28*/ 	.word	index@(tvmgen_default_fused_transpose_split_kernel_16)
        /*0f2c*/ 	.word	0x00000000


	//----- nvinfo : EIATTR_MIN_STACK_SIZE
	.align		4
.L_647:
        /*0f30*/ 	.byte	0x04, 0x12
        /*0f32*/ 	.short	(.L_649 - .L_648)
	.align		4
.L_648:
        /*0f34*/ 	.word	index@(tvmgen_default_fused_squeeze_concatenate_2_kernel)
        /*0f38*/ 	.word	0x00000000


	//----- nvinfo : EIATTR_MIN_STACK_SIZE
	.align		4
.L_649:
        /*0f3c*/ 	.byte	0x04, 0x12
        /*0f3e*/ 	.short	(.L_651 - .L_650)
	.align		4
.L_650:
        /*0f40*/ 	.word	index@(tvmgen_default_fused_split_sigmoid_sigmoid_multiply_sigmoid_tanh_multiply_add_tanh_multiply_sta_2bcd01aae566f75b__kernel_19)
        /*0f44*/ 	.word	0x00000000


	//----- nvinfo : EIATTR_MIN_STACK_SIZE
	.align		4
.L_651:
        /*0f48*/ 	.byte	0x04, 0x12
        /*0f4a*/ 	.short	(.L_653 - .L_652)
	.align		4
.L_652:
        /*0f4c*/ 	.word	index@(tvmgen_default_fused_squeeze_concatenate_45_kernel)
        /*0f50*/ 	.word	0x00000000


	//----- nvinfo : EIATTR_MIN_STACK_SIZE
	.align		4
.L_653:
        /*0f54*/ 	.byte	0x04, 0x12
        /*0f56*/ 	.short	(.L_655 - .L_654)
	.align		4
.L_654:
        /*0f58*/ 	.word	index@(tvmgen_default_fused_squeeze_concatenate_42_kernel)
        /*0f5c*/ 	.word	0x00000000


	//----- nvinfo : EIATTR_MIN_STACK_SIZE
	.align		4
.L_655:
        /*0f60*/ 	.byte	0x04, 0x12
        /*0f62*/ 	.short	(.L_657 - .L_656)
	.align		4
.L_656:
        /*0f64*/ 	.word	index@(tvmgen_default_fused_squeeze_concatenate_6_kernel)
        /*0f68*/ 	.word	0x00000000


	//----- nvinfo : EIATTR_MIN_STACK_SIZE
	.align		4
.L_657:
        /*0f6c*/ 	.byte	0x04, 0x12
        /*0f6e*/ 	.short	(.L_659 - .L_658)
	.align		4
.L_658:
        /*0f70*/ 	.word	index@(tvmgen_default_fused_squeeze_concatenate_26_kernel)
        /*0f74*/ 	.word	0x00000000


	//----- nvinfo : EIATTR_MIN_STACK_SIZE
	.align		4
.L_659:
        /*0f78*/ 	.byte	0x04, 0x12
        /*0f7a*/ 	.short	(.L_661 - .L_660)
	.align		4
.L_660:
        /*0f7c*/ 	.word	index@(tvmgen_default_fused_squeeze_concatenate_31_kernel)
        /*0f80*/ 	.word	0x00000000


	//----- nvinfo : EIATTR_MIN_STACK_SIZE
	.align		4
.L_661:
        /*0f84*/ 	.byte	0x04, 0x12
        /*0f86*/ 	.short	(.L_663 - .L_662)
	.align		4
.L_662:
        /*0f88*/ 	.word	index@(tvmgen_default_fused_squeeze_concatenate_1_kernel)
        /*0f8c*/ 	.word	0x00000000


	//----- nvinfo : EIATTR_MIN_STACK_SIZE
	.align		4
.L_663:
        /*0f90*/ 	.byte	0x04, 0x12
        /*0f92*/ 	.short	(.L_665 - .L_664)
	.align		4
.L_664:
        /*0f94*/ 	.word	index@(tvmgen_default_fused_squeeze_concatenate_23_kernel)
        /*0f98*/ 	.word	0x00000000


	//----- nvinfo : EIATTR_MIN_STACK_SIZE
	.align		4
.L_665:
        /*0f9c*/ 	.byte	0x04, 0x12
        /*0f9e*/ 	.short	(.L_667 - .L_666)
	.align		4
.L_666:
        /*0fa0*/ 	.word	index@(tvmgen_default_fused_nn_dense_add_2_kernel)
        /*0fa4*/ 	.word	0x00000000


	//----- nvinfo : EIATTR_MIN_STACK_SIZE
	.align		4
.L_667:
        /*0fa8*/ 	.byte	0x04, 0x12
        /*0faa*/ 	.short	(.L_669 - .L_668)
	.align		4
.L_668:
        /*0fac*/ 	.word	index@(tvmgen_default_fused_split_sigmoid_sigmoid_multiply_sigmoid_tanh_multiply_add_tanh_multiply_sta_2bcd01aae566f75b__kernel_20)
        /*0fb0*/ 	.word	0x00000000


	//----- nvinfo : EIATTR_MIN_STACK_SIZE
	.align		4
.L_669:
        /*0fb4*/ 	.byte	0x04, 0x12
        /*0fb6*/ 	.short	(.L_671 - .L_670)
	.align		4
.L_670:
        /*0fb8*/ 	.word	index@(tvmgen_default_fused_transpose_split_kernel_5)
        /*0fbc*/ 	.word	0x00000000


	//----- nvinfo : EIATTR_MIN_STACK_SIZE
	.align		4
.L_671:
        /*0fc0*/ 	.byte	0x04, 0x12
        /*0fc2*/ 	.short	(.L_673 - .L_672)
	.align		4
.L_672:
        /*0fc4*/ 	.word	index@(tvmgen_default_fused_squeeze_concatenate_12_kernel)
        /*0fc8*/ 	.word	0x00000000


	//----- nvinfo : EIATTR_MIN_STACK_SIZE
	.align		4
.L_673:
        /*0fcc*/ 	.byte	0x04, 0x12
        /*0fce*/ 	.short	(.L_675 - .L_674)
	.align		4
.L_674:
        /*0fd0*/ 	.word	index@(tvmgen_default_fused_transpose_split_kernel)
        /*0fd4*/ 	.word	0x00000000


	//----- nvinfo : EIATTR_MIN_STACK_SIZE
	.align		4
.L_675:
        /*0fd8*/ 	.byte	0x04, 0x12
        /*0fda*/ 	.short	(.L_677 - .L_676)
	.align		4
.L_676:
        /*0fdc*/ 	.word	index@(tvmgen_default_fused_squeeze_concatenate_4_kernel)
        /*0fe0*/ 	.word	0x00000000


	//----- nvinfo : EIATTR_MIN_STACK_SIZE
	.align		4
.L_677:
        /*0fe4*/ 	.byte	0x04, 0x12
        /*0fe6*/ 	.short	(.L_679 - .L_678)
	.align		4
.L_678:
        /*0fe8*/ 	.word	index@(tvmgen_default_fused_squeeze_concatenate_17_kernel)
        /*0fec*/ 	.word	0x00000000


	//----- nvinfo : EIATTR_MIN_STACK_SIZE
	.align		4
.L_679:
        /*0ff0*/ 	.byte	0x04, 0x12
        /*0ff2*/ 	.short	(.L_681 - .L_680)
	.align		4
.L_680:
        /*0ff4*/ 	.word	index@(tvmgen_default_fused_split_sigmoid_sigmoid_multiply_sigmoid_tanh_multiply_add_tanh_multiply_sta_2bcd01aae566f75b__kernel_27)
        /*0ff8*/ 	.word	0x00000000


	//----- nvinfo : EIATTR_MIN_STACK_SIZE
	.align		4
.L_681:
        /*0ffc*/ 	.byte	0x04, 0x12
        /*0ffe*/ 	.short	(.L_683 - .L_682)
	.align		4
.L_682:
        /*1000*/ 	.word	index@(tvmgen_default_fused_squeeze_concatenate_19_kernel)
        /*1004*/ 	.word	0x00000000


	//----- nvinfo : EIATTR_MIN_STACK_SIZE
	.align		4
.L_683:
        /*1008*/ 	.byte	0x04, 0x12
        /*100a*/ 	.short	(.L_685 - .L_684)
	.align		4
.L_684:
        /*100c*/ 	.word	index@(tvmgen_default_fused_squeeze_concatenate_kernel)
        /*1010*/ 	.word	0x00000000


	//----- nvinfo : EIATTR_MIN_STACK_SIZE
	.align		4
.L_685:
        /*1014*/ 	.byte	0x04, 0x12
        /*1016*/ 	.short	(.L_687 - .L_686)
	.align		4
.L_686:
        /*1018*/ 	.word	index@(tvmgen_default_fused_split_sigmoid_sigmoid_multiply_sigmoid_tanh_multiply_add_tanh_multiply_sta_2bcd01aae566f75b__kernel_16)
        /*101c*/ 	.word	0x00000000


	//----- nvinfo : EIATTR_MIN_STACK_SIZE
	.align		4
.L_687:
        /*1020*/ 	.byte	0x04, 0x12
        /*1022*/ 	.short	(.L_689 - .L_688)
	.align		4
.L_688:
        /*1024*/ 	.word	index@(tvmgen_default_fused_split_sigmoid_sigmoid_multiply_sigmoid_tanh_multiply_add_tanh_multiply_sta_2bcd01aae566f75b__kernel_3)
        /*1028*/ 	.word	0x00000000


	//----- nvinfo : EIATTR_MIN_STACK_SIZE
	.align		4
.L_689:
        /*102c*/ 	.byte	0x04, 0x12
        /*102e*/ 	.short	(.L_691 - .L_690)
	.align		4
.L_690:
        /*1030*/ 	.word	index@(tvmgen_default_fused_squeeze_concatenate_10_kernel)
        /*1034*/ 	.word	0x00000000


	//----- nvinfo : EIATTR_MIN_STACK_SIZE
	.align		4
.L_691:
        /*1038*/ 	.byte	0x04, 0x12
        /*103a*/ 	.short	(.L_693 - .L_692)
	.align		4
.L_692:
        /*103c*/ 	.word	index@(tvmgen_default_fused_squeeze_concatenate_20_kernel)
        /*1040*/ 	.word	0x00000000


	//----- nvinfo : EIATTR_MIN_STACK_SIZE
	.align		4
.L_693:
        /*1044*/ 	.byte	0x04, 0x12
        /*1046*/ 	.short	(.L_695 - .L_694)
	.align		4
.L_694:
        /*1048*/ 	.word	index@(tvmgen_default_fused_squeeze_concatenate_51_kernel)
        /*104c*/ 	.word	0x00000000


	//----- nvinfo : EIATTR_MIN_STACK_SIZE
	.align		4
.L_695:
        /*1050*/ 	.byte	0x04, 0x12
        /*1052*/ 	.short	(.L_697 - .L_696)
	.align		4
.L_696:
        /*1054*/ 	.word	index@(tvmgen_default_fused_squeeze_concatenate_21_kernel)
        /*1058*/ 	.word	0x00000000


	//----- nvinfo : EIATTR_MIN_STACK_SIZE
	.align		4
.L_697:
        /*105c*/ 	.byte	0x04, 0x12
        /*105e*/ 	.short	(.L_699 - .L_698)
	.align		4
.L_698:
        /*1060*/ 	.word	index@(tvmgen_default_fused_squeeze_concatenate_14_kernel)
        /*1064*/ 	.word	0x00000000


	//----- nvinfo : EIATTR_MIN_STACK_SIZE
	.align		4
.L_699:
        /*1068*/ 	.byte	0x04, 0x12
        /*106a*/ 	.short	(.L_701 - .L_700)
	.align		4
.L_700:
        /*106c*/ 	.word	index@(tvmgen_default_fused_transpose_split_kernel_25)
        /*1070*/ 	.word	0x00000000


	//----- nvinfo : EIATTR_MIN_STACK_SIZE
	.align		4
.L_701:
        /*1074*/ 	.byte	0x04, 0x12
        /*1076*/ 	.short	(.L_703 - .L_702)
	.align		4
.L_702:
        /*1078*/ 	.word	index@(tvmgen_default_fused_squeeze_concatenate_30_kernel)
        /*107c*/ 	.word	0x00000000


	//----- nvinfo : EIATTR_MIN_STACK_SIZE
	.align		4
.L_703:
        /*1080*/ 	.byte	0x04, 0x12
        /*1082*/ 	.short	(.L_705 - .L_704)
	.align		4
.L_704:
        /*1084*/ 	.word	index@(tvmgen_default_fused_transpose_split_kernel_23)
        /*1088*/ 	.word	0x00000000


	//----- nvinfo : EIATTR_MIN_STACK_SIZE
	.align		4
.L_705:
        /*108c*/ 	.byte	0x04, 0x12
        /*108e*/ 	.short	(.L_707 - .L_706)
	.align		4
.L_706:
        /*1090*/ 	.word	index@(tvmgen_default_fused_squeeze_concatenate_35_kernel)
        /*1094*/ 	.word	0x00000000


	//----- nvinfo : EIATTR_MIN_STACK_SIZE
	.align		4
.L_707:
        /*1098*/ 	.byte	0x04, 0x12
        /*109a*/ 	.short	(.L_709 - .L_708)
	.align		4
.L_708:
        /*109c*/ 	.word	index@(tvmgen_default_fused_squeeze_concatenate_40_kernel)
        /*10a0*/ 	.word	0x00000000


	//----- nvinfo : EIATTR_MIN_STACK_SIZE
	.align		4
.L_709:
        /*10a4*/ 	.byte	0x04, 0x12
        /*10a6*/ 	.short	(.L_711 - .L_710)
	.align		4
.L_710:
        /*10a8*/ 	.word	index@(tvmgen_default_fused_split_sigmoid_sigmoid_multiply_sigmoid_tanh_multiply_add_tanh_multiply_sta_2bcd01aae566f75b__kernel_21)
        /*10ac*/ 	.word	0x00000000


	//----- nvinfo : EIATTR_MIN_STACK_SIZE
	.align		4
.L_711:
        /*10b0*/ 	.byte	0x04, 0x12
        /*10b2*/ 	.short	(.L_713 - .L_712)
	.align		4
.L_712:
        /*10b4*/ 	.word	index@(tvmgen_default_fused_split_sigmoid_sigmoid_multiply_sigmoid_tanh_multiply_add_tanh_multiply_sta_4e0306112785fa15__kernel)
        /*10b8*/ 	.word	0x00000000


	//----- nvinfo : EIATTR_MIN_STACK_SIZE
	.align		4
.L_713:
        /*10bc*/ 	.byte	0x04, 0x12
        /*10be*/ 	.short	(.L_715 - .L_714)
	.align		4
.L_714:
        /*10c0*/ 	.word	index@(tvmgen_default_fused_squeeze_concatenate_9_kernel)
        /*10c4*/ 	.word	0x00000000


	//----- nvinfo : EIATTR_MIN_STACK_SIZE
	.align		4
.L_715:
        /*10c8*/ 	.byte	0x04, 0x12
        /*10ca*/ 	.short	(.L_717 - .L_716)
	.align		4
.L_716:
        /*10cc*/ 	.word	index@(tvmgen_default_fused_transpose_split_kernel_13)
        /*10d0*/ 	.word	0x00000000


	//----- nvinfo : EIATTR_MIN_STACK_SIZE
	.align		4
.L_717:
        /*10d4*/ 	.byte	0x04, 0x12
        /*10d6*/ 	.short	(.L_719 - .L_718)
	.align		4
.L_718:
        /*10d8*/ 	.word	index@(tvmgen_default_fused_squeeze_concatenate_22_kernel)
        /*10dc*/ 	.word	0x00000000


	//----- nvinfo : EIATTR_MIN_STACK_SIZE
	.align		4
.L_719:
        /*10e0*/ 	.byte	0x04, 0x12
        /*10e2*/ 	.short	(.L_721 - .L_720)
	.align		4
.L_720:
        /*10e4*/ 	.word	index@(tvmgen_default_fused_transpose_split_kernel_3)
        /*10e8*/ 	.word	0x00000000


	//----- nvinfo : EIATTR_MIN_STACK_SIZE
	.align		4
.L_721:
        /*10ec*/ 	.byte	0x04, 0x12
        /*10ee*/ 	.short	(.L_723 - .L_722)
	.align		4
.L_722:
        /*10f0*/ 	.word	index@(tvmgen_default_fused_split_sigmoid_sigmoid_multiply_sigmoid_tanh_multiply_add_tanh_multiply_sta_2bcd01aae566f75b__kernel_5)
        /*10f4*/ 	.word	0x00000000


	//----- nvinfo : EIATTR_MIN_STACK_SIZE
	.align		4
.L_723:
        /*10f8*/ 	.byte	0x04, 0x12
        /*10fa*/ 	.short	(.L_725 - .L_724)
	.align		4
.L_724:
        /*10fc*/ 	.word	index@(tvmgen_default_fused_squeeze_concatenate_27_kernel)
        /*1100*/ 	.word	0x00000000


	//----- nvinfo : EIATTR_MIN_STACK_SIZE
	.align		4
.L_725:
        /*1104*/ 	.byte	0x04, 0x12
        /*1106*/ 	.short	(.L_727 - .L_726)
	.align		4
.L_726:
        /*1108*/ 	.word	index@(tvmgen_default_fused_split_sigmoid_sigmoid_multiply_sigmoid_tanh_multiply_add_tanh_multiply_sta_2bcd01aae566f75b__kernel_23)
        /*110c*/ 	.word	0x00000000


	//----- nvinfo : EIATTR_MIN_STACK_SIZE
	.align		4
.L_727:
        /*1110*/ 	.byte	0x04, 0x12
        /*1112*/ 	.short	(.L_729 - .L_728)
	.align		4
.L_728:
        /*1114*/ 	.word	index@(tvmgen_default_fused_split_kernel_1)
        /*1118*/ 	.word	0x00000000


	//----- nvinfo : EIATTR_MIN_STACK_SIZE
	.align		4
.L_729:
        /*111c*/ 	.byte	0x04, 0x12
        /*111e*/ 	.short	(.L_731 - .L_730)
	.align		4
.L_730:
        /*1120*/ 	.word	index@(tvmgen_default_fused_split_kernel_3)
        /*1124*/ 	.word	0x00000000


	//----- nvinfo : EIATTR_MIN_STACK_SIZE
	.align		4
.L_731:
        /*1128*/ 	.byte	0x04, 0x12
        /*112a*/ 	.short	(.L_733 - .L_732)
	.align		4
.L_732:
        /*112c*/ 	.word	index@(tvmgen_default_fused_transpose_split_kernel_10)
        /*1130*/ 	.word	0x00000000


	//----- nvinfo : EIATTR_MIN_STACK_SIZE
	.align		4
.L_733:
        /*1134*/ 	.byte	0x04, 0x12
        /*1136*/ 	.short	(.L_735 - .L_734)
	.align		4
.L_734:
        /*1138*/ 	.word	index@(tvmgen_default_fused_squeeze_concatenate_13_kernel)
        /*113c*/ 	.word	0x00000000


	//----- nvinfo : EIATTR_MIN_STACK_SIZE
	.align		4
.L_735:
        /*1140*/ 	.byte	0x04, 0x12
        /*1142*/ 	.short	(.L_737 - .L_736)
	.align		4
.L_736:
        /*1144*/ 	.word	index@(tvmgen_default_fused_squeeze_concatenate_36_kernel)
        /*1148*/ 	.word	0x00000000


	//----- nvinfo : EIATTR_MIN_STACK_SIZE
	.align		4
.L_737:
        /*114c*/ 	.byte	0x04, 0x12
        /*114e*/ 	.short	(.L_739 - .L_738)
	.align		4
.L_738:
        /*1150*/ 	.word	index@(tvmgen_default_fused_squeeze_concatenate_33_kernel)
        /*1154*/ 	.word	0x00000000
.L_739:


//--------------------- .nv.info.tvmgen_default_fused_transpose_split_kernel_27 --------------------------
	.section	.nv.info.tvmgen_default_fused_transpose_split_kernel_27,"",@"SHT_CUDA_INFO"
	.sectionflags	@""
	.align	4


	//----- nvinfo : EIATTR_CUDA_API_VERSION
	.align		4
        /*0000*/ 	.byte	0x04, 0x37
        /*0002*/ 	.short	(.L_741 - .L_740)
.L_740:
        /*0004*/ 	.word	0x0000007e


	//----- nvinfo : EIATTR_SW2861232_WAR
	.align		4
.L_741:
        /*0008*/ 	.byte	0x01, 0x35
	.zero		2


	//----- nvinfo : EIATTR_PARAM_CBANK
	.align		4
        /*000c*/ 	.byte	0x04, 0x0a
        /*000e*/ 	.short	(.L_743 - .L_742)
	.align		4
.L_742:
        /*0010*/ 	.word	index@(.nv.constant0.tvmgen_default_fused_transpose_split_kernel_27)
        /*0014*/ 	.short	0x0160
        /*0016*/ 	.short	0x0010


	//----- nvinfo : EIATTR_CBANK_PARAM_SIZE
	.align		4
.L_743:
        /*0018*/ 	.byte	0x03, 0x19
        /*001a*/ 	.short	0x0010


	//----- nvinfo : EIATTR_KPARAM_INFO
	.align		4
        /*001c*/ 	.byte	0x04, 0x17
        /*001e*/ 	.short	(.L_745 - .L_744)
.L_744:
        /*0020*/ 	.word	0x00000000
        /*0024*/ 	.short	0x0001
        /*0026*/ 	.short	0x0008
        /*0028*/ 	.byte	0x00, 0xf0, 0x21, 0x00


	//----- nvinfo : EIATTR_KPARAM_INFO
	.align		4
.L_745:
        /*002c*/ 	.byte	0x04, 0x17
        /*002e*/ 	.short	(.L_747 - .L_746)
.L_746:
        /*0030*/ 	.word	0x00000000
        /*0034*/ 	.short	0x0000
        /*0036*/ 	.short	0x0000
        /*0038*/ 	.byte	0x00, 0xf0, 0x21, 0x00


	//----- nvinfo : EIATTR_MAXREG_COUNT
	.align		4
.L_747:
        /*003c*/ 	.byte	0x03, 0x1b
        /*003e*/ 	.short	0x00ff


	//----- nvinfo : EIATTR_EXIT_INSTR_OFFSETS
	.align		4
        /*0040*/ 	.byte	0x04, 0x1c
        /*0042*/ 	.short	(.L_749 - .L_748)


	//   ....[0]....
.L_748:
        /*0044*/ 	.word	0x00000080


	//----- nvinfo : EIATTR_MAX_THREADS
	.align		4
.L_749:
        /*0048*/ 	.byte	0x04, 0x05
        /*004a*/ 	.short	(.L_751 - .L_750)
.L_750:
        /*004c*/ 	.word	0x0000001c
        /*0050*/ 	.word	0x00000001
        /*0054*/ 	.word	0x00000001
.L_751:


//--------------------- .nv.info.tvmgen_default_fused_transpose_split_kernel_4 --------------------------
	.section	.nv.info.tvmgen_default_fused_transpose_split_kernel_4,"",@"SHT_CUDA_INFO"
	.sectionflags	@""
	.align	4


	//----- nvinfo : EIATTR_CUDA_API_VERSION
	.align		4
        /*0000*/ 	.byte	0x04, 0x37
        /*0002*/ 	.short	(.L_753 - .L_752)
.L_752:
        /*0004*/ 	.word	0x0000007e


	//----- nvinfo : EIATTR_SW2861232_WAR
	.align		4
.L_753:
        /*0008*/ 	.byte	0x01, 0x35
	.zero		2


	//----- nvinfo : EIATTR_PARAM_CBANK
	.align		4
        /*000c*/ 	.byte	0x04, 0x0a
        /*000e*/ 	.short	(.L_755 - .L_754)
	.align		4
.L_754:
        /*0010*/ 	.word	index@(.nv.constant0.tvmgen_default_fused_transpose_split_kernel_4)
        /*0014*/ 	.short	0x0160
        /*0016*/ 	.short	0x0010


	//----- nvinfo : EIATTR_CBANK_PARAM_SIZE
	.align		4
.L_755:
        /*0018*/ 	.byte	0x03, 0x19
        /*001a*/ 	.short	0x0010


	//----- nvinfo : EIATTR_KPARAM_INFO
	.align		4
        /*001c*/ 	.byte	0x04, 0x17
        /*001e*/ 	.short	(.L_757 - .L_756)
.L_756:
        /*0020*/ 	.word	0x00000000
        /*0024*/ 	.short	0x0001
        /*0026*/ 	.short	0x0008
        /*0028*/ 	.byte	0x00, 0xf0, 0x21, 0x00


	//----- nvinfo : EIATTR_KPARAM_INFO
	.align		4
.L_757:
        /*002c*/ 	.byte	0x04, 0x17
        /*002e*/ 	.short	(.L_759 - .L_758)
.L_758:
        /*0030*/ 	.word	0x00000000
        /*0034*/ 	.short	0x0000
        /*0036*/ 	.short	0x0000
        /*0038*/ 	.byte	0x00, 0xf0, 0x21, 0x00


	//----- nvinfo : EIATTR_MAXREG_COUNT
	.align		4
.L_759:
        /*003c*/ 	.byte	0x03, 0x1b
        /*003e*/ 	.short	0x00ff


	//----- nvinfo : EIATTR_EXIT_INSTR_OFFSETS
	.align		4
        /*0040*/ 	.byte	0x04, 0x1c
        /*0042*/ 	.short	(.L_761 - .L_760)


	//   ....[0]....
.L_760:
        /*0044*/ 	.word	0x00000080


	//----- nvinfo : EIATTR_MAX_THREADS
	.align		4
.L_761:
        /*0048*/ 	.byte	0x04, 0x05
        /*004a*/ 	.short	(.L_763 - .L_762)
.L_762:
        /*004c*/ 	.word	0x0000001c
        /*0050*/ 	.word	0x00000001
        /*0054*/ 	.word	0x00000001
.L_763:


//--------------------- .nv.info.tvmgen_default_fused_transpose_split_kernel_21 --------------------------
	.section	.nv.info.tvmgen_default_fused_transpose_split_kernel_21,"",@"SHT_CUDA_INFO"
	.sectionflags	@""
	.align	4


	//----- nvinfo : EIATTR_CUDA_API_VERSION
	.align		4
        /*0000*/ 	.byte	0x04, 0x37
        /*0002*/ 	.short	(.L_765 - .L_764)
.L_764:
        /*0004*/ 	.word	0x0000007e


	//----- nvinfo : EIATTR_SW2861232_WAR
	.align		4
.L_765:
        /*0008*/ 	.byte	0x01, 0x35
	.zero		2


	//----- nvinfo : EIATTR_PARAM_CBANK
	.align		4
        /*000c*/ 	.byte	0x04, 0x0a
        /*000e*/ 	.short	(.L_767 - .L_766)
	.align		4
.L_766:
        /*0010*/ 	.word	index@(.nv.constant0.tvmgen_default_fused_transpose_split_kernel_21)
        /*0014*/ 	.short	0x0160
        /*0016*/ 	.short	0x0010


	//----- nvinfo : EIATTR_CBANK_PARAM_SIZE
	.align		4
.L_767:
        /*0018*/ 	.byte	0x03, 0x19
        /*001a*/ 	.short	0x0010


	//----- nvinfo : EIATTR_KPARAM_INFO
	.align		4
        /*001c*/ 	.byte	0x04, 0x17
        /*001e*/ 	.short	(.L_769 - .L_768)
.L_768:
        /*0020*/ 	.word	0x00000000
        /*0024*/ 	.short	0x0001
        /*0026*/ 	.short	0x0008
        /*0028*/ 	.byte	0x00, 0xf0, 0x21, 0x00


	//----- nvinfo : EIATTR_KPARAM_INFO
	.align		4
.L_769:
        /*002c*/ 	.byte	0x04, 0x17
        /*002e*/ 	.short	(.L_771 - .L_770)
.L_770:
        /*0030*/ 	.word	0x00000000
        /*0034*/ 	.short	0x0000
        /*0036*/ 	.short	0x0000
        /*0038*/ 	.byte	0x00, 0xf0, 0x21, 0x00


	//----- nvinfo : EIATTR_MAXREG_COUNT
	.align		4
.L_771:
        /*003c*/ 	.byte	0x03, 0x1b
        /*003e*/ 	.short	0x00ff


	//----- nvinfo : EIATTR_EXIT_INSTR_OFFSETS
	.align		4
        /*0040*/ 	.byte	0x04, 0x1c
        /*0042*/ 	.short	(.L_773 - .L_772)


	//   ....[0]....
.L_772:
        /*0044*/ 	.word	0x00000080


	//----- nvinfo : EIATTR_MAX_THREADS
	.align		4
.L_773:
        /*0048*/ 	.byte	0x04, 0x05
        /*004a*/ 	.short	(.L_775 - .L_774)
.L_774:
        /*004c*/ 	.word	0x0000001c
        /*0050*/ 	.word	0x00000001
        /*0054*/ 	.word	0x00000001
.L_775:


//--------------------- .nv.info.tvmgen_default_fused_split_sigmoid_sigmoid_multiply_sigmoid_tanh_multiply_add_tanh_multiply_sta_2bcd01aae566f75b__kernel_12 --------------------------
	.section	.nv.info.tvmgen_default_fused_split_sigmoid_sigmoid_multiply_sigmoid_tanh_multiply_add_tanh_multiply_sta_2bcd01aae566f75b__kernel_12,"",@"SHT_CUDA_INFO"
	.sectionflags	@""
	.align	4


	//----- nvinfo : EIATTR_CUDA_API_VERSION
	.align		4
        /*0000*/ 	.byte	0x04, 0x37
        /*0002*/ 	.short	(.L_777 - .L_776)
.L_776:
        /*0004*/ 	.word	0x0000007e


	//----- nvinfo : EIATTR_SW2861232_WAR
	.align		4
.L_777:
        /*0008*/ 	.byte	0x01, 0x35
	.zero		2


	//----- nvinfo : EIATTR_PARAM_CBANK
	.align		4
        /*000c*/ 	.byte	0x04, 0x0a
        /*000e*/ 	.short	(.L_779 - .L_778)
	.align		4
.L_778:
        /*0010*/ 	.word	index@(.nv.constant0.tvmgen_default_fused_split_sigmoid_sigmoid_multiply_sigmoid_tanh_multiply_add_tanh_multiply_sta_2bcd01aae566f75b__kernel_12)
        /*0014*/ 	.short	0x0160
        /*0016*/ 	.short	0x0010


	//----- nvinfo : EIATTR_CBANK_PARAM_SIZE
	.align		4
.L_779:
        /*0018*/ 	.byte	0x03, 0x19
        /*001a*/ 	.short	0x0010


	//----- nvinfo : EIATTR_KPARAM_INFO
	.align		4
        /*001c*/ 	.byte	0x04, 0x17
        /*001e*/ 	.short	(.L_781 - .L_780)
.L_780:
        /*0020*/ 	.word	0x00000000
        /*0024*/ 	.short	0x0001
        /*0026*/ 	.short	0x0008
        /*0028*/ 	.byte	0x00, 0xf0, 0x21, 0x00


	//----- nvinfo : EIATTR_KPARAM_INFO
	.align		4
.L_781:
        /*002c*/ 	.byte	0x04, 0x17
        /*002e*/ 	.short	(.L_783 - .L_782)
.L_782:
        /*0030*/ 	.word	0x00000000
        /*0034*/ 	.short	0x0000
        /*0036*/ 	.short	0x0000
        /*0038*/ 	.byte	0x00, 0xf0, 0x21, 0x00


	//----- nvinfo : EIATTR_MAXREG_COUNT
	.align		4
.L_783:
        /*003c*/ 	.byte	0x03, 0x1b
        /*003e*/ 	.short	0x00ff


	//----- nvinfo : EIATTR_EXIT_INSTR_OFFSETS
	.align		4
        /*0040*/ 	.byte	0x04, 0x1c
        /*0042*/ 	.short	(.L_785 - .L_784)


	//   ....[0]....
.L_784:
        /*0044*/ 	.word	0x00000080


	//----- nvinfo : EIATTR_MAX_THREADS
	.align		4
.L_785:
        /*0048*/ 	.byte	0x04, 0x05
        /*004a*/ 	.short	(.L_787 - .L_786)
.L_786:
        /*004c*/ 	.word	0x00000080
        /*0050*/ 	.word	0x00000001
        /*0054*/ 	.word	0x00000001
.L_787:


//--------------------- .nv.info.tvmgen_default_fused_transpose_split_kernel_19 --------------------------
	.section	.nv.info.tvmgen_default_fused_transpose_split_kernel_19,"",@"SHT_CUDA_INFO"
	.sectionflags	@""
	.align	4


	//----- nvinfo : EIATTR_CUDA_API_VERSION
	.align		4
        /*0000*/ 	.byte	0x04, 0x37
        /*0002*/ 	.short	(.L_789 - .L_788)
.L_788:
        /*0004*/ 	.word	0x0000007e


	//----- nvinfo : EIATTR_SW2861232_WAR
	.align		4
.L_789:
        /*0008*/ 	.byte	0x01, 0x35
	.zero		2


	//----- nvinfo : EIATTR_PARAM_CBANK
	.align		4
        /*000c*/ 	.byte	0x04, 0x0a
        /*000e*/ 	.short	(.L_791 - .L_790)
	.align		4
.L_790:
        /*0010*/ 	.word	index@(.nv.constant0.tvmgen_default_fused_transpose_split_kernel_19)
        /*0014*/ 	.short	0x0160
        /*0016*/ 	.short	0x0010


	//----- nvinfo : EIATTR_CBANK_PARAM_SIZE
	.align		4
.L_791:
        /*0018*/ 	.byte	0x03, 0x19
        /*001a*/ 	.short	0x0010


	//----- nvinfo : EIATTR_KPARAM_INFO
	.align		4
        /*001c*/ 	.byte	0x04, 0x17
        /*001e*/ 	.short	(.L_793 - .L_792)
.L_792:
        /*0020*/ 	.word	0x00000000
        /*0024*/ 	.short	0x0001
        /*0026*/ 	.short	0x0008
        /*0028*/ 	.byte	0x00, 0xf0, 0x21, 0x00


	//----- nvinfo : EIATTR_KPARAM_INFO
	.align		4
.L_793:
        /*002c*/ 	.byte	0x04, 0x17
        /*002e*/ 	.short	(.L_795 - .L_794)
.L_794:
        /*0030*/ 	.word	0x00000000
        /*0034*/ 	.short	0x0000
        /*0036*/ 	.short	0x0000
        /*0038*/ 	.byte	0x00, 0xf0, 0x21, 0x00


	//----- nvinfo : EIATTR_MAXREG_COUNT
	.align		4
.L_795:
        /*003c*/ 	.byte	0x03, 0x1b
        /*003e*/ 	.short	0x00ff


	//----- nvinfo : EIATTR_EXIT_INSTR_OFFSETS
	.align		4
        /*0040*/ 	.byte	0x04, 0x1c
        /*0042*/ 	.short	(.L_797 - .L_796)


	//   ....[0]....
.L_796:
        /*0044*/ 	.word	0x00000080


	//----- nvinfo : EIATTR_MAX_THREADS
	.align		4
.L_797:
        /*0048*/ 	.byte	0x04, 0x05
        /*004a*/ 	.short	(.L_799 - .L_798)
.L_798:
        /*004c*/ 	.word	0x0000001c
        /*0050*/ 	.word	0x00000001
        /*0054*/ 	.word	0x00000001
.L_799:


//--------------------- .nv.info.tvmgen_default_fused_squeeze_concatenate_46_kernel --------------------------
	.section	.nv.info.tvmgen_default_fused_squeeze_concatenate_46_kernel,"",@"SHT_CUDA_INFO"
	.sectionflags	@""
	.align	4


	//----- nvinfo : EIATTR_CUDA_API_VERSION
	.align		4
        /*0000*/ 	.byte	0x04, 0x37
        /*0002*/ 	.short	(.L_801 - .L_800)
.L_800:
        /*0004*/ 	.word	0x0000007e


	//----- nvinfo : EIATTR_SW2861232_WAR
	.align		4
.L_801:
        /*0008*/ 	.byte	0x01, 0x35
	.zero		2


	//----- nvinfo : EIATTR_PARAM_CBANK
	.align		4
        /*000c*/ 	.byte	0x04, 0x0a
        /*000e*/ 	.short	(.L_803 - .L_802)
	.align		4
.L_802:
        /*0010*/ 	.word	index@(.nv.constant0.tvmgen_default_fused_squeeze_concatenate_46_kernel)
        /*0014*/ 	.short	0x0160
        /*0016*/ 	.short	0x0018


	//----- nvinfo : EIATTR_CBANK_PARAM_SIZE
	.align		4
.L_803:
        /*0018*/ 	.byte	0x03, 0x19
        /*001a*/ 	.short	0x0018


	//----- nvinfo : EIATTR_KPARAM_INFO
	.align		4
        /*001c*/ 	.byte	0x04, 0x17
        /*001e*/ 	.short	(.L_805 - .L_804)
.L_804:
        /*0020*/ 	.word	0x00000000
        /*0024*/ 	.short	0x0002
        /*0026*/ 	.short	0x0010
        /*0028*/ 	.byte	0x00, 0xf0, 0x21, 0x00


	//----- nvinfo : EIATTR_KPARAM_INFO
	.align		4
.L_805:
        /*002c*/ 	.byte	0x04, 0x17
        /*002e*/ 	.short	(.L_807 - .L_806)
.L_806:
        /*0030*/ 	.word	0x00000000
        /*0034*/ 	.short	0x0001
        /*0036*/ 	.short	0x0008
        /*0038*/ 	.byte	0x00, 0xf0, 0x21, 0x00


	//----- nvinfo : EIATTR_KPARAM_INFO
	.align		4
.L_807:
        /*003c*/ 	.byte	0x04, 0x17
        /*003e*/ 	.short	(.L_809 - .L_808)
.L_808:
        /*0040*/ 	.word	0x00000000
        /*0044*/ 	.short	0x0000
        /*0046*/ 	.short	0x0000
        /*0048*/ 	.byte	0x00, 0xf0, 0x21, 0x00


	//----- nvinfo : EIATTR_MAXREG_COUNT
	.align		4
.L_809:
        /*004c*/ 	.byte	0x03, 0x1b
        /*004e*/ 	.short	0x00ff


	//----- nvinfo : EIATTR_EXIT_INSTR_OFFSETS
	.align		4
        /*0050*/ 	.byte	0x04, 0x1c
        /*0052*/ 	.short	(.L_811 - .L_810)


	//   ....[0]....
.L_810:
        /*0054*/ 	.word	0x000000b0


	//----- nvinfo : EIATTR_MAX_THREADS
	.align		4
.L_811:
        /*0058*/ 	.byte	0x04, 0x05
        /*005a*/ 	.short	(.L_813 - .L_812)
.L_812:
        /*005c*/ 	.word	0x00000100
        /*0060*/ 	.word	0x00000001
        /*0064*/ 	.word	0x00000001
.L_813:


//--------------------- .nv.info.tvmgen_default_fused_split_sigmoid_sigmoid_multiply_sigmoid_tanh_multiply_add_tanh_multiply_sta_2bcd01aae566f75b__kernel_7 --------------------------
	.section	.nv.info.tvmgen_default_fused_split_sigmoid_sigmoid_multiply_sigmoid_tanh_multiply_add_tanh_multiply_sta_2bcd01aae566f75b__kernel_7,"",@"SHT_CUDA_INFO"
	.sectionflags	@""
	.align	4


	//----- nvinfo : EIATTR_CUDA_API_VERSION
	.align		4
        /*0000*/ 	.byte	0x04, 0x37
        /*0002*/ 	.short	(.L_815 - .L_814)
.L_814:
        /*0004*/ 	.word	0x0000007e


	//----- nvinfo : EIATTR_SW2861232_WAR
	.align		4
.L_815:
        /*0008*/ 	.byte	0x01, 0x35
	.zero		2


	//----- nvinfo : EIATTR_PARAM_CBANK
	.align		4
        /*000c*/ 	.byte	0x04, 0x0a
        /*000e*/ 	.short	(.L_817 - .L_816)
	.align		4
.L_816:
        /*0010*/ 	.word	index@(.nv.constant0.tvmgen_default_fused_split_sigmoid_sigmoid_multiply_sigmoid_tanh_multiply_add_tanh_multiply_sta_2bcd01aae566f75b__kernel_7)
        /*0014*/ 	.short	0x0160
        /*0016*/ 	.short	0x0010


	//----- nvinfo : EIATTR_CBANK_PARAM_SIZE
	.align		4
.L_817:
        /*0018*/ 	.byte	0x03, 0x19
        /*001a*/ 	.short	0x0010


	//----- nvinfo : EIATTR_KPARAM_INFO
	.align		4
        /*001c*/ 	.byte	0x04, 0x17
        /*001e*/ 	.short	(.L_819 - .L_818)
.L_818:
        /*0020*/ 	.word	0x00000000
        /*0024*/ 	.short	0x0001
        /*0026*/ 	.short	0x0008
        /*0028*/ 	.byte	0x00, 0xf0, 0x21, 0x00


	//----- nvinfo : EIATTR_KPARAM_INFO
	.align		4
.L_819:
        /*002c*/ 	.byte	0x04, 0x17
        /*002e*/ 	.short	(.L_821 - .L_820)
.L_820:
        /*0030*/ 	.word	0x00000000
        /*0034*/ 	.short	0x0000
        /*0036*/ 	.short	0x0000
        /*0038*/ 	.byte	0x00, 0xf0, 0x21, 0x00


	//----- nvinfo : EIATTR_MAXREG_COUNT
	.align		4
.L_821:
        /*003c*/ 	.byte	0x03, 0x1b
        /*003e*/ 	.short	0x00ff


	//----- nvinfo : EIATTR_EXIT_INSTR_OFFSETS
	.align		4
        /*0040*/ 	.byte	0x04, 0x1c
        /*0042*/ 	.short	(.L_823 - .L_822)


	//   ....[0]....
.L_822:
        /*0044*/ 	.word	0x00000080


	//----- nvinfo : EIATTR_MAX_THREADS
	.align		4
.L_823:
        /*0048*/ 	.byte	0x04, 0x05
        /*004a*/ 	.short	(.L_825 - .L_824)
.L_824:
        /*004c*/ 	.word	0x00000080
        /*0050*/ 	.word	0x00000001
        /*0054*/ 	.word	0x00000001
.L_825:


//--------------------- .nv.info.tvmgen_default_fused_squeeze_concatenate_34_kernel --------------------------
	.section	.nv.info.tvmgen_default_fused_squeeze_concatenate_34_kernel,"",@"SHT_CUDA_INFO"
	.sectionflags	@""
	.align	4


	//----- nvinfo : EIATTR_CUDA_API_VERSION
	.align		4
        /*0000*/ 	.byte	0x04, 0x37
        /*0002*/ 	.short	(.L_827 - .L_826)
.L_826:
        /*0004*/ 	.word	0x0000007e


	//----- nvinfo : EIATTR_SW2861232_WAR
	.align		4
.L_827:
        /*0008*/ 	.byte	0x01, 0x35
	.zero		2


	//----- nvinfo : EIATTR_PARAM_CBANK
	.align		4
        /*000c*/ 	.byte	0x04, 0x0a
        /*000e*/ 	.short	(.L_829 - .L_828)
	.align		4
.L_828:
        /*0010*/ 	.word	index@(.nv.constant0.tvmgen_default_fused_squeeze_concatenate_34_kernel)
        /*0014*/ 	.short	0x0160
        /*0016*/ 	.short	0x0018


	//----- nvinfo : EIATTR_CBANK_PARAM_SIZE
	.align		4
.L_829:
        /*0018*/ 	.byte	0x03, 0x19
        /*001a*/ 	.short	0x0018


	//----- nvinfo : EIATTR_KPARAM_INFO
	.align		4
        /*001c*/ 	.byte	0x04, 0x17
        /*001e*/ 	.short	(.L_831 - .L_830)
.L_830:
        /*0020*/ 	.word	0x00000000
        /*0024*/ 	.short	0x0002
        /*0026*/ 	.short	0x0010
        /*0028*/ 	.byte	0x00, 0xf0, 0x21, 0x00


	//----- nvinfo : EIATTR_KPARAM_INFO
	.align		4
.L_831:
        /*002c*/ 	.byte	0x04, 0x17
        /*002e*/ 	.short	(.L_833 - .L_832)
.L_832:
        /*0030*/ 	.word	0x00000000
        /*0034*/ 	.short	0x0001
        /*0036*/ 	.short	0x0008
        /*0038*/ 	.byte	0x00, 0xf0, 0x21, 0x00


	//----- nvinfo : EIATTR_KPARAM_INFO
	.align		4
.L_833:
        /*003c*/ 	.byte	0x04, 0x17
        /*003e*/ 	.short	(.L_835 - .L_834)
.L_834:
        /*0040*/ 	.word	0x00000000
        /*0044*/ 	.short	0x0000
        /*0046*/ 	.short	0x0000
        /*0048*/ 	.byte	0x00, 0xf0, 0x21, 0x00


	//----- nvinfo : EIATTR_MAXREG_COUNT
	.align		4
.L_835:
        /*004c*/ 	.byte	0x03, 0x1b
        /*004e*/ 	.short	0x00ff


	//----- nvinfo : EIATTR_EXIT_INSTR_OFFSETS
	.align		4
        /*0050*/ 	.byte	0x04, 0x1c
        /*0052*/ 	.short	(.L_837 - .L_836)


	//   ....[0]....
.L_836:
        /*0054*/ 	.word	0x000000b0


	//----- nvinfo : EIATTR_MAX_THREADS
	.align		4
.L_837:
        /*0058*/ 	.byte	0x04, 0x05
        /*005a*/ 	.short	(.L_839 - .L_838)
.L_838:
        /*005c*/ 	.word	0x00000100
        /*0060*/ 	.word	0x00000001
        /*0064*/ 	.word	0x00000001
.L_839:


//--------------------- .nv.info.tvmgen_default_fused_transpose_split_kernel_7 --------------------------
	.section	.nv.info.tvmgen_default_fused_transpose_split_kernel_7,"",@"SHT_CUDA_INFO"
	.sectionflags	@""
	.align	4


	//----- nvinfo : EIATTR_CUDA_API_VERSION
	.align		4
        /*0000*/ 	.byte	0x04, 0x37
        /*0002*/ 	.short	(.L_841 - .L_840)
.L_840:
        /*0004*/ 	.word	0x0000007e


	//----- nvinfo : EIATTR_SW2861232_WAR
	.align		4
.L_841:
        /*0008*/ 	.byte	0x01, 0x35
	.zero		2


	//----- nvinfo : EIATTR_PARAM_CBANK
	.align		4
        /*000c*/ 	.byte	0x04, 0x0a
        /*000e*/ 	.short	(.L_843 - .L_842)
	.align		4
.L_842:
        /*0010*/ 	.word	index@(.nv.constant0.tvmgen_default_fused_transpose_split_kernel_7)
        /*0014*/ 	.short	0x0160
        /*0016*/ 	.short	0x0010


	//----- nvinfo : EIATTR_CBANK_PARAM_SIZE
	.align		4
.L_843:
        /*0018*/ 	.byte	0x03, 0x19
        /*001a*/ 	.short	0x0010


	//----- nvinfo : EIATTR_KPARAM_INFO
	.align		4
        /*001c*/ 	.byte	0x04, 0x17
        /*001e*/ 	.short	(.L_845 - .L_844)
.L_844:
        /*0020*/ 	.word	0x00000000
        /*0024*/ 	.short	0x0001
        /*0026*/ 	.short	0x0008
        /*0028*/ 	.byte	0x00, 0xf0, 0x21, 0x00


	//----- nvinfo : EIATTR_KPARAM_INFO
	.align		4
.L_845:
        /*002c*/ 	.byte	0x04, 0x17
        /*002e*/ 	.short	(.L_847 - .L_846)
.L_846:
        /*0030*/ 	.word	0x00000000
        /*0034*/ 	.short	0x0000
        /*0036*/ 	.short	0x0000
        /*0038*/ 	.byte	0x00, 0xf0, 0x21, 0x00


	//----- nvinfo : EIATTR_MAXREG_COUNT
	.align		4
.L_847:
        /*003c*/ 	.byte	0x03, 0x1b
        /*003e*/ 	.short	0x00ff


	//----- nvinfo : EIATTR_EXIT_INSTR_OFFSETS
	.align		4
        /*0040*/ 	.byte	0x04, 0x1c
        /*0042*/ 	.short	(.L_849 - .L_848)


	//   ....[0]....
.L_848:
        /*0044*/ 	.word	0x00000080


	//----- nvinfo : EIATTR_MAX_THREADS
	.align		4
.L_849:
        /*0048*/ 	.byte	0x04, 0x05
        /*004a*/ 	.short	(.L_851 - .L_850)
.L_850:
        /*004c*/ 	.word	0x0000001c
        /*0050*/ 	.word	0x00000001
        /*0054*/ 	.word	0x00000001
.L_851:


//--------------------- .nv.info.tvmgen_default_fused_split_kernel --------------------------
	.section	.nv.info.tvmgen_default_fused_split_kernel,"",@"SHT_CUDA_INFO"
	.sectionflags	@""
	.align	4


	//----- nvinfo : EIATTR_CUDA_API_VERSION
	.align		4
        /*0000*/ 	.byte	0x04, 0x37
        /*0002*/ 	.short	(.L_853 - .L_852)
.L_852:
        /*0004*/ 	.word	0x0000007e


	//----- nvinfo : EIATTR_SW2861232_WAR
	.align		4
.L_853:
        /*0008*/ 	.byte	0x01, 0x35
	.zero		2


	//----- nvinfo : EIATTR_PARAM_CBANK
	.align		4
        /*000c*/ 	.byte	0x04, 0x0a
        /*000e*/ 	.short	(.L_855 - .L_854)
	.align		4
.L_854:
        /*0010*/ 	.word	index@(.nv.constant0.tvmgen_default_fused_split_kernel)
        /*0014*/ 	.short	0x0160
        /*0016*/ 	.short	0x0010


	//----- nvinfo : EIATTR_CBANK_PARAM_SIZE
	.align		4
.L_855:
        /*0018*/ 	.byte	0x03, 0x19
        /*001a*/ 	.short	0x0010


	//----- nvinfo : EIATTR_KPARAM_INFO
	.align		4
        /*001c*/ 	.byte	0x04, 0x17
        /*001e*/ 	.short	(.L_857 - .L_856)
.L_856:
        /*0020*/ 	.word	0x00000000
        /*0024*/ 	.short	0x0001
        /*0026*/ 	.short	0x0008
        /*0028*/ 	.byte	0x00, 0xf0, 0x21, 0x00


	//----- nvinfo : EIATTR_KPARAM_INFO
	.align		4
.L_857:
        /*002c*/ 	.byte	0x04, 0x17
        /*002e*/ 	.short	(.L_859 - .L_858)
.L_858:
        /*0030*/ 	.word	0x00000000
        /*0034*/ 	.short	0x0000
        /*0036*/ 	.short	0x0000
        /*0038*/ 	.byte	0x00, 0xf0, 0x21, 0x00


	//----- nvinfo : EIATTR_MAXREG_COUNT
	.align		4
.L_859:
        /*003c*/ 	.byte	0x03, 0x1b
        /*003e*/ 	.short	0x00ff


	//----- nvinfo : EIATTR_EXIT_INSTR_OFFSETS
	.align		4
        /*0040*/ 	.byte	0x04, 0x1c
        /*0042*/ 	.short	(.L_861 - .L_860)


	//   ....[0]....
.L_860:
        /*0044*/ 	.word	0x00000080


	//----- nvinfo : EIATTR_MAX_THREADS
	.align		4
.L_861:
        /*0048*/ 	.byte	0x04, 0x05
        /*004a*/ 	.short	(.L_863 - .L_862)
.L_862:
        /*004c*/ 	.word	0x00000080
        /*0050*/ 	.word	0x00000001
        /*0054*/ 	.word	0x00000001
.L_863:


//--------------------- .nv.info.tvmgen_default_fused_transpose_split_kernel_17 --------------------------
	.section	.nv.info.tvmgen_default_fused_transpose_split_kernel_17,"",@"SHT_CUDA_INFO"
	.sectionflags	@""
	.align	4


	//----- nvinfo : EIATTR_CUDA_API_VERSION
	.align		4
        /*0000*/ 	.byte	0x04, 0x37
        /*0002*/ 	.short	(.L_865 - .L_864)
.L_864:
        /*0004*/ 	.word	0x0000007e


	//----- nvinfo : EIATTR_SW2861232_WAR
	.align		4
.L_865:
        /*0008*/ 	.byte	0x01, 0x35
	.zero		2


	//----- nvinfo : EIATTR_PARAM_CBANK
	.align		4
        /*000c*/ 	.byte	0x04, 0x0a
        /*000e*/ 	.short	(.L_867 - .L_866)
	.align		4
.L_866:
        /*0010*/ 	.word	index@(.nv.constant0.tvmgen_default_fused_transpose_split_kernel_17)
        /*0014*/ 	.short	0x0160
        /*0016*/ 	.short	0x0010


	//----- nvinfo : EIATTR_CBANK_PARAM_SIZE
	.align		4
.L_867:
        /*0018*/ 	.byte	0x03, 0x19
        /*001a*/ 	.short	0x0010


	//----- nvinfo : EIATTR_KPARAM_INFO
	.align		4
        /*001c*/ 	.byte	0x04, 0x17
        /*001e*/ 	.short	(.L_869 - .L_868)
.L_868:
        /*0020*/ 	.word	0x00000000
        /*0024*/ 	.short	0x0001
        /*0026*/ 	.short	0x0008
        /*0028*/ 	.byte	0x00, 0xf0, 0x21, 0x00


	//----- nvinfo : EIATTR_KPARAM_INFO
	.align		4
.L_869:
        /*002c*/ 	.byte	0x04, 0x17
        /*002e*/ 	.short	(.L_871 - .L_870)
.L_870:
        /*0030*/ 	.word	0x00000000
        /*0034*/ 	.short	0x0000
        /*0036*/ 	.short	0x0000
        /*0038*/ 	.byte	0x00, 0xf0, 0x21, 0x00


	//----- nvinfo : EIATTR_MAXREG_COUNT
	.align		4
.L_871:
        /*003c*/ 	.byte	0x03, 0x1b
        /*003e*/ 	.short	0x00ff


	//----- nvinfo : EIATTR_EXIT_INSTR_OFFSETS
	.align		4
        /*0040*/ 	.byte	0x04, 0x1c
        /*0042*/ 	.short	(.L_873 - .L_872)


	//   ....[0]....
.L_872:
        /*0044*/ 	.word	0x00000080


	//----- nvinfo : EIATTR_MAX_THREADS
	.align		4
.L_873:
        /*0048*/ 	.byte	0x04, 0x05
        /*004a*/ 	.short	(.L_875 - .L_874)
.L_874:
        /*004c*/ 	.word	0x0000001c
        /*0050*/ 	.word	0x00000001
        /*0054*/ 	.word	0x00000001
.L_875:


//--------------------- .nv.info.tvmgen_default_fused_transpose_split_kernel_9 --------------------------
	.section	.nv.info.tvmgen_default_fused_transpose_split_kernel_9,"",@"SHT_CUDA_INFO"
	.sectionflags	@""
	.align	4


	//----- nvinfo : EIATTR_CUDA_API_VERSION
	.align		4
        /*0000*/ 	.byte	0x04, 0x37
        /*0002*/ 	.short	(.L_877 - .L_876)
.L_876:
        /*0004*/ 	.word	0x0000007e


	//----- nvinfo : EIATTR_SW2861232_WAR
	.align		4
.L_877:
        /*0008*/ 	.byte	0x01, 0x35
	.zero		2


	//----- nvinfo : EIATTR_PARAM_CBANK
	.align		4
        /*000c*/ 	.byte	0x04, 0x0a
        /*000e*/ 	.short	(.L_879 - .L_878)
	.align		4
.L_878:
        /*0010*/ 	.word	index@(.nv.constant0.tvmgen_default_fused_transpose_split_kernel_9)
        /*0014*/ 	.short	0x0160
        /*0016*/ 	.short	0x0010


	//----- nvinfo : EIATTR_CBANK_PARAM_SIZE
	.align		4
.L_879:
        /*0018*/ 	.byte	0x03, 0x19
        /*001a*/ 	.short	0x0010


	//----- nvinfo : EIATTR_KPARAM_INFO
	.align		4
        /*001c*/ 	.byte	0x04, 0x17
        /*001e*/ 	.short	(.L_881 - .L_880)
.L_880:
        /*0020*/ 	.word	0x00000000
        /*0024*/ 	.short	0x0001
        /*0026*/ 	.short	0x0008
        /*0028*/ 	.byte	0x00, 0xf0, 0x21, 0x00


	//----- nvinfo : EIATTR_KPARAM_INFO
	.align		4
.L_881:
        /*002c*/ 	.byte	0x04, 0x17
        /*002e*/ 	.short	(.L_883 - .L_882)
.L_882:
        /*0030*/ 	.word	0x00000000
        /*0034*/ 	.short	0x0000
        /*0036*/ 	.short	0x0000
        /*0038*/ 	.byte	0x00, 0xf0, 0x21, 0x00


	//----- nvinfo : EIATTR_MAXREG_COUNT
	.align		4
.L_883:
        /*003c*/ 	.byte	0x03, 0x1b
        /*003e*/ 	.short	0x00ff


	//----- nvinfo : EIATTR_EXIT_INSTR_OFFSETS
	.align		4
        /*0040*/ 	.byte	0x04, 0x1c
        /*0042*/ 	.short	(.L_885 - .L_884)


	//   ....[0]....
.L_884:
        /*0044*/ 	.word	0x00000080


	//----- nvinfo : EIATTR_MAX_THREADS
	.align		4
.L_885:
        /*0048*/ 	.byte	0x04, 0x05
        /*004a*/ 	.short	(.L_887 - .L_886)
.L_886:
        /*004c*/ 	.word	0x0000001c
        /*0050*/ 	.word	0x00000001
        /*0054*/ 	.word	0x00000001
.L_887:


//--------------------- .nv.info.tvmgen_default_fused_transpose_split_kernel_15 --------------------------
	.section	.nv.info.tvmgen_default_fused_transpose_split_kernel_15,"",@"SHT_CUDA_INFO"
	.sectionflags	@""
	.align	4


	//----- nvinfo : EIATTR_CUDA_API_VERSION
	.align		4
        /*0000*/ 	.byte	0x04, 0x37
        /*0002*/ 	.short	(.L_889 - .L_888)
.L_888:
        /*0004*/ 	.word	0x0000007e


	//----- nvinfo : EIATTR_SW2861232_WAR
	.align		4
.L_889:
        /*0008*/ 	.byte	0x01, 0x35
	.zero		2


	//----- nvinfo : EIATTR_PARAM_CBANK
	.align		4
        /*000c*/ 	.byte	0x04, 0x0a
        /*000e*/ 	.short	(.L_891 - .L_890)
	.align		4
.L_890:
        /*0010*/ 	.word	index@(.nv.constant0.tvmgen_default_fused_transpose_split_kernel_15)
        /*0014*/ 	.short	0x0160
        /*0016*/ 	.short	0x0010


	//----- nvinfo : EIATTR_CBANK_PARAM_SIZE
	.align		4
.L_891:
        /*0018*/ 	.byte	0x03, 0x19
        /*001a*/ 	.short	0x0010


	//----- nvinfo : EIATTR_KPARAM_INFO
	.align		4
        /*001c*/ 	.byte	0x04, 0x17
        /*001e*/ 	.short	(.L_893 - .L_892)
.L_892:
        /*0020*/ 	.word	0x00000000
        /*0024*/ 	.short	0x0001
        /*0026*/ 	.short	0x0008
        /*0028*/ 	.byte	0x00, 0xf0, 0x21, 0x00


	//----- nvinfo : EIATTR_KPARAM_INFO
	.align		4
.L_893:
        /*002c*/ 	.byte	0x04, 0x17
        /*002e*/ 	.short	(.L_895 - .L_894)
.L_894:
        /*0030*/ 	.word	0x00000000
        /*0034*/ 	.short	0x0000
        /*0036*/ 	.short	0x0000
        /*0038*/ 	.byte	0x00, 0xf0, 0x21, 0x00


	//----- nvinfo : EIATTR_MAXREG_COUNT
	.align		4
.L_895:
        /*003c*/ 	.byte	0x03, 0x1b
        /*003e*/ 	.short	0x00ff


	//----- nvinfo : EIATTR_EXIT_INSTR_OFFSETS
	.align		4
        /*0040*/ 	.byte	0x04, 0x1c
        /*0042*/ 	.short	(.L_897 - .L_896)


	//   ....[0]....
.L_896:
        /*0044*/ 	.word	0x00000080


	//----- nvinfo : EIATTR_MAX_THREADS
	.align		4
.L_897:
        /*0048*/ 	.byte	0x04, 0x05
        /*004a*/ 	.short	(.L_899 - .L_898)
.L_898:
        /*004c*/ 	.word	0x0000001c
        /*0050*/ 	.word	0x00000001
        /*0054*/ 	.word	0x00000001
.L_899:


//--------------------- .nv.info.tvmgen_default_fused_squeeze_concatenate_38_kernel --------------------------
	.section	.nv.info.tvmgen_default_fused_squeeze_concatenate_38_kernel,"",@"SHT_CUDA_INFO"
	.sectionflags	@""
	.align	4


	//----- nvinfo : EIATTR_CUDA_API_VERSION
	.align		4
        /*0000*/ 	.byte	0x04, 0x37
        /*0002*/ 	.short	(.L_901 - .L_900)
.L_900:
        /*0004*/ 	.word	0x0000007e


	//----- nvinfo : EIATTR_SW2861232_WAR
	.align		4
.L_901:
        /*0008*/ 	.byte	0x01, 0x35
	.zero		2


	//----- nvinfo : EIATTR_PARAM_CBANK
	.align		4
        /*000c*/ 	.byte	0x04, 0x0a
        /*000e*/ 	.short	(.L_903 - .L_902)
	.align		4
.L_902:
        /*0010*/ 	.word	index@(.nv.constant0.tvmgen_default_fused_squeeze_concatenate_38_kernel)
        /*0014*/ 	.short	0x0160
        /*0016*/ 	.short	0x0018


	//----- nvinfo : EIATTR_CBANK_PARAM_SIZE
	.align		4
.L_903:
        /*0018*/ 	.byte	0x03, 0x19
        /*001a*/ 	.short	0x0018


	//----- nvinfo : EIATTR_KPARAM_INFO
	.align		4
        /*001c*/ 	.byte	0x04, 0x17
        /*001e*/ 	.short	(.L_905 - .L_904)
.L_904:
        /*0020*/ 	.word	0x00000000
        /*0024*/ 	.short	0x0002
        /*0026*/ 	.short	0x0010
        /*0028*/ 	.byte	0x00, 0xf0, 0x21, 0x00


	//----- nvinfo : EIATTR_KPARAM_INFO
	.align		4
.L_905:
        /*002c*/ 	.byte	0x04, 0x17
        /*002e*/ 	.short	(.L_907 - .L_906)
.L_906:
        /*0030*/ 	.word	0x00000000
        /*0034*/ 	.short	0x0001
        /*0036*/ 	.short	0x0008
        /*0038*/ 	.byte	0x00, 0xf0, 0x21, 0x00


	//----- nvinfo : EIATTR_KPARAM_INFO
	.align		4
.L_907:
        /*003c*/ 	.byte	0x04, 0x17
        /*003e*/ 	.short	(.L_909 - .L_908)
.L_908:
        /*0040*/ 	.word	0x00000000
        /*0044*/ 	.short	0x0000
        /*0046*/ 	.short	0x0000
        /*0048*/ 	.byte	0x00, 0xf0, 0x21, 0x00


	//----- nvinfo : EIATTR_MAXREG_COUNT
	.align		4
.L_909:
        /*004c*/ 	.byte	0x03, 0x1b
        /*004e*/ 	.short	0x00ff


	//----- nvinfo : EIATTR_EXIT_INSTR_OFFSETS
	.align		4
        /*0050*/ 	.byte	0x04, 0x1c
        /*0052*/ 	.short	(.L_911 - .L_910)


	//   ....[0]....
.L_910:
        /*0054*/ 	.word	0x000000b0


	//----- nvinfo : EIATTR_MAX_THREADS
	.align		4
.L_911:
        /*0058*/ 	.byte	0x04, 0x05
        /*005a*/ 	.short	(.L_913 - .L_912)
.L_912:
        /*005c*/ 	.word	0x00000100
        /*0060*/ 	.word	0x00000001
        /*0064*/ 	.word	0x00000001
.L_913:


//--------------------- .nv.info.tvmgen_default_fused_split_sigmoid_sigmoid_multiply_sigmoid_tanh_multiply_add_tanh_multiply_sta_2bcd01aae566f75b__kernel_24 --------------------------
	.section	.nv.info.tvmgen_default_fused_split_sigmoid_sigmoid_multiply_sigmoid_tanh_multiply_add_tanh_multiply_sta_2bcd01aae566f75b__kernel_24,"",@"SHT_CUDA_INFO"
	.sectionflags	@""
	.align	4


	//----- nvinfo : EIATTR_CUDA_API_VERSION
	.align		4
        /*0000*/ 	.byte	0x04, 0x37
        /*0002*/ 	.short	(.L_915 - .L_914)
.L_914:
        /*0004*/ 	.word	0x0000007e


	//----- nvinfo : EIATTR_SW2861232_WAR
	.align		4
.L_915:
        /*0008*/ 	.byte	0x01, 0x35
	.zero		2


	//----- nvinfo : EIATTR_PARAM_CBANK
	.align		4
        /*000c*/ 	.byte	0x04, 0x0a
        /*000e*/ 	.short	(.L_917 - .L_916)
	.align		4
.L_916:
        /*0010*/ 	.word	index@(.nv.constant0.tvmgen_default_fused_split_sigmoid_sigmoid_multiply_sigmoid_tanh_multiply_add_tanh_multiply_sta_2bcd01aae566f75b__kernel_24)
        /*0014*/ 	.short	0x0160
        /*0016*/ 	.short	0x0010


	//----- nvinfo : EIATTR_CBANK_PARAM_SIZE
	.align		4
.L_917:
        /*0018*/ 	.byte	0x03, 0x19
        /*001a*/ 	.short	0x0010


	//----- nvinfo : EIATTR_KPARAM_INFO
	.align		4
        /*001c*/ 	.byte	0x04, 0x17
        /*001e*/ 	.short	(.L_919 - .L_918)
.L_918:
        /*0020*/ 	.word	0x00000000
        /*0024*/ 	.short	0x0001
        /*0026*/ 	.short	0x0008
        /*0028*/ 	.byte	0x00, 0xf0, 0x21, 0x00


	//----- nvinfo : EIATTR_KPARAM_INFO
	.align		4
.L_919:
        /*002c*/ 	.byte	0x04, 0x17
        /*002e*/ 	.short	(.L_921 - .L_920)
.L_920:
        /*0030*/ 	.word	0x00000000
        /*0034*/ 	.short	0x0000
        /*0036*/ 	.short	0x0000
        /*0038*/ 	.byte	0x00, 0xf0, 0x21, 0x00


	//----- nvinfo : EIATTR_MAXREG_COUNT
	.align		4
.L_921:
        /*003c*/ 	.byte	0x03, 0x1b
        /*003e*/ 	.short	0x00ff


	//----- nvinfo : EIATTR_EXIT_INSTR_OFFSETS
	.align		4
        /*0040*/ 	.byte	0x04, 0x1c
        /*0042*/ 	.short	(.L_923 - .L_922)


	//   ....[0]....
.L_922:
        /*0044*/ 	.word	0x00000080


	//----- nvinfo : EIATTR_MAX_THREADS
	.align		4
.L_923:
        /*0048*/ 	.byte	0x04, 0x05
        /*004a*/ 	.short	(.L_925 - .L_924)
.L_924:
        /*004c*/ 	.word	0x00000080
        /*0050*/ 	.word	0x00000001
        /*0054*/ 	.word	0x00000001
.L_925:


//--------------------- .nv.info.tvmgen_default_fused_split_sigmoid_sigmoid_multiply_sigmoid_tanh_multiply_add_tanh_multiply_sta_2bcd01aae566f75b__kernel_9 --------------------------
	.section	.nv.info.tvmgen_default_fused_split_sigmoid_sigmoid_multiply_sigmoid_tanh_multiply_add_tanh_multiply_sta_2bcd01aae566f75b__kernel_9,"",@"SHT_CUDA_INFO"
	.sectionflags	@""
	.align	4


	//----- nvinfo : EIATTR_CUDA_API_VERSION
	.align		4
        /*0000*/ 	.byte	0x04, 0x37
        /*0002*/ 	.short	(.L_927 - .L_926)
.L_926:
        /*0004*/ 	.word	0x0000007e


	//----- nvinfo : EIATTR_SW2861232_WAR
	.align		4
.L_927:
        /*0008*/ 	.byte	0x01, 0x35
	.zero		2


	//----- nvinfo : EIATTR_PARAM_CBANK
	.align		4
        /*000c*/ 	.byte	0x04, 0x0a
        /*000e*/ 	.short	(.L_929 - .L_928)
	.align		4
.L_928:
        /*0010*/ 	.word	index@(.nv.constant0.tvmgen_default_fused_split_sigmoid_sigmoid_multiply_sigmoid_tanh_multiply_add_tanh_multiply_sta_2bcd01aae566f75b__kernel_9)
        /*0014*/ 	.short	0x0160
        /*0016*/ 	.short	0x0010


	//----- nvinfo : EIATTR_CBANK_PARAM_SIZE
	.align		4
.L_929:
        /*0018*/ 	.byte	0x03, 0x19
        /*001a*/ 	.short	0x0010


	//----- nvinfo : EIATTR_KPARAM_INFO
	.align		4
        /*001c*/ 	.byte	0x04, 0x17
        /*001e*/ 	.short	(.L_931 - .L_930)
.L_930:
        /*0020*/ 	.word	0x00000000
        /*0024*/ 	.short	0x0001
        /*0026*/ 	.short	0x0008
        /*0028*/ 	.byte	0x00, 0xf0, 0x21, 0x00


	//----- nvinfo : EIATTR_KPARAM_INFO
	.align		4
.L_931:
        /*002c*/ 	.byte	0x04, 0x17
        /*002e*/ 	.short	(.L_933 - .L_932)
.L_932:
        /*0030*/ 	.word	0x00000000
        /*0034*/ 	.short	0x0000
        /*0036*/ 	.short	0x0000
        /*0038*/ 	.byte	0x00, 0xf0, 0x21, 0x00


	//----- nvinfo : EIATTR_MAXREG_COUNT
	.align		4
.L_933:
        /*003c*/ 	.byte	0x03, 0x1b
        /*003e*/ 	.short	0x00ff


	//----- nvinfo : EIATTR_EXIT_INSTR_OFFSETS
	.align		4
        /*0040*/ 	.byte	0x04, 0x1c
        /*0042*/ 	.short	(.L_935 - .L_934)


	//   ....[0]....
.L_934:
        /*0044*/ 	.word	0x00000080


	//----- nvinfo : EIATTR_MAX_THREADS
	.align		4
.L_935:
        /*0048*/ 	.byte	0x04, 0x05
        /*004a*/ 	.short	(.L_937 - .L_936)
.L_936:
        /*004c*/ 	.word	0x00000080
        /*0050*/ 	.word	0x00000001
        /*0054*/ 	.word	0x00000001
.L_937:


//--------------------- .nv.info.tvmgen_default_fused_split_sigmoid_sigmoid_multiply_sigmoid_tanh_multiply_add_tanh_multiply_sta_2bcd01aae566f75b__kernel_13 --------------------------
	.section	.nv.info.tvmgen_default_fused_split_sigmoid_sigmoid_multiply_sigmoid_tanh_multiply_add_tanh_multiply_sta_2bcd01aae566f75b__kernel_13,"",@"SHT_CUDA_INFO"
	.sectionflags	@""
	.align	4


	//----- nvinfo : EIATTR_CUDA_API_VERSION
	.align		4
        /*0000*/ 	.byte	0x04, 0x37
        /*0002*/ 	.short	(.L_939 - .L_938)
.L_938:
        /*0004*/ 	.word	0x0000007e


	//----- nvinfo : EIATTR_SW2861232_WAR
	.align		4
.L_939:
        /*0008*/ 	.byte	0x01, 0x35
	.zero		2


	//----- nvinfo : EIATTR_PARAM_CBANK
	.align		4
        /*000c*/ 	.byte	0x04, 0x0a
        /*000e*/ 	.short	(.L_941 - .L_940)
	.align		4
.L_940:
        /*0010*/ 	.word	index@(.nv.constant0.tvmgen_default_fused_split_sigmoid_sigmoid_multiply_sigmoid_tanh_multiply_add_tanh_multiply_sta_2bcd01aae566f75b__kernel_13)
        /*0014*/ 	.short	0x0160
        /*0016*/ 	.short	0x0010


	//----- nvinfo : EIATTR_CBANK_PARAM_SIZE
	.align		4
.L_941:
        /*0018*/ 	.byte	0x03, 0x19
        /*001a*/ 	.short	0x0010


	//----- nvinfo : EIATTR_KPARAM_INFO
	.align		4
        /*001c*/ 	.byte	0x04, 0x17
        /*001e*/ 	.short	(.L_943 - .L_942)
.L_942:
        /*0020*/ 	.word	0x00000000
        /*0024*/ 	.short	0x0001
        /*0026*/ 	.short	0x0008
        /*0028*/ 	.byte	0x00, 0xf0, 0x21, 0x00


	//----- nvinfo : EIATTR_KPARAM_INFO
	.align		4
.L_943:
        /*002c*/ 	.byte	0x04, 0x17
        /*002e*/ 	.short	(.L_945 - .L_944)
.L_944:
        /*0030*/ 	.word	0x00000000
        /*0034*/ 	.short	0x0000
        /*0036*/ 	.short	0x0000
        /*0038*/ 	.byte	0x00, 0xf0, 0x21, 0x00


	//----- nvinfo : EIATTR_MAXREG_COUNT
	.align		4
.L_945:
        /*003c*/ 	.byte	0x03, 0x1b
        /*003e*/ 	.short	0x00ff


	//----- nvinfo : EIATTR_EXIT_INSTR_OFFSETS
	.align		4
        /*0040*/ 	.byte	0x04, 0x1c
        /*0042*/ 	.short	(.L_947 - .L_946)


	//   ....[0]....
.L_946:
        /*0044*/ 	.word	0x00000080


	//----- nvinfo : EIATTR_MAX_THREADS
	.align		4
.L_947:
        /*0048*/ 	.byte	0x04, 0x05
        /*004a*/ 	.short	(.L_949 - .L_948)
.L_948:
        /*004c*/ 	.word	0x00000080
        /*0050*/ 	.word	0x00000001
        /*0054*/ 	.word	0x00000001
.L_949:


//--------------------- .nv.info.tvmgen_default_fused_split_sigmoid_sigmoid_multiply_sigmoid_tanh_multiply_add_tanh_multiply_sta_2bcd01aae566f75b__kernel_1 --------------------------
	.section	.nv.info.tvmgen_default_fused_split_sigmoid_sigmoid_multiply_sigmoid_tanh_multiply_add_tanh_multiply_sta_2bcd01aae566f75b__kernel_1,"",@"SHT_CUDA_INFO"
	.sectionflags	@""
	.align	4


	//----- nvinfo : EIATTR_CUDA_API_VERSION
	.align		4
        /*0000*/ 	.byte	0x04, 0x37
        /*0002*/ 	.short	(.L_951 - .L_950)
.L_950:
        /*0004*/ 	.word	0x0000007e


	//----- nvinfo : EIATTR_SW2861232_WAR
	.align		4
.L_951:
        /*0008*/ 	.byte	0x01, 0x35
	.zero		2


	//----- nvinfo : EIATTR_PARAM_CBANK
	.align		4
        /*000c*/ 	.byte	0x04, 0x0a
        /*000e*/ 	.short	(.L_953 - .L_952)
	.align		4
.L_952:
        /*0010*/ 	.word	index@(.nv.constant0.tvmgen_default_fused_split_sigmoid_sigmoid_multiply_sigmoid_tanh_multiply_add_tanh_multiply_sta_2bcd01aae566f75b__kernel_1)
        /*0014*/ 	.short	0x0160
        /*0016*/ 	.short	0x0010


	//----- nvinfo : EIATTR_CBANK_PARAM_SIZE
	.align		4
.L_953:
        /*0018*/ 	.byte	0x03, 0x19
        /*001a*/ 	.short	0x0010


	//----- nvinfo : EIATTR_KPARAM_INFO
	.align		4
        /*001c*/ 	.byte	0x04, 0x17
        /*001e*/ 	.short	(.L_955 - .L_954)
.L_954:
        /*0020*/ 	.word	0x00000000
        /*0024*/ 	.short	0x0001
        /*0026*/ 	.short	0x0008
        /*0028*/ 	.byte	0x00, 0xf0, 0x21, 0x00


	//----- nvinfo : EIATTR_KPARAM_INFO
	.align		4
.L_955:
        /*002c*/ 	.byte	0x04, 0x17
        /*002e*/ 	.short	(.L_957 - .L_956)
.L_956:
        /*0030*/ 	.word	0x00000000
        /*0034*/ 	.short	0x0000
        /*0036*/ 	.short	0x0000
        /*0038*/ 	.byte	0x00, 0xf0, 0x21, 0x00


	//----- nvinfo : EIATTR_MAXREG_COUNT
	.align		4
.L_957:
        /*003c*/ 	.byte	0x03, 0x1b
        /*003e*/ 	.short	0x00ff


	//----- nvinfo : EIATTR_EXIT_INSTR_OFFSETS
	.align		4
        /*0040*/ 	.byte	0x04, 0x1c
        /*0042*/ 	.short	(.L_959 - .L_958)


	//   ....[0]....
.L_958:
        /*0044*/ 	.word	0x00000080


	//----- nvinfo : EIATTR_MAX_THREADS
	.align		4
.L_959:
        /*0048*/ 	.byte	0x04, 0x05
        /*004a*/ 	.short	(.L_961 - .L_960)
.L_960:
        /*004c*/ 	.word	0x00000080
        /*0050*/ 	.word	0x00000001
        /*0054*/ 	.word	0x00000001
.L_961:


//--------------------- .nv.info.tvmgen_default_fused_squeeze_concatenate_15_kernel --------------------------
	.section	.nv.info.tvmgen_default_fused_squeeze_concatenate_15_kernel,"",@"SHT_CUDA_INFO"
	.sectionflags	@""
	.align	4


	//----- nvinfo : EIATTR_CUDA_API_VERSION
	.align		4
        /*0000*/ 	.byte	0x04, 0x37
        /*0002*/ 	.short	(.L_963 - .L_962)
.L_962:
        /*0004*/ 	.word	0x0000007e


	//----- nvinfo : EIATTR_SW2861232_WAR
	.align		4
.L_963:
        /*0008*/ 	.byte	0x01, 0x35
	.zero		2


	//----- nvinfo : EIATTR_PARAM_CBANK
	.align		4
        /*000c*/ 	.byte	0x04, 0x0a
        /*000e*/ 	.short	(.L_965 - .L_964)
	.align		4
.L_964:
        /*0010*/ 	.word	index@(.nv.constant0.tvmgen_default_fused_squeeze_concatenate_15_kernel)
        /*0014*/ 	.short	0x0160
        /*0016*/ 	.short	0x0018


	//----- nvinfo : EIATTR_CBANK_PARAM_SIZE
	.align		4
.L_965:
        /*0018*/ 	.byte	0x03, 0x19
        /*001a*/ 	.short	0x0018


	//----- nvinfo : EIATTR_KPARAM_INFO
	.align		4
        /*001c*/ 	.byte	0x04, 0x17
        /*001e*/ 	.short	(.L_967 - .L_966)
.L_966:
        /*0020*/ 	.word	0x00000000
        /*0024*/ 	.short	0x0002
        /*0026*/ 	.short	0x0010
        /*0028*/ 	.byte	0x00, 0xf0, 0x21, 0x00


	//----- nvinfo : EIATTR_KPARAM_INFO
	.align		4
.L_967:
        /*002c*/ 	.byte	0x04, 0x17
        /*002e*/ 	.short	(.L_969 - .L_968)
.L_968:
        /*0030*/ 	.word	0x00000000
        /*0034*/ 	.short	0x0001
        /*0036*/ 	.short	0x0008
        /*0038*/ 	.byte	0x00, 0xf0, 0x21, 0x00


	//----- nvinfo : EIATTR_KPARAM_INFO
	.align		4
.L_969:
        /*003c*/ 	.byte	0x04, 0x17
        /*003e*/ 	.short	(.L_971 - .L_970)
.L_970:
        /*0040*/ 	.word	0x00000000
        /*0044*/ 	.short	0x0000
        /*0046*/ 	.short	0x0000
        /*0048*/ 	.byte	0x00, 0xf0, 0x21, 0x00


	//----- nvinfo : EIATTR_MAXREG_COUNT
	.align		4
.L_971:
        /*004c*/ 	.byte	0x03, 0x1b
        /*004e*/ 	.short	0x00ff


	//----- nvinfo : EIATTR_EXIT_INSTR_OFFSETS
	.align		4
        /*0050*/ 	.byte	0x04, 0x1c
        /*0052*/ 	.short	(.L_973 - .L_972)


	//   ....[0]....
.L_972:
        /*0054*/ 	.word	0x000000b0


	//----- nvinfo : EIATTR_MAX_THREADS
	.align		4
.L_973:
        /*0058*/ 	.byte	0x04, 0x05
        /*005a*/ 	.short	(.L_975 - .L_974)
.L_974:
        /*005c*/ 	.word	0x0000009c
        /*0060*/ 	.word	0x00000001
        /*0064*/ 	.word	0x00000001
.L_975:


//--------------------- .nv.info.tvmgen_default_fused_sigmoid_tanh_multiply_kernel --------------------------
	.section	.nv.info.tvmgen_default_fused_sigmoid_tanh_multiply_kernel,"",@"SHT_CUDA_INFO"
	.sectionflags	@""
	.align	4


	//----- nvinfo : EIATTR_CUDA_API_VERSION
	.align		4
        /*0000*/ 	.byte	0x04, 0x37
        /*0002*/ 	.short	(.L_977 - .L_976)
.L_976:
        /*0004*/ 	.word	0x0000007e


	//----- nvinfo : EIATTR_SW2861232_WAR
	.align		4
.L_977:
        /*0008*/ 	.byte	0x01, 0x35
	.zero		2


	//----- nvinfo : EIATTR_PARAM_CBANK
	.align		4
        /*000c*/ 	.byte	0x04, 0x0a
        /*000e*/ 	.short	(.L_979 - .L_978)
	.align		4
.L_978:
        /*0010*/ 	.word	index@(.nv.constant0.tvmgen_default_fused_sigmoid_tanh_multiply_kernel)
        /*0014*/ 	.short	0x0160
        /*0016*/ 	.short	0x0018


	//----- nvinfo : EIATTR_CBANK_PARAM_SIZE
	.align		4
.L_979:
        /*0018*/ 	.byte	0x03, 0x19
        /*001a*/ 	.short	0x0018


	//----- nvinfo : EIATTR_KPARAM_INFO
	.align		4
        /*001c*/ 	.byte	0x04, 0x17
        /*001e*/ 	.short	(.L_981 - .L_980)
.L_980:
        /*0020*/ 	.word	0x00000000
        /*0024*/ 	.short	0x0002
        /*0026*/ 	.short	0x0010
        /*0028*/ 	.byte	0x00, 0xf0, 0x21, 0x00


	//----- nvinfo : EIATTR_KPARAM_INFO
	.align		4
.L_981:
        /*002c*/ 	.byte	0x04, 0x17
        /*002e*/ 	.short	(.L_983 - .L_982)
.L_982:
        /*0030*/ 	.word	0x00000000
        /*0034*/ 	.short	0x0001
        /*0036*/ 	.short	0x0008
        /*0038*/ 	.byte	0x00, 0xf0, 0x21, 0x00


	//----- nvinfo : EIATTR_KPARAM_INFO
	.align		4
.L_983:
        /*003c*/ 	.byte	0x04, 0x17
        /*003e*/ 	.short	(.L_985 - .L_984)
.L_984:
        /*0040*/ 	.word	0x00000000
        /*0044*/ 	.short	0x0000
        /*0046*/ 	.short	0x0000
        /*0048*/ 	.byte	0x00, 0xf0, 0x21, 0x00


	//----- nvinfo : EIATTR_MAXREG_COUNT
	.align		4
.L_985:
        /*004c*/ 	.byte	0x03, 0x1b
        /*004e*/ 	.short	0x00ff


	//----- nvinfo : EIATTR_EXIT_INSTR_OFFSETS
	.align		4
        /*0050*/ 	.byte	0x04, 0x1c
        /*0052*/ 	.short	(.L_987 - .L_986)


	//   ....[0]....
.L_986:
        /*0054*/ 	.word	0x00000320


	//----- nvinfo : EIATTR_MAX_THREADS
	.align		4
.L_987:
        /*0058*/ 	.byte	0x04, 0x05
        /*005a*/ 	.short	(.L_989 - .L_988)
.L_988:
        /*005c*/ 	.word	0x00000080
        /*0060*/ 	.word	0x00000001
        /*0064*/ 	.word	0x00000001


	//----- nvinfo : EIATTR_CRS_STACK_SIZE
	.align		4
.L_989:
        /*0068*/ 	.byte	0x04, 0x1e
        /*006a*/ 	.short	(.L_991 - .L_990)
.L_990:
        /*006c*/ 	.word	0x00000000
.L_991:


//--------------------- .nv.info.tvmgen_default_fused_squeeze_concatenate_29_kernel --------------------------
	.section	.nv.info.tvmgen_default_fused_squeeze_concatenate_29_kernel,"",@"SHT_CUDA_INFO"
	.sectionflags	@""
	.align	4


	//----- nvinfo : EIATTR_CUDA_API_VERSION
	.align		4
        /*0000*/ 	.byte	0x04, 0x37
        /*0002*/ 	.short	(.L_993 - .L_992)
.L_992:
        /*0004*/ 	.word	0x0000007e


	//----- nvinfo : EIATTR_SW2861232_WAR
	.align		4
.L_993:
        /*0008*/ 	.byte	0x01, 0x35
	.zero		2


	//----- nvinfo : EIATTR_PARAM_CBANK
	.align		4
        /*000c*/ 	.byte	0x04, 0x0a
        /*000e*/ 	.short	(.L_995 - .L_994)
	.align		4
.L_994:
        /*0010*/ 	.word	index@(.nv.constant0.tvmgen_default_fused_squeeze_concatenate_29_kernel)
        /*0014*/ 	.short	0x0160
        /*0016*/ 	.short	0x0018


	//----- nvinfo : EIATTR_CBANK_PARAM_SIZE
	.align		4
.L_995:
        /*0018*/ 	.byte	0x03, 0x19
        /*001a*/ 	.short	0x0018


	//----- nvinfo : EIATTR_KPARAM_INFO
	.align		4
        /*001c*/ 	.byte	0x04, 0x17
        /*001e*/ 	.short	(.L_997 - .L_996)
.L_996:
        /*0020*/ 	.word	0x00000000
        /*0024*/ 	.short	0x0002
        /*0026*/ 	.short	0x0010
        /*0028*/ 	.byte	0x00, 0xf0, 0x21, 0x00


	//----- nvinfo : EIATTR_KPARAM_INFO
	.align		4
.L_997:
        /*002c*/ 	.byte	0x04, 0x17
        /*002e*/ 	.short	(.L_999 - .L_998)
.L_998:
        /*0030*/ 	.word	0x00000000
        /*0034*/ 	.short	0x0001
        /*0036*/ 	.short	0x0008
        /*0038*/ 	.byte	0x00, 0xf0, 0x21, 0x00


	//----- nvinfo : EIATTR_KPARAM_INFO
	.align		4
.L_999:
        /*003c*/ 	.byte	0x04, 0x17
        /*003e*/ 	.short	(.L_1001 - .L_1000)
.L_1000:
        /*0040*/ 	.word	0x00000000
        /*0044*/ 	.short	0x0000
        /*0046*/ 	.short	0x0000
        /*0048*/ 	.byte	0x00, 0xf0, 0x21, 0x00


	//----- nvinfo : EIATTR_MAXREG_COUNT
	.align		4
.L_1001:
        /*004c*/ 	.byte	0x03, 0x1b
        /*004e*/ 	.short	0x00ff


	//----- nvinfo : EIATTR_EXIT_INSTR_OFFSETS
	.align		4
        /*0050*/ 	.byte	0x04, 0x1c
        /*0052*/ 	.short	(.L_1003 - .L_1002)


	//   ....[0]....
.L_1002:
        /*0054*/ 	.word	0x000000b0


	//----- nvinfo : EIATTR_MAX_THREADS
	.align		4
.L_1003:
        /*0058*/ 	.byte	0x04, 0x05
        /*005a*/ 	.short	(.L_1005 - .L_1004)
.L_1004:
        /*005c*/ 	.word	0x00000100
        /*0060*/ 	.word	0x00000001
        /*0064*/ 	.word	0x00000001
.L_1005:


//--------------------- .nv.info.tvmgen_default_fused_split_sigmoid_sigmoid_multiply_sigmoid_tanh_multiply_add_tanh_multiply_sta_2bcd01aae566f75b__kernel_25 --------------------------
	.section	.nv.info.tvmgen_default_fused_split_sigmoid_sigmoid_multiply_sigmoid_tanh_multiply_add_tanh_multiply_sta_2bcd01aae566f75b__kernel_25,"",@"SHT_CUDA_INFO"
	.sectionflags	@""
	.align	4


	//----- nvinfo : EIATTR_CUDA_API_VERSION
	.align		4
        /*0000*/ 	.byte	0x04, 0x37
        /*0002*/ 	.short	(.L_1007 - .L_1006)
.L_1006:
        /*0004*/ 	.word	0x0000007e


	//----- nvinfo : EIATTR_SW2861232_WAR
	.align		4
.L_1007:
        /*0008*/ 	.byte	0x01, 0x35
	.zero		2


	//----- nvinfo : EIATTR_PARAM_CBANK
	.align		4
        /*000c*/ 	.byte	0x04, 0x0a
        /*000e*/ 	.short	(.L_1009 - .L_1008)
	.align		4
.L_1008:
        /*0010*/ 	.word	index@(.nv.constant0.tvmgen_default_fused_split_sigmoid_sigmoid_multiply_sigmoid_tanh_multiply_add_tanh_multiply_sta_2bcd01aae566f75b__kernel_25)
        /*0014*/ 	.short	0x0160
        /*0016*/ 	.short	0x0010


	//----- nvinfo : EIATTR_CBANK_PARAM_SIZE
	.align		4
.L_1009:
        /*0018*/ 	.byte	0x03, 0x19
        /*001a*/ 	.short	0x0010


	//----- nvinfo : EIATTR_KPARAM_INFO
	.align		4
        /*001c*/ 	.byte	0x04, 0x17
        /*001e*/ 	.short	(.L_1011 - .L_1010)
.L_1010:
        /*0020*/ 	.word	0x00000000
        /*0024*/ 	.short	0x0001
        /*0026*/ 	.short	0x0008
        /*0028*/ 	.byte	0x00, 0xf0, 0x21, 0x00


	//----- nvinfo : EIATTR_KPARAM_INFO
	.align		4
.L_1011:
        /*002c*/ 	.byte	0x04, 0x17
        /*002e*/ 	.short	(.L_1013 - .L_1012)
.L_1012:
        /*0030*/ 	.word	0x00000000
        /*0034*/ 	.short	0x0000
        /*0036*/ 	.short	0x0000
        /*0038*/ 	.byte	0x00, 0xf0, 0x21, 0x00


	//----- nvinfo : EIATTR_MAXREG_COUNT
	.align		4
.L_1013:
        /*003c*/ 	.byte	0x03, 0x1b
        /*003e*/ 	.short	0x00ff


	//----- nvinfo : EIATTR_EXIT_INSTR_OFFSETS
	.align		4
        /*0040*/ 	.byte	0x04, 0x1c
        /*0042*/ 	.short	(.L_1015 - .L_1014)


	//   ....[0]....
.L_1014:
        /*0044*/ 	.word	0x00000080


	//----- nvinfo : EIATTR_MAX_THREADS
	.align		4
.L_1015:
        /*0048*/ 	.byte	0x04, 0x05
        /*004a*/ 	.short	(.L_1017 - .L_1016)
.L_1016:
        /*004c*/ 	.word	0x00000080
        /*0050*/ 	.word	0x00000001
        /*0054*/ 	.word	0x00000001
.L_1017:


//--------------------- .nv.info.tvmgen_default_fused_squeeze_concatenate_53_kernel --------------------------
	.section	.nv.info.tvmgen_default_fused_squeeze_concatenate_53_kernel,"",@"SHT_CUDA_INFO"
	.sectionflags	@""
	.align	4


	//----- nvinfo : EIATTR_CUDA_API_VERSION
	.align		4
        /*0000*/ 	.byte	0x04, 0x37
        /*0002*/ 	.short	(.L_1019 - .L_1018)
.L_1018:
        /*0004*/ 	.word	0x0000007e


	//----- nvinfo : EIATTR_SW2861232_WAR
	.align		4
.L_1019:
        /*0008*/ 	.byte	0x01, 0x35
	.zero		2


	//----- nvinfo : EIATTR_PARAM_CBANK
	.align		4
        /*000c*/ 	.byte	0x04, 0x0a
        /*000e*/ 	.short	(.L_1021 - .L_1020)
	.align		4
.L_1020:
        /*0010*/ 	.word	index@(.nv.constant0.tvmgen_default_fused_squeeze_concatenate_53_kernel)
        /*0014*/ 	.short	0x0160
        /*0016*/ 	.short	0x0018


	//----- nvinfo : EIATTR_CBANK_PARAM_SIZE
	.align		4
.L_1021:
        /*0018*/ 	.byte	0x03, 0x19
        /*001a*/ 	.short	0x0018


	//----- nvinfo : EIATTR_KPARAM_INFO
	.align		4
        /*001c*/ 	.byte	0x04, 0x17
        /*001e*/ 	.short	(.L_1023 - .L_1022)
.L_1022:
        /*0020*/ 	.word	0x00000000
        /*0024*/ 	.short	0x0002
        /*0026*/ 	.short	0x0010
        /*0028*/ 	.byte	0x00, 0xf0, 0x21, 0x00


	//----- nvinfo : EIATTR_KPARAM_INFO
	.align		4
.L_1023:
        /*002c*/ 	.byte	0x04, 0x17
        /*002e*/ 	.short	(.L_1025 - .L_1024)
.L_1024:
        /*0030*/ 	.word	0x00000000
        /*0034*/ 	.short	0x0001
        /*0036*/ 	.short	0x0008
        /*0038*/ 	.byte	0x00, 0xf0, 0x21, 0x00


	//----- nvinfo : EIATTR_KPARAM_INFO
	.align		4
.L_1025:
        /*003c*/ 	.byte	0x04, 0x17
        /*003e*/ 	.short	(.L_1027 - .L_1026)
.L_1026:
        /*0040*/ 	.word	0x00000000
        /*0044*/ 	.short	0x0000
        /*0046*/ 	.short	0x0000
        /*0048*/ 	.byte	0x00, 0xf0, 0x21, 0x00


	//----- nvinfo : EIATTR_MAXREG_COUNT
	.align		4
.L_1027:
        /*004c*/ 	.byte	0x03, 0x1b
        /*004e*/ 	.short	0x00ff


	//----- nvinfo : EIATTR_EXIT_INSTR_OFFSETS
	.align		4
        /*0050*/ 	.byte	0x04, 0x1c
        /*0052*/ 	.short	(.L_1029 - .L_1028)


	//   ....[0]....
.L_1028:
        /*0054*/ 	.word	0x000000b0


	//----- nvinfo : EIATTR_MAX_THREADS
	.align		4
.L_1029:
        /*0058*/ 	.byte	0x04, 0x05
        /*005a*/ 	.short	(.L_1031 - .L_1030)
.L_1030:
        /*005c*/ 	.word	0x00000100
        /*0060*/ 	.word	0x00000001
        /*0064*/ 	.word	0x00000001
.L_1031:


//--------------------- .nv.info.tvmgen_default_fused_squeeze_concatenate_24_kernel --------------------------
	.section	.nv.info.tvmgen_default_fused_squeeze_concatenate_24_kernel,"",@"SHT_CUDA_INFO"
	.sectionflags	@""
	.align	4


	//----- nvinfo : EIATTR_CUDA_API_VERSION
	.align		4
        /*0000*/ 	.byte	0x04, 0x37
        /*0002*/ 	.short	(.L_1033 - .L_1032)
.L_1032:
        /*0004*/ 	.word	0x0000007e


	//----- nvinfo : EIATTR_SW2861232_WAR
	.align		4
.L_1033:
        /*0008*/ 	.byte	0x01, 0x35
	.zero		2


	//----- nvinfo : EIATTR_PARAM_CBANK
	.align		4
        /*000c*/ 	.byte	0x04, 0x0a
        /*000e*/ 	.short	(.L_1035 - .L_1034)
	.align		4
.L_1034:
        /*0010*/ 	.word	index@(.nv.constant0.tvmgen_default_fused_squeeze_concatenate_24_kernel)
        /*0014*/ 	.short	0x0160
        /*0016*/ 	.short	0x0018


	//----- nvinfo : EIATTR_CBANK_PARAM_SIZE
	.align		4
.L_1035:
        /*0018*/ 	.byte	0x03, 0x19
        /*001a*/ 	.short	0x0018


	//----- nvinfo : EIATTR_KPARAM_INFO
	.align		4
        /*001c*/ 	.byte	0x04, 0x17
        /*001e*/ 	.short	(.L_1037 - .L_1036)
.L_1036:
        /*0020*/ 	.word	0x00000000
        /*0024*/ 	.short	0x0002
        /*0026*/ 	.short	0x0010
        /*0028*/ 	.byte	0x00, 0xf0, 0x21, 0x00


	//----- nvinfo : EIATTR_KPARAM_INFO
	.align		4
.L_1037:
        /*002c*/ 	.byte	0x04, 0x17
        /*002e*/ 	.short	(.L_1039 - .L_1038)
.L_1038:
        /*0030*/ 	.word	0x00000000
        /*0034*/ 	.short	0x0001
        /*0036*/ 	.short	0x0008
        /*0038*/ 	.byte	0x00, 0xf0, 0x21, 0x00


	//----- nvinfo : EIATTR_KPARAM_INFO
	.align		4
.L_1039:
        /*003c*/ 	.byte	0x04, 0x17
        /*003e*/ 	.short	(.L_1041 - .L_1040)
.L_1040:
        /*0040*/ 	.word	0x00000000
        /*0044*/ 	.short	0x0000
        /*0046*/ 	.short	0x0000
        /*0048*/ 	.byte	0x00, 0xf0, 0x21, 0x00


	//----- nvinfo : EIATTR_MAXREG_COUNT
	.align		4
.L_1041:
        /*004c*/ 	.byte	0x03, 0x1b
        /*004e*/ 	.short	0x00ff


	//----- nvinfo : EIATTR_EXIT_INSTR_OFFSETS
	.align		4
        /*0050*/ 	.byte	0x04, 0x1c
        /*0052*/ 	.short	(.L_1043 - .L_1042)


	//   ....[0]....
.L_1042:
        /*0054*/ 	.word	0x000000b0


	//----- nvinfo : EIATTR_MAX_THREADS
	.align		4
.L_1043:
        /*0058*/ 	.byte	0x04, 0x05
        /*005a*/ 	.short	(.L_1045 - .L_1044)
.L_1044:
        /*005c*/ 	.word	0x0000009c
        /*0060*/ 	.word	0x00000001
        /*0064*/ 	.word	0x00000001
.L_1045:


//--------------------- .nv.info.tvmgen_default_fused_squeeze_concatenate_11_kernel --------------------------
	.section	.nv.info.tvmgen_default_fused_squeeze_concatenate_11_kernel,"",@"SHT_CUDA_INFO"
	.sectionflags	@""
	.align	4


	//----- nvinfo : EIATTR_CUDA_API_VERSION
	.align		4
        /*0000*/ 	.byte	0x04, 0x37
        /*0002*/ 	.short	(.L_1047 - .L_1046)
.L_1046:
        /*0004*/ 	.word	0x0000007e


	//----- nvinfo : EIATTR_SW2861232_WAR
	.align		4
.L_1047:
        /*0008*/ 	.byte	0x01, 0x35
	.zero		2


	//----- nvinfo : EIATTR_PARAM_CBANK
	.align		4
        /*000c*/ 	.byte	0x04, 0x0a
        /*000e*/ 	.short	(.L_1049 - .L_1048)
	.align		4
.L_1048:
        /*0010*/ 	.word	index@(.nv.constant0.tvmgen_default_fused_squeeze_concatenate_11_kernel)
        /*0014*/ 	.short	0x0160
        /*0016*/ 	.short	0x0018


	//----- nvinfo : EIATTR_CBANK_PARAM_SIZE
	.align		4
.L_1049:
        /*0018*/ 	.byte	0x03, 0x19
        /*001a*/ 	.short	0x0018


	//----- nvinfo : EIATTR_KPARAM_INFO
	.align		4
        /*001c*/ 	.byte	0x04, 0x17
        /*001e*/ 	.short	(.L_1051 - .L_1050)
.L_1050:
        /*0020*/ 	.word	0x00000000
        /*0024*/ 	.short	0x0002
        /*0026*/ 	.short	0x0010
        /*0028*/ 	.byte	0x00, 0xf0, 0x21, 0x00


	//----- nvinfo : EIATTR_KPARAM_INFO
	.align		4
.L_1051:
        /*002c*/ 	.byte	0x04, 0x17
        /*002e*/ 	.short	(.L_1053 - .L_1052)
.L_1052:
        /*0030*/ 	.word	0x00000000
        /*0034*/ 	.short	0x0001
        /*0036*/ 	.short	0x0008
        /*0038*/ 	.byte	0x00, 0xf0, 0x21, 0x00


	//----- nvinfo : EIATTR_KPARAM_INFO
	.align		4
.L_1053:
        /*003c*/ 	.byte	0x04, 0x17
        /*003e*/ 	.short	(.L_1055 - .L_1054)
.L_1054:
        /*0040*/ 	.word	0x00000000
        /*0044*/ 	.short	0x0000
        /*0046*/ 	.short	0x0000
        /*0048*/ 	.byte	0x00, 0xf0, 0x21, 0x00


	//----- nvinfo : EIATTR_MAXREG_COUNT
	.align		4
.L_1055:
        /*004c*/ 	.byte	0x03, 0x1b
        /*004e*/ 	.short	0x00ff


	//----- nvinfo : EIATTR_EXIT_INSTR_OFFSETS
	.align		4
        /*0050*/ 	.byte	0x04, 0x1c
        /*0052*/ 	.short	(.L_1057 - .L_1056)


	//   ....[0]....
.L_1056:
        /*0054*/ 	.word	0x000000b0


	//----- nvinfo : EIATTR_MAX_THREADS
	.align		4
.L_1057:
        /*0058*/ 	.byte	0x04, 0x05
        /*005a*/ 	.short	(.L_1059 - .L_1058)
.L_1058:
        /*005c*/ 	.word	0x0000009c
        /*0060*/ 	.word	0x00000001
        /*0064*/ 	.word	0x00000001
.L_1059:


//--------------------- .nv.info.tvmgen_default_fused_split_sigmoid_sigmoid_multiply_sigmoid_tanh_multiply_add_tanh_multiply_sta_2bcd01aae566f75b__kernel_8 --------------------------
	.section	.nv.info.tvmgen_default_fused_split_sigmoid_sigmoid_multiply_sigmoid_tanh_multiply_add_tanh_multiply_sta_2bcd01aae566f75b__kernel_8,"",@"SHT_CUDA_INFO"
	.sectionflags	@""
	.align	4


	//----- nvinfo : EIATTR_CUDA_API_VERSION
	.align		4
        /*0000*/ 	.byte	0x04, 0x37
        /*0002*/ 	.short	(.L_1061 - .L_1060)
.L_1060:
        /*0004*/ 	.word	0x0000007e


	//----- nvinfo : EIATTR_SW2861232_WAR
	.align		4
.L_1061:
        /*0008*/ 	.byte	0x01, 0x35
	.zero		2


	//----- nvinfo : EIATTR_PARAM_CBANK
	.align		4
        /*000c*/ 	.byte	0x04, 0x0a
        /*000e*/ 	.short	(.L_1063 - .L_1062)
	.align		4
.L_1062:
        /*0010*/ 	.word	index@(.nv.constant0.tvmgen_default_fused_split_sigmoid_sigmoid_multiply_sigmoid_tanh_multiply_add_tanh_multiply_sta_2bcd01aae566f75b__kernel_8)
        /*0014*/ 	.short	0x0160
        /*0016*/ 	.short	0x0010


	//----- nvinfo : EIATTR_CBANK_PARAM_SIZE
	.align		4
.L_1063:
        /*0018*/ 	.byte	0x03, 0x19
        /*001a*/ 	.short	0x0010


	//----- nvinfo : EIATTR_KPARAM_INFO
	.align		4
        /*001c*/ 	.byte	0x04, 0x17
        /*001e*/ 	.short	(.L_1065 - .L_1064)
.L_1064:
        /*0020*/ 	.word	0x00000000
        /*0024*/ 	.short	0x0001
        /*0026*/ 	.short	0x0008
        /*0028*/ 	.byte	0x00, 0xf0, 0x21, 0x00


	//----- nvinfo : EIATTR_KPARAM_INFO
	.align		4
.L_1065:
        /*002c*/ 	.byte	0x04, 0x17
        /*002e*/ 	.short	(.L_1067 - .L_1066)
.L_1066:
        /*0030*/ 	.word	0x00000000
        /*0034*/ 	.short	0x0000
        /*0036*/ 	.short	0x0000
        /*0038*/ 	.byte	0x00, 0xf0, 0x21, 0x00


	//----- nvinfo : EIATTR_MAXREG_COUNT
	.align		4
.L_1067:
        /*003c*/ 	.byte	0x03, 0x1b
        /*003e*/ 	.short	0x00ff


	//----- nvinfo : EIATTR_EXIT_INSTR_OFFSETS
	.align		4
        /*0040*/ 	.byte	0x04, 0x1c
        /*0042*/ 	.short	(.L_1069 - .L_1068)


	//   ....[0]....
.L_1068:
        /*0044*/ 	.word	0x00000080


	//----- nvinfo : EIATTR_MAX_THREADS
	.align		4
.L_1069:
        /*0048*/ 	.byte	0x04, 0x05
        /*004a*/ 	.short	(.L_1071 - .L_1070)
.L_1070:
        /*004c*/ 	.word	0x00000080
        /*0050*/ 	.word	0x00000001
        /*0054*/ 	.word	0x00000001
.L_1071:


//--------------------- .nv.info.tvmgen_default_fused_squeeze_concatenate_37_kernel --------------------------
	.section	.nv.info.tvmgen_default_fused_squeeze_concatenate_37_kernel,"",@"SHT_CUDA_INFO"
	.sectionflags	@""
	.align	4


	//----- nvinfo : EIATTR_CUDA_API_VERSION
	.align		4
        /*0000*/ 	.byte	0x04, 0x37
        /*0002*/ 	.short	(.L_1073 - .L_1072)
.L_1072:
        /*0004*/ 	.word	0x0000007e


	//----- nvinfo : EIATTR_SW2861232_WAR
	.align		4
.L_1073:
        /*0008*/ 	.byte	0x01, 0x35
	.zero		2


	//----- nvinfo : EIATTR_PARAM_CBANK
	.align		4
        /*000c*/ 	.byte	0x04, 0x0a
        /*000e*/ 	.short	(.L_1075 - .L_1074)
	.align		4
.L_1074:
        /*0010*/ 	.word	index@(.nv.constant0.tvmgen_default_fused_squeeze_concatenate_37_kernel)
        /*0014*/ 	.short	0x0160
        /*0016*/ 	.short	0x0018


	//----- nvinfo : EIATTR_CBANK_PARAM_SIZE
	.align		4
.L_1075:
        /*0018*/ 	.byte	0x03, 0x19
        /*001a*/ 	.short	0x0018


	//----- nvinfo : EIATTR_KPARAM_INFO
	.align		4
        /*001c*/ 	.byte	0x04, 0x17
        /*001e*/ 	.short	(.L_1077 - .L_1076)
.L_1076:
        /*0020*/ 	.word	0x00000000
        /*0024*/ 	.short	0x0002
        /*0026*/ 	.short	0x0010
        /*0028*/ 	.byte	0x00, 0xf0, 0x21, 0x00


	//----- nvinfo : EIATTR_KPARAM_INFO
	.align		4
.L_1077:
        /*002c*/ 	.byte	0x04, 0x17
        /*002e*/ 	.short	(.L_1079 - .L_1078)
.L_1078:
        /*0030*/ 	.word	0x00000000
        /*0034*/ 	.short	0x0001
        /*0036*/ 	.short	0x0008
        /*0038*/ 	.byte	0x00, 0xf0, 0x21, 0x00


	//----- nvinfo : EIATTR_KPARAM_INFO
	.align		4
.L_1079:
        /*003c*/ 	.byte	0x04, 0x17
        /*003e*/ 	.short	(.L_1081 - .L_1080)
.L_1080:
        /*0040*/ 	.word	0x00000000
        /*0044*/ 	.short	0x0000
        /*0046*/ 	.short	0x0000
        /*0048*/ 	.byte	0x00, 0xf0, 0x21, 0x00


	//----- nvinfo : EIATTR_MAXREG_COUNT
	.align		4
.L_1081:
        /*004c*/ 	.byte	0x03, 0x1b
        /*004e*/ 	.short	0x00ff


	//----- nvinfo : EIATTR_EXIT_INSTR_OFFSETS
	.align		4
        /*0050*/ 	.byte	0x04, 0x1c
        /*0052*/ 	.short	(.L_1083 - .L_1082)


	//   ....[0]....
.L_1082:
        /*0054*/ 	.word	0x000000b0


	//----- nvinfo : EIATTR_MAX_THREADS
	.align		4
.L_1083:
        /*0058*/ 	.byte	0x04, 0x05
        /*005a*/ 	.short	(.L_1085 - .L_1084)
.L_1084:
        /*005c*/ 	.word	0x00000100
        /*0060*/ 	.word	0x00000001
        /*0064*/ 	.word	0x00000001
.L_1085:


//--------------------- .nv.info.tvmgen_default_fused_split_sigmoid_sigmoid_multiply_sigmoid_tanh_multiply_add_tanh_multiply_sta_2bcd01aae566f75b__kernel_11 --------------------------
	.section	.nv.info.tvmgen_default_fused_split_sigmoid_sigmoid_multiply_sigmoid_tanh_multiply_add_tanh_multiply_sta_2bcd01aae566f75b__kernel_11,"",@"SHT_CUDA_INFO"
	.sectionflags	@""
	.align	4


	//----- nvinfo : EIATTR_CUDA_API_VERSION
	.align		4
        /*0000*/ 	.byte	0x04, 0x37
        /*0002*/ 	.short	(.L_1087 - .L_1086)
.L_1086:
        /*0004*/ 	.word	0x0000007e


	//----- nvinfo : EIATTR_SW2861232_WAR
	.align		4
.L_1087:
        /*0008*/ 	.byte	0x01, 0x35
	.zero		2


	//----- nvinfo : EIATTR_PARAM_CBANK
	.align		4
        /*000c*/ 	.byte	0x04, 0x0a
        /*000e*/ 	.short	(.L_1089 - .L_1088)
	.align		4
.L_1088:
        /*0010*/ 	.word	index@(.nv.constant0.tvmgen_default_fused_split_sigmoid_sigmoid_multiply_sigmoid_tanh_multiply_add_tanh_multiply_sta_2bcd01aae566f75b__kernel_11)
        /*0014*/ 	.short	0x0160
        /*0016*/ 	.short	0x0010


	//----- nvinfo : EIATTR_CBANK_PARAM_SIZE
	.align		4
.L_1089:
        /*0018*/ 	.byte	0x03, 0x19
        /*001a*/ 	.short	0x0010


	//----- nvinfo : EIATTR_KPARAM_INFO
	.align		4
        /*001c*/ 	.byte	0x04, 0x17
        /*001e*/ 	.short	(.L_1091 - .L_1090)
.L_1090:
        /*0020*/ 	.word	0x00000000
        /*0024*/ 	.short	0x0001
        /*0026*/ 	.short	0x0008
        /*0028*/ 	.byte	0x00, 0xf0, 0x21, 0x00


	//----- nvinfo : EIATTR_KPARAM_INFO
	.align		4
.L_1091:
        /*002c*/ 	.byte	0x04, 0x17
        /*002e*/ 	.short	(.L_1093 - .L_1092)
.L_1092:
        /*0030*/ 	.word	0x00000000
        /*0034*/ 	.short	0x0000
        /*0036*/ 	.short	0x0000
        /*0038*/ 	.byte	0x00, 0xf0, 0x21, 0x00


	//----- nvinfo : EIATTR_MAXREG_COUNT
	.align		4
.L_1093:
        /*003c*/ 	.byte	0x03, 0x1b
        /*003e*/ 	.short	0x00ff


	//----- nvinfo : EIATTR_EXIT_INSTR_OFFSETS
	.align		4
        /*0040*/ 	.byte	0x04, 0x1c
        /*0042*/ 	.short	(.L_1095 - .L_1094)


	//   ....[0]....
.L_1094:
        /*0044*/ 	.word	0x00000080


	//----- nvinfo : EIATTR_MAX_THREADS
	.align		4
.L_1095:
        /*0048*/ 	.byte	0x04, 0x05
        /*004a*/ 	.short	(.L_1097 - .L_1096)
.L_1096:
        /*004c*/ 	.word	0x00000080
        /*0050*/ 	.word	0x00000001
        /*0054*/ 	.word	0x00000001
.L_1097:


//--------------------- .nv.info.tvmgen_default_fused_split_sigmoid_sigmoid_multiply_sigmoid_tanh_multiply_add_tanh_multiply_sta_2bcd01aae566f75b__kernel_10 --------------------------
	.section	.nv.info.tvmgen_default_fused_split_sigmoid_sigmoid_multiply_sigmoid_tanh_multiply_add_tanh_multiply_sta_2bcd01aae566f75b__kernel_10,"",@"SHT_CUDA_INFO"
	.sectionflags	@""
	.align	4


	//----- nvinfo : EIATTR_CUDA_API_VERSION
	.align		4
        /*0000*/ 	.byte	0x04, 0x37
        /*0002*/ 	.short	(.L_1099 - .L_1098)
.L_1098:
        /*0004*/ 	.word	0x0000007e


	//----- nvinfo : EIATTR_SW2861232_WAR
	.align		4
.L_1099:
        /*0008*/ 	.byte	0x01, 0x35
	.zero		2


	//----- nvinfo : EIATTR_PARAM_CBANK
	.align		4
        /*000c*/ 	.byte	0x04, 0x0a
        /*000e*/ 	.short	(.L_1101 - .L_1100)
	.align		4
.L_1100:
        /*0010*/ 	.word	index@(.nv.constant0.tvmgen_default_fused_split_sigmoid_sigmoid_multiply_sigmoid_tanh_multiply_add_tanh_multiply_sta_2bcd01aae566f75b__kernel_10)
        /*0014*/ 	.short	0x0160
        /*0016*/ 	.short	0x0010


	//----- nvinfo : EIATTR_CBANK_PARAM_SIZE
	.align		4
.L_1101:
        /*0018*/ 	.byte	0x03, 0x19
        /*001a*/ 	.short	0x0010


	//----- nvinfo : EIATTR_KPARAM_INFO
	.align		4
        /*001c*/ 	.byte	0x04, 0x17
        /*001e*/ 	.short	(.L_1103 - .L_1102)
.L_1102:
        /*0020*/ 	.word	0x00000000
        /*0024*/ 	.short	0x0001
        /*0026*/ 	.short	0x0008
        /*0028*/ 	.byte	0x00, 0xf0, 0x21, 0x00


	//----- nvinfo : EIATTR_KPARAM_INFO
	.align		4
.L_1103:
        /*002c*/ 	.byte	0x04, 0x17
        /*002e*/ 	.short	(.L_1105 - .L_1104)
.L_1104:
        /*0030*/ 	.word	0x00000000
        /*0034*/ 	.short	0x0000
        /*0036*/ 	.short	0x0000
        /*0038*/ 	.byte	0x00, 0xf0, 0x21, 0x00


	//----- nvinfo : EIATTR_MAXREG_COUNT
	.align		4
.L_1105:
        /*003c*/ 	.byte	0x03, 0x1b
        /*003e*/ 	.short	0x00ff


	//----- nvinfo : EIATTR_EXIT_INSTR_OFFSETS
	.align		4
        /*0040*/ 	.byte	0x04, 0x1c
        /*0042*/ 	.short	(.L_1107 - .L_1106)


	//   ....[0]....
.L_1106:
        /*0044*/ 	.word	0x00000080


	//----- nvinfo : EIATTR_MAX_THREADS
	.align		4
.L_1107:
        /*0048*/ 	.byte	0x04, 0x05
        /*004a*/ 	.short	(.L_1109 - .L_1108)
.L_1108:
        /*004c*/ 	.word	0x00000080
        /*0050*/ 	.word	0x00000001
        /*0054*/ 	.word	0x00000001
.L_1109:


//--------------------- .nv.info.tvmgen_default_fused_nn_dense_add_1_kernel --------------------------
	.section	.nv.info.tvmgen_default_fused_nn_dense_add_1_kernel,"",@"SHT_CUDA_INFO"
	.sectionflags	@""
	.align	4


	//----- nvinfo : EIATTR_CUDA_API_VERSION
	.align		4
        /*0000*/ 	.byte	0x04, 0x37
        /*0002*/ 	.short	(.L_1111 - .L_1110)
.L_1110:
        /*0004*/ 	.word	0x0000007e


	//----- nvinfo : EIATTR_SW2861232_WAR
	.align		4
.L_1111:
        /*0008*/ 	.byte	0x01, 0x35
	.zero		2


	//----- nvinfo : EIATTR_PARAM_CBANK
	.align		4
        /*000c*/ 	.byte	0x04, 0x0a
        /*000e*/ 	.short	(.L_1113 - .L_1112)
	.align		4
.L_1112:
        /*0010*/ 	.word	index@(.nv.constant0.tvmgen_default_fused_nn_dense_add_1_kernel)
        /*0014*/ 	.short	0x0160
        /*0016*/ 	.short	0x0020


	//----- nvinfo : EIATTR_CBANK_PARAM_SIZE
	.align		4
.L_1113:
        /*0018*/ 	.byte	0x03, 0x19
        /*001a*/ 	.short	0x0020


	//----- nvinfo : EIATTR_KPARAM_INFO
	.align		4
        /*001c*/ 	.byte	0x04, 0x17
        /*001e*/ 	.short	(.L_1115 - .L_1114)
.L_1114:
        /*0020*/ 	.word	0x00000000
        /*0024*/ 	.short	0x0003
        /*0026*/ 	.short	0x0018
        /*0028*/ 	.byte	0x00, 0xf0, 0x21, 0x00


	//----- nvinfo : EIATTR_KPARAM_INFO
	.align		4
.L_1115:
        /*002c*/ 	.byte	0x04, 0x17
        /*002e*/ 	.short	(.L_1117 - .L_1116)
.L_1116:
        /*0030*/ 	.word	0x00000000
        /*0034*/ 	.short	0x0002
        /*0036*/ 	.short	0x0010
        /*0038*/ 	.byte	0x00, 0xf0, 0x21, 0x00


	//----- nvinfo : EIATTR_KPARAM_INFO
	.align		4
.L_1117:
        /*003c*/ 	.byte	0x04, 0x17
        /*003e*/ 	.short	(.L_1119 - .L_1118)
.L_1118:
        /*0040*/ 	.word	0x00000000
        /*0044*/ 	.short	0x0001
        /*0046*/ 	.short	0x0008
        /*0048*/ 	.byte	0x00, 0xf0, 0x21, 0x00


	//----- nvinfo : EIATTR_KPARAM_INFO
	.align		4
.L_1119:
        /*004c*/ 	.byte	0x04, 0x17
        /*004e*/ 	.short	(.L_1121 - .L_1120)
.L_1120:
        /*0050*/ 	.word	0x00000000
        /*0054*/ 	.short	0x0000
        /*0056*/ 	.short	0x0000
        /*0058*/ 	.byte	0x00, 0xf0, 0x21, 0x00


	//----- nvinfo : EIATTR_MAXREG_COUNT
	.align		4
.L_1121:
        /*005c*/ 	.byte	0x03, 0x1b
        /*005e*/ 	.short	0x00ff


	//----- nvinfo : EIATTR_COOP_GROUP_MASK_REGIDS
	.align		4
        /*0060*/ 	.byte	0x04, 0x29
        /*0062*/ 	.short	(.L_1123 - .L_1122)


	//   ....[0]....
.L_1122:
        /*0064*/ 	.word	0x05000007


	//   ....[1]....
        /*0068*/ 	.word	0x05000007


	//   ....[2]....
        /*006c*/ 	.word	0x05000007


	//   ....[3]....
        /*0070*/ 	.word	0x05000007


	//   ....[4]....
        /*0074*/ 	.word	0x05000007


	//   ....[5]....
        /*0078*/ 	.word	0x05000005


	//----- nvinfo : EIATTR_COOP_GROUP_INSTR_OFFSETS
	.align		4
.L_1123:
        /*007c*/ 	.byte	0x04, 0x28
        /*007e*/ 	.short	(.L_1125 - .L_1124)


	//   ....[0]....
.L_1124:
        /*0080*/ 	.word	0x00000180


	//   ....[1]....
        /*0084*/ 	.word	0x000001a0


	//   ....[2]....
        /*0088*/ 	.word	0x000001c0


	//   ....[3]....
        /*008c*/ 	.word	0x000001e0


	//   ....[4]....
        /*0090*/ 	.word	0x00000200


	//   ....[5]....
        /*0094*/ 	.word	0x00000270


	//----- nvinfo : EIATTR_EXIT_INSTR_OFFSETS
	.align		4
.L_1125:
        /*0098*/ 	.byte	0x04, 0x1c
        /*009a*/ 	.short	(.L_1127 - .L_1126)


	//   ....[0]....
.L_1126:
        /*009c*/ 	.word	0x000002e0


	//   ....[1]....
        /*00a0*/ 	.word	0x00000350


	//----- nvinfo : EIATTR_MAX_THREADS
	.align		4
.L_1127:
        /*00a4*/ 	.byte	0x04, 0x05
        /*00a6*/ 	.short	(.L_1129 - .L_1128)
.L_1128:
        /*00a8*/ 	.word	0x00000040
        /*00ac*/ 	.word	0x00000001
        /*00b0*/ 	.word	0x00000001
.L_1129:


//--------------------- .nv.info.tvmgen_default_fused_squeeze_concatenate_18_kernel --------------------------
	.section	.nv.info.tvmgen_default_fused_squeeze_concatenate_18_kernel,"",@"SHT_CUDA_INFO"
	.sectionflags	@""
	.align	4


	//----- nvinfo : EIATTR_CUDA_API_VERSION
	.align		4
        /*0000*/ 	.byte	0x04, 0x37
        /*0002*/ 	.short	(.L_1131 - .L_1130)
.L_1130:
        /*0004*/ 	.word	0x0000007e


	//----- nvinfo : EIATTR_SW2861232_WAR
	.align		4
.L_1131:
        /*0008*/ 	.byte	0x01, 0x35
	.zero		2


	//----- nvinfo : EIATTR_PARAM_CBANK
	.align		4
        /*000c*/ 	.byte	0x04, 0x0a
        /*000e*/ 	.short	(.L_1133 - .L_1132)
	.align		4
.L_1132:
        /*0010*/ 	.word	index@(.nv.constant0.tvmgen_default_fused_squeeze_concatenate_18_kernel)
        /*0014*/ 	.short	0x0160
        /*0016*/ 	.short	0x0018


	//----- nvinfo : EIATTR_CBANK_PARAM_SIZE
	.align		4
.L_1133:
        /*0018*/ 	.byte	0x03, 0x19
        /*001a*/ 	.short	0x0018


	//----- nvinfo : EIATTR_KPARAM_INFO
	.align		4
        /*001c*/ 	.byte	0x04, 0x17
        /*001e*/ 	.short	(.L_1135 - .L_1134)
.L_1134:
        /*0020*/ 	.word	0x00000000
        /*0024*/ 	.short	0x0002
        /*0026*/ 	.short	0x0010
        /*0028*/ 	.byte	0x00, 0xf0, 0x21, 0x00


	//----- nvinfo : EIATTR_KPARAM_INFO
	.align		4
.L_1135:
        /*002c*/ 	.byte	0x04, 0x17
        /*002e*/ 	.short	(.L_1137 - .L_1136)
.L_1136:
        /*0030*/ 	.word	0x00000000
        /*0034*/ 	.short	0x0001
        /*0036*/ 	.short	0x0008
        /*0038*/ 	.byte	0x00, 0xf0, 0x21, 0x00


	//----- nvinfo : EIATTR_KPARAM_INFO
	.align		4
.L_1137:
        /*003c*/ 	.byte	0x04, 0x17
        /*003e*/ 	.short	(.L_1139 - .L_1138)
.L_1138:
        /*0040*/ 	.word	0x00000000
        /*0044*/ 	.short	0x0000
        /*0046*/ 	.short	0x0000
        /*0048*/ 	.byte	0x00, 0xf0, 0x21, 0x00


	//----- nvinfo : EIATTR_MAXREG_COUNT
	.align		4
.L_1139:
        /*004c*/ 	.byte	0x03, 0x1b
        /*004e*/ 	.short	0x00ff


	//----- nvinfo : EIATTR_EXIT_INSTR_OFFSETS
	.align		4
        /*0050*/ 	.byte	0x04, 0x1c
        /*0052*/ 	.short	(.L_1141 - .L_1140)


	//   ....[0]....
.L_1140:
        /*0054*/ 	.word	0x000000b0


	//----- nvinfo : EIATTR_MAX_THREADS
	.align		4
.L_1141:
        /*0058*/ 	.byte	0x04, 0x05
        /*005a*/ 	.short	(.L_1143 - .L_1142)
.L_1142:
        /*005c*/ 	.word	0x0000009c
        /*0060*/ 	.word	0x00000001
        /*0064*/ 	.word	0x00000001
.L_1143:


//--------------------- .nv.info.tvmgen_default_fused_squeeze_concatenate_52_kernel --------------------------
	.section	.nv.info.tvmgen_default_fused_squeeze_concatenate_52_kernel,"",@"SHT_CUDA_INFO"
	.sectionflags	@""
	.align	4


	//----- nvinfo : EIATTR_CUDA_API_VERSION
	.align		4
        /*0000*/ 	.byte	0x04, 0x37
        /*0002*/ 	.short	(.L_1145 - .L_1144)
.L_1144:
        /*0004*/ 	.word	0x0000007e


	//----- nvinfo : EIATTR_SW2861232_WAR
	.align		4
.L_1145:
        /*0008*/ 	.byte	0x01, 0x35
	.zero		2


	//----- nvinfo : EIATTR_PARAM_CBANK
	.align		4
        /*000c*/ 	.byte	0x04, 0x0a
        /*000e*/ 	.short	(.L_1147 - .L_1146)
	.align		4
.L_1146:
        /*0010*/ 	.word	index@(.nv.constant0.tvmgen_default_fused_squeeze_concatenate_52_kernel)
        /*0014*/ 	.short	0x0160
        /*0016*/ 	.short	0x0018


	//----- nvinfo : EIATTR_CBANK_PARAM_SIZE
	.align		4
.L_1147:
        /*0018*/ 	.byte	0x03, 0x19
        /*001a*/ 	.short	0x0018


	//----- nvinfo : EIATTR_KPARAM_INFO
	.align		4
        /*001c*/ 	.byte	0x04, 0x17
        /*001e*/ 	.short	(.L_1149 - .L_1148)
.L_1148:
        /*0020*/ 	.word	0x00000000
        /*0024*/ 	.short	0x0002
        /*0026*/ 	.short	0x0010
        /*0028*/ 	.byte	0x00, 0xf0, 0x21, 0x00


	//----- nvinfo : EIATTR_KPARAM_INFO
	.align		4
.L_1149:
        /*002c*/ 	.byte	0x04, 0x17
        /*002e*/ 	.short	(.L_1151 - .L_1150)
.L_1150:
        /*0030*/ 	.word	0x00000000
        /*0034*/ 	.short	0x0001
        /*0036*/ 	.short	0x0008
        /*0038*/ 	.byte	0x00, 0xf0, 0x21, 0x00


	//----- nvinfo : EIATTR_KPARAM_INFO
	.align		4
.L_1151:
        /*003c*/ 	.byte	0x04, 0x17
        /*003e*/ 	.short	(.L_1153 - .L_1152)
.L_1152:
        /*0040*/ 	.word	0x00000000
        /*0044*/ 	.short	0x0000
        /*0046*/ 	.short	0x0000
        /*0048*/ 	.byte	0x00, 0xf0, 0x21, 0x00


	//----- nvinfo : EIATTR_MAXREG_COUNT
	.align		4
.L_1153:
        /*004c*/ 	.byte	0x03, 0x1b
        /*004e*/ 	.short	0x00ff


	//----- nvinfo : EIATTR_EXIT_INSTR_OFFSETS
	.align		4
        /*0050*/ 	.byte	0x04, 0x1c
        /*0052*/ 	.short	(.L_1155 - .L_1154)


	//   ....[0]....
.L_1154:
        /*0054*/ 	.word	0x000000b0


	//----- nvinfo : EIATTR_MAX_THREADS
	.align		4
.L_1155:
        /*0058*/ 	.byte	0x04, 0x05
        /*005a*/ 	.short	(.L_1157 - .L_1156)
.L_1156:
        /*005c*/ 	.word	0x00000100
        /*0060*/ 	.word	0x00000001
        /*0064*/ 	.word	0x00000001
.L_1157:


//--------------------- .nv.info.tvmgen_default_fused_split_sigmoid_sigmoid_multiply_sigmoid_tanh_multiply_add_tanh_multiply_sta_2bcd01aae566f75b__kernel_17 --------------------------
	.section	.nv.info.tvmgen_default_fused_split_sigmoid_sigmoid_multiply_sigmoid_tanh_multiply_add_tanh_multiply_sta_2bcd01aae566f75b__kernel_17,"",@"SHT_CUDA_INFO"
	.sectionflags	@""
	.align	4


	//----- nvinfo : EIATTR_CUDA_API_VERSION
	.align		4
        /*0000*/ 	.byte	0x04, 0x37
        /*0002*/ 	.short	(.L_1159 - .L_1158)
.L_1158:
        /*0004*/ 	.word	0x0000007e


	//----- nvinfo : EIATTR_SW2861232_WAR
	.align		4
.L_1159:
        /*0008*/ 	.byte	0x01, 0x35
	.zero		2


	//----- nvinfo : EIATTR_PARAM_CBANK
	.align		4
        /*000c*/ 	.byte	0x04, 0x0a
        /*000e*/ 	.short	(.L_1161 - .L_1160)
	.align		4
.L_1160:
        /*0010*/ 	.word	index@(.nv.constant0.tvmgen_default_fused_split_sigmoid_sigmoid_multiply_sigmoid_tanh_multiply_add_tanh_multiply_sta_2bcd01aae566f75b__kernel_17)
        /*0014*/ 	.short	0x0160
        /*0016*/ 	.short	0x0010


	//----- nvinfo : EIATTR_CBANK_PARAM_SIZE
	.align		4
.L_1161:
        /*0018*/ 	.byte	0x03, 0x19
        /*001a*/ 	.short	0x0010


	//----- nvinfo : EIATTR_KPARAM_INFO
	.align		4
        /*001c*/ 	.byte	0x04, 0x17
        /*001e*/ 	.short	(.L_1163 - .L_1162)
.L_1162:
        /*0020*/ 	.word	0x00000000
        /*0024*/ 	.short	0x0001
        /*0026*/ 	.short	0x0008
        /*0028*/ 	.byte	0x00, 0xf0, 0x21, 0x00


	//----- nvinfo : EIATTR_KPARAM_INFO
	.align		4
.L_1163:
        /*002c*/ 	.byte	0x04, 0x17
        /*002e*/ 	.short	(.L_1165 - .L_1164)
.L_1164:
        /*0030*/ 	.word	0x00000000
        /*0034*/ 	.short	0x0000
        /*0036*/ 	.short	0x0000
        /*0038*/ 	.byte	0x00, 0xf0, 0x21, 0x00


	//----- nvinfo : EIATTR_MAXREG_COUNT
	.align		4
.L_1165:
        /*003c*/ 	.byte	0x03, 0x1b
        /*003e*/ 	.short	0x00ff


	//----- nvinfo : EIATTR_EXIT_INSTR_OFFSETS
	.align		4
        /*0040*/ 	.byte	0x04, 0x1c
        /*0042*/ 	.short	(.L_1167 - .L_1166)


	//   ....[0]....
.L_1166:
        /*0044*/ 	.word	0x00000080


	//----- nvinfo : EIATTR_MAX_THREADS
	.align		4
.L_1167:
        /*0048*/ 	.byte	0x04, 0x05
        /*004a*/ 	.short	(.L_1169 - .L_1168)
.L_1168:
        /*004c*/ 	.word	0x00000080
        /*0050*/ 	.word	0x00000001
        /*0054*/ 	.word	0x00000001
.L_1169:


//--------------------- .nv.info.tvmgen_default_fused_split_sigmoid_sigmoid_multiply_sigmoid_tanh_multiply_add_tanh_multiply_sta_2bcd01aae566f75b__kernel_4 --------------------------
	.section	.nv.info.tvmgen_default_fused_split_sigmoid_sigmoid_multiply_sigmoid_tanh_multiply_add_tanh_multiply_sta_2bcd01aae566f75b__kernel_4,"",@"SHT_CUDA_INFO"
	.sectionflags	@""
	.align	4


	//----- nvinfo : EIATTR_CUDA_API_VERSION
	.align		4
        /*0000*/ 	.byte	0x04, 0x37
        /*0002*/ 	.short	(.L_1171 - .L_1170)
.L_1170:
        /*0004*/ 	.word	0x0000007e


	//----- nvinfo : EIATTR_SW2861232_WAR
	.align		4
.L_1171:
        /*0008*/ 	.byte	0x01, 0x35
	.zero		2


	//----- nvinfo : EIATTR_PARAM_CBANK
	.align		4
        /*000c*/ 	.byte	0x04, 0x0a
        /*000e*/ 	.short	(.L_1173 - .L_1172)
	.align		4
.L_1172:
        /*0010*/ 	.word	index@(.nv.constant0.tvmgen_default_fused_split_sigmoid_sigmoid_multiply_sigmoid_tanh_multiply_add_tanh_multiply_sta_2bcd01aae566f75b__kernel_4)
        /*0014*/ 	.short	0x0160
        /*0016*/ 	.short	0x0010


	//----- nvinfo : EIATTR_CBANK_PARAM_SIZE
	.align		4
.L_1173:
        /*0018*/ 	.byte	0x03, 0x19
        /*001a*/ 	.short	0x0010


	//----- nvinfo : EIATTR_KPARAM_INFO
	.align		4
        /*001c*/ 	.byte	0x04, 0x17
        /*001e*/ 	.short	(.L_1175 - .L_1174)
.L_1174:
        /*0020*/ 	.word	0x00000000
        /*0024*/ 	.short	0x0001
        /*0026*/ 	.short	0x0008
        /*0028*/ 	.byte	0x00, 0xf0, 0x21, 0x00


	//----- nvinfo : EIATTR_KPARAM_INFO
	.align		4
.L_1175:
        /*002c*/ 	.byte	0x04, 0x17
        /*002e*/ 	.short	(.L_1177 - .L_1176)
.L_1176:
        /*0030*/ 	.word	0x00000000
        /*0034*/ 	.short	0x0000
        /*0036*/ 	.short	0x0000
        /*0038*/ 	.byte	0x00, 0xf0, 0x21, 0x00


	//----- nvinfo : EIATTR_MAXREG_COUNT
	.align		4
.L_1177:
        /*003c*/ 	.byte	0x03, 0x1b
        /*003e*/ 	.short	0x00ff


	//----- nvinfo : EIATTR_EXIT_INSTR_OFFSETS
	.align		4
        /*0040*/ 	.byte	0x04, 0x1c
        /*0042*/ 	.short	(.L_1179 - .L_1178)


	//   ....[0]....
.L_1178:
        /*0044*/ 	.word	0x00000080


	//----- nvinfo : EIATTR_MAX_THREADS
	.align		4
.L_1179:
        /*0048*/ 	.byte	0x04, 0x05
        /*004a*/ 	.short	(.L_1181 - .L_1180)
.L_1180:
        /*004c*/ 	.word	0x00000080
        /*0050*/ 	.word	0x00000001
        /*0054*/ 	.word	0x00000001
.L_1181:


//--------------------- .nv.info.tvmgen_default_fused_squeeze_concatenate_28_kernel --------------------------
	.section	.nv.info.tvmgen_default_fused_squeeze_concatenate_28_kernel,"",@"SHT_CUDA_INFO"
	.sectionflags	@""
	.align	4


	//----- nvinfo : EIATTR_CUDA_API_VERSION
	.align		4
        /*0000*/ 	.byte	0x04, 0x37
        /*0002*/ 	.short	(.L_1183 - .L_1182)
.L_1182:
        /*0004*/ 	.word	0x0000007e


	//----- nvinfo : EIATTR_SW2861232_WAR
	.align		4
.L_1183:
        /*0008*/ 	.byte	0x01, 0x35
	.zero		2


	//----- nvinfo : EIATTR_PARAM_CBANK
	.align		4
        /*000c*/ 	.byte	0x04, 0x0a
        /*000e*/ 	.short	(.L_1185 - .L_1184)
	.align		4
.L_1184:
        /*0010*/ 	.word	index@(.nv.constant0.tvmgen_default_fused_squeeze_concatenate_28_kernel)
        /*0014*/ 	.short	0x0160
        /*0016*/ 	.short	0x0018


	//----- nvinfo : EIATTR_CBANK_PARAM_SIZE
	.align		4
.L_1185:
        /*0018*/ 	.byte	0x03, 0x19
        /*001a*/ 	.short	0x0018


	//----- nvinfo : EIATTR_KPARAM_INFO
	.align		4
        /*001c*/ 	.byte	0x04, 0x17
        /*001e*/ 	.short	(.L_1187 - .L_1186)
.L_1186:
        /*0020*/ 	.word	0x00000000
        /*0024*/ 	.short	0x0002
        /*0026*/ 	.short	0x0010
        /*0028*/ 	.byte	0x00, 0xf0, 0x21, 0x00


	//----- nvinfo : EIATTR_KPARAM_INFO
	.align		4
.L_1187:
        /*002c*/ 	.byte	0x04, 0x17
        /*002e*/ 	.short	(.L_1189 - .L_1188)
.L_1188:
        /*0030*/ 	.word	0x00000000
        /*0034*/ 	.short	0x0001
        /*0036*/ 	.short	0x0008
        /*0038*/ 	.byte	0x00, 0xf0, 0x21, 0x00


	//----- nvinfo : EIATTR_KPARAM_INFO
	.align		4
.L_1189:
        /*003c*/ 	.byte	0x04, 0x17
        /*003e*/ 	.short	(.L_1191 - .L_1190)
.L_1190:
        /*0040*/ 	.word	0x00000000
        /*0044*/ 	.short	0x0000
        /*0046*/ 	.short	0x0000
        /*0048*/ 	.byte	0x00, 0xf0, 0x21, 0x00


	//----- nvinfo : EIATTR_MAXREG_COUNT
	.align		4
.L_1191:
        /*004c*/ 	.byte	0x03, 0x1b
        /*004e*/ 	.short	0x00ff


	//----- nvinfo : EIATTR_EXIT_INSTR_OFFSETS
	.align		4
        /*0050*/ 	.byte	0x04, 0x1c
        /*0052*/ 	.short	(.L_1193 - .L_1192)


	//   ....[0]....
.L_1192:
        /*0054*/ 	.word	0x000000b0


	//----- nvinfo : EIATTR_MAX_THREADS
	.align		4
.L_1193:
        /*0058*/ 	.byte	0x04, 0x05
        /*005a*/ 	.short	(.L_1195 - .L_1194)
.L_1194:
        /*005c*/ 	.word	0x00000100
        /*0060*/ 	.word	0x00000001
        /*0064*/ 	.word	0x00000001
.L_1195:


//--------------------- .nv.info.tvmgen_default_fused_transpose_split_kernel_6 --------------------------
	.section	.nv.info.tvmgen_default_fused_transpose_split_kernel_6,"",@"SHT_CUDA_INFO"
	.sectionflags	@""
	.align	4


	//----- nvinfo : EIATTR_CUDA_API_VERSION
	.align		4
        /*0000*/ 	.byte	0x04, 0x37
        /*0002*/ 	.short	(.L_1197 - .L_1196)
.L_1196:
        /*0004*/ 	.word	0x0000007e


	//----- nvinfo : EIATTR_SW2861232_WAR
	.align		4
.L_1197:
        /*0008*/ 	.byte	0x01, 0x35
	.zero		2


	//----- nvinfo : EIATTR_PARAM_CBANK
	.align		4
        /*000c*/ 	.byte	0x04, 0x0a
        /*000e*/ 	.short	(.L_1199 - .L_1198)
	.align		4
.L_1198:
        /*0010*/ 	.word	index@(.nv.constant0.tvmgen_default_fused_transpose_split_kernel_6)
        /*0014*/ 	.short	0x0160
        /*0016*/ 	.short	0x0010


	//----- nvinfo : EIATTR_CBANK_PARAM_SIZE
	.align		4
.L_1199:
        /*0018*/ 	.byte	0x03, 0x19
        /*001a*/ 	.short	0x0010


	//----- nvinfo : EIATTR_KPARAM_INFO
	.align		4
        /*001c*/ 	.byte	0x04, 0x17
        /*001e*/ 	.short	(.L_1201 - .L_1200)
.L_1200:
        /*0020*/ 	.word	0x00000000
        /*0024*/ 	.short	0x0001
        /*0026*/ 	.short	0x0008
        /*0028*/ 	.byte	0x00, 0xf0, 0x21, 0x00


	//----- nvinfo : EIATTR_KPARAM_INFO
	.align		4
.L_1201:
        /*002c*/ 	.byte	0x04, 0x17
        /*002e*/ 	.short	(.L_1203 - .L_1202)
.L_1202:
        /*0030*/ 	.word	0x00000000
        /*0034*/ 	.short	0x0000
        /*0036*/ 	.short	0x0000
        /*0038*/ 	.byte	0x00, 0xf0, 0x21, 0x00


	//----- nvinfo : EIATTR_MAXREG_COUNT
	.align		4
.L_1203:
        /*003c*/ 	.byte	0x03, 0x1b
        /*003e*/ 	.short	0x00ff


	//----- nvinfo : EIATTR_EXIT_INSTR_OFFSETS
	.align		4
        /*0040*/ 	.byte	0x04, 0x1c
        /*0042*/ 	.short	(.L_1205 - .L_1204)


	//   ....[0]....
.L_1204:
        /*0044*/ 	.word	0x00000080


	//----- nvinfo : EIATTR_MAX_THREADS
	.align		4
.L_1205:
        /*0048*/ 	.byte	0x04, 0x05
        /*004a*/ 	.short	(.L_1207 - .L_1206)
.L_1206:
        /*004c*/ 	.word	0x0000001c
        /*0050*/ 	.word	0x00000001
        /*0054*/ 	.word	0x00000001
.L_1207:


//--------------------- .nv.info.tvmgen_default_fused_squeeze_concatenate_55_kernel --------------------------
	.section	.nv.info.tvmgen_default_fused_squeeze_concatenate_55_kernel,"",@"SHT_CUDA_INFO"
	.sectionflags	@""
	.align	4


	//----- nvinfo : EIATTR_CUDA_API_VERSION
	.align		4
        /*0000*/ 	.byte	0x04, 0x37
        /*0002*/ 	.short	(.L_1209 - .L_1208)
.L_1208:
        /*0004*/ 	.word	0x0000007e


	//----- nvinfo : EIATTR_SW2861232_WAR
	.align		4
.L_1209:
        /*0008*/ 	.byte	0x01, 0x35
	.zero		2


	//----- nvinfo : EIATTR_PARAM_CBANK
	.align		4
        /*000c*/ 	.byte	0x04, 0x0a
        /*000e*/ 	.short	(.L_1211 - .L_1210)
	.align		4
.L_1210:
        /*0010*/ 	.word	index@(.nv.constant0.tvmgen_default_fused_squeeze_concatenate_55_kernel)
        /*0014*/ 	.short	0x0160
        /*0016*/ 	.short	0x0018


	//----- nvinfo : EIATTR_CBANK_PARAM_SIZE
	.align		4
.L_1211:
        /*0018*/ 	.byte	0x03, 0x19
        /*001a*/ 	.short	0x0018


	//----- nvinfo : EIATTR_KPARAM_INFO
	.align		4
        /*001c*/ 	.byte	0x04, 0x17
        /*001e*/ 	.short	(.L_1213 - .L_1212)
.L_1212:
        /*0020*/ 	.word	0x00000000
        /*0024*/ 	.short	0x0002
        /*0026*/ 	.short	0x0010
        /*0028*/ 	.byte	0x00, 0xf0, 0x21, 0x00


	//----- nvinfo : EIATTR_KPARAM_INFO
	.align		4
.L_1213:
        /*002c*/ 	.byte	0x04, 0x17
        /*002e*/ 	.short	(.L_1215 - .L_1214)
.L_1214:
        /*0030*/ 	.word	0x00000000
        /*0034*/ 	.short	0x0001
        /*0036*/ 	.short	0x0008
        /*0038*/ 	.byte	0x00, 0xf0, 0x21, 0x00


	//----- nvinfo : EIATTR_KPARAM_INFO
	.align		4
.L_1215:
        /*003c*/ 	.byte	0x04, 0x17
        /*003e*/ 	.short	(.L_1217 - .L_1216)
.L_1216:
        /*0040*/ 	.word	0x00000000
        /*0044*/ 	.short	0x0000
        /*0046*/ 	.short	0x0000
        /*0048*/ 	.byte	0x00, 0xf0, 0x21, 0x00


	//----- nvinfo : EIATTR_MAXREG_COUNT
	.align		4
.L_1217:
        /*004c*/ 	.byte	0x03, 0x1b
        /*004e*/ 	.short	0x00ff


	//----- nvinfo : EIATTR_EXIT_INSTR_OFFSETS
	.align		4
        /*0050*/ 	.byte	0x04, 0x1c
        /*0052*/ 	.short	(.L_1219 - .L_1218)


	//   ....[0]....
.L_1218:
        /*0054*/ 	.word	0x000000b0


	//----- nvinfo : EIATTR_MAX_THREADS
	.align		4
.L_1219:
        /*0058*/ 	.byte	0x04, 0x05
        /*005a*/ 	.short	(.L_1221 - .L_1220)
.L_1220:
        /*005c*/ 	.word	0x00000100
        /*0060*/ 	.word	0x00000001
        /*0064*/ 	.word	0x00000001
.L_1221:


//--------------------- .nv.info.tvmgen_default_fused_split_sigmoid_sigmoid_multiply_sigmoid_tanh_multiply_add_tanh_multiply_sta_2bcd01aae566f75b__kernel_14 --------------------------
	.section	.nv.info.tvmgen_default_fused_split_sigmoid_sigmoid_multiply_sigmoid_tanh_multiply_add_tanh_multiply_sta_2bcd01aae566f75b__kernel_14,"",@"SHT_CUDA_INFO"
	.sectionflags	@""
	.align	4


	//----- nvinfo : EIATTR_CUDA_API_VERSION
	.align		4
        /*0000*/ 	.byte	0x04, 0x37
        /*0002*/ 	.short	(.L_1223 - .L_1222)
.L_1222:
        /*0004*/ 	.word	0x0000007e


	//----- nvinfo : EIATTR_SW2861232_WAR
	.align		4
.L_1223:
        /*0008*/ 	.byte	0x01, 0x35
	.zero		2


	//----- nvinfo : EIATTR_PARAM_CBANK
	.align		4
        /*000c*/ 	.byte	0x04, 0x0a
        /*000e*/ 	.short	(.L_1225 - .L_1224)
	.align		4
.L_1224:
        /*0010*/ 	.word	index@(.nv.constant0.tvmgen_default_fused_split_sigmoid_sigmoid_multiply_sigmoid_tanh_multiply_add_tanh_multiply_sta_2bcd01aae566f75b__kernel_14)
        /*0014*/ 	.short	0x0160
        /*0016*/ 	.short	0x0010


	//----- nvinfo : EIATTR_CBANK_PARAM_SIZE
	.align		4
.L_1225:
        /*0018*/ 	.byte	0x03, 0x19
        /*001a*/ 	.short	0x0010


	//----- nvinfo : EIATTR_KPARAM_INFO
	.align		4
        /*001c*/ 	.byte	0x04, 0x17
        /*001e*/ 	.short	(.L_1227 - .L_1226)
.L_1226:
        /*0020*/ 	.word	0x00000000
        /*0024*/ 	.short	0x0001
        /*0026*/ 	.short	0x0008
        /*0028*/ 	.byte	0x00, 0xf0, 0x21, 0x00


	//----- nvinfo : EIATTR_KPARAM_INFO
	.align		4
.L_1227:
        /*002c*/ 	.byte	0x04, 0x17
        /*002e*/ 	.short	(.L_1229 - .L_1228)
.L_1228:
        /*0030*/ 	.word	0x00000000
        /*0034*/ 	.short	0x0000
        /*0036*/ 	.short	0x0000
        /*0038*/ 	.byte	0x00, 0xf0, 0x21, 0x00


	//----- nvinfo : EIATTR_MAXREG_COUNT
	.align		4
.L_1229:
        /*003c*/ 	.byte	0x03, 0x1b
        /*003e*/ 	.short	0x00ff


	//----- nvinfo : EIATTR_EXIT_INSTR_OFFSETS
	.align		4
        /*0040*/ 	.byte	0x04, 0x1c
        /*0042*/ 	.short	(.L_1231 - .L_1230)


	//   ....[0]....
.L_1230:
        /*0044*/ 	.word	0x00000080


	//----- nvinfo : EIATTR_MAX_THREADS
	.align		4
.L_1231:
        /*0048*/ 	.byte	0x04, 0x05
        /*004a*/ 	.short	(.L_1233 - .L_1232)
.L_1232:
        /*004c*/ 	.word	0x00000080
        /*0050*/ 	.word	0x00000001
        /*0054*/ 	.word	0x00000001
.L_1233:


//--------------------- .nv.info.tvmgen_default_fused_squeeze_concatenate_39_kernel --------------------------
	.section	.nv.info.tvmgen_default_fused_squeeze_concatenate_39_kernel,"",@"SHT_CUDA_INFO"
	.sectionflags	@""
	.align	4


	//----- nvinfo : EIATTR_CUDA_API_VERSION
	.align		4
        /*0000*/ 	.byte	0x04, 0x37
        /*0002*/ 	.short	(.L_1235 - .L_1234)
.L_1234:
        /*0004*/ 	.word	0x0000007e


	//----- nvinfo : EIATTR_SW2861232_WAR
	.align		4
.L_1235:
        /*0008*/ 	.byte	0x01, 0x35
	.zero		2


	//----- nvinfo : EIATTR_PARAM_CBANK
	.align		4
        /*000c*/ 	.byte	0x04, 0x0a
        /*000e*/ 	.short	(.L_1237 - .L_1236)
	.align		4
.L_1236:
        /*0010*/ 	.word	index@(.nv.constant0.tvmgen_default_fused_squeeze_concatenate_39_kernel)
        /*0014*/ 	.short	0x0160
        /*0016*/ 	.short	0x0018


	//----- nvinfo : EIATTR_CBANK_PARAM_SIZE
	.align		4
.L_1237:
        /*0018*/ 	.byte	0x03, 0x19
        /*001a*/ 	.short	0x0018


	//----- nvinfo : EIATTR_KPARAM_INFO
	.align		4
        /*001c*/ 	.byte	0x04, 0x17
        /*001e*/ 	.short	(.L_1239 - .L_1238)
.L_1238:
        /*0020*/ 	.word	0x00000000
        /*0024*/ 	.short	0x0002
        /*0026*/ 	.short	0x0010
        /*0028*/ 	.byte	0x00, 0xf0, 0x21, 0x00


	//----- nvinfo : EIATTR_KPARAM_INFO
	.align		4
.L_1239:
        /*002c*/ 	.byte	0x04, 0x17
        /*002e*/ 	.short	(.L_1241 - .L_1240)
.L_1240:
        /*0030*/ 	.word	0x00000000
        /*0034*/ 	.short	0x0001
        /*0036*/ 	.short	0x0008
        /*0038*/ 	.byte	0x00, 0xf0, 0x21, 0x00


	//----- nvinfo : EIATTR_KPARAM_INFO
	.align		4
.L_1241:
        /*003c*/ 	.byte	0x04, 0x17
        /*003e*/ 	.short	(.L_1243 - .L_1242)
.L_1242:
        /*0040*/ 	.word	0x00000000
        /*0044*/ 	.short	0x0000
        /*0046*/ 	.short	0x0000
        /*0048*/ 	.byte	0x00, 0xf0, 0x21, 0x00


	//----- nvinfo : EIATTR_MAXREG_COUNT
	.align		4
.L_1243:
        /*004c*/ 	.byte	0x03, 0x1b
        /*004e*/ 	.short	0x00ff


	//----- nvinfo : EIATTR_EXIT_INSTR_OFFSETS
	.align		4
        /*0050*/ 	.byte	0x04, 0x1c
        /*0052*/ 	.short	(.L_1245 - .L_1244)


	//   ....[0]....
.L_1244:
        /*0054*/ 	.word	0x000000b0


	//----- nvinfo : EIATTR_MAX_THREADS
	.align		4
.L_1245:
        /*0058*/ 	.byte	0x04, 0x05
        /*005a*/ 	.short	(.L_1247 - .L_1246)
.L_1246:
        /*005c*/ 	.word	0x00000100
        /*0060*/ 	.word	0x00000001
        /*0064*/ 	.word	0x00000001
.L_1247:


//--------------------- .nv.info.tvmgen_default_fused_split_sigmoid_sigmoid_multiply_sigmoid_tanh_multiply_add_tanh_multiply_sta_2bcd01aae566f75b__kernel_2 --------------------------
	.section	.nv.info.tvmgen_default_fused_split_sigmoid_sigmoid_multiply_sigmoid_tanh_multiply_add_tanh_multiply_sta_2bcd01aae566f75b__kernel_2,"",@"SHT_CUDA_INFO"
	.sectionflags	@""
	.align	4


	//----- nvinfo : EIATTR_CUDA_API_VERSION
	.align		4
        /*0000*/ 	.byte	0x04, 0x37
        /*0002*/ 	.short	(.L_1249 - .L_1248)
.L_1248:
        /*0004*/ 	.word	0x0000007e


	//----- nvinfo : EIATTR_SW2861232_WAR
	.align		4
.L_1249:
        /*0008*/ 	.byte	0x01, 0x35
	.zero		2


	//----- nvinfo : EIATTR_PARAM_CBANK
	.align		4
        /*000c*/ 	.byte	0x04, 0x0a
        /*000e*/ 	.short	(.L_1251 - .L_1250)
	.align		4
.L_1250:
        /*0010*/ 	.word	index@(.nv.constant0.tvmgen_default_fused_split_sigmoid_sigmoid_multiply_sigmoid_tanh_multiply_add_tanh_multiply_sta_2bcd01aae566f75b__kernel_2)
        /*0014*/ 	.short	0x0160
        /*0016*/ 	.short	0x0010


	//----- nvinfo : EIATTR_CBANK_PARAM_SIZE
	.align		4
.L_1251:
        /*0018*/ 	.byte	0x03, 0x19
        /*001a*/ 	.short	0x0010


	//----- nvinfo : EIATTR_KPARAM_INFO
	.align		4
        /*001c*/ 	.byte	0x04, 0x17
        /*001e*/ 	.short	(.L_1253 - .L_1252)
.L_1252:
        /*0020*/ 	.word	0x00000000
        /*0024*/ 	.short	0x0001
        /*0026*/ 	.short	0x0008
        /*0028*/ 	.byte	0x00, 0xf0, 0x21, 0x00


	//----- nvinfo : EIATTR_KPARAM_INFO
	.align		4
.L_1253:
        /*002c*/ 	.byte	0x04, 0x17
        /*002e*/ 	.short	(.L_1255 - .L_1254)
.L_1254:
        /*0030*/ 	.word	0x00000000
        /*0034*/ 	.short	0x0000
        /*0036*/ 	.short	0x0000
        /*0038*/ 	.byte	0x00, 0xf0, 0x21, 0x00


	//----- nvinfo : EIATTR_MAXREG_COUNT
	.align		4
.L_1255:
        /*003c*/ 	.byte	0x03, 0x1b
        /*003e*/ 	.short	0x00ff


	//----- nvinfo : EIATTR_EXIT_INSTR_OFFSETS
	.align		4
        /*0040*/ 	.byte	0x04, 0x1c
        /*0042*/ 	.short	(.L_1257 - .L_1256)


	//   ....[0]....
.L_1256:
        /*0044*/ 	.word	0x00000080


	//----- nvinfo : EIATTR_MAX_THREADS
	.align		4
.L_1257:
        /*0048*/ 	.byte	0x04, 0x05
        /*004a*/ 	.short	(.L_1259 - .L_1258)
.L_1258:
        /*004c*/ 	.word	0x00000080
        /*0050*/ 	.word	0x00000001
        /*0054*/ 	.word	0x00000001
.L_1259:


//--------------------- .nv.info.tvmgen_default_fused_squeeze_concatenate_48_kernel --------------------------
	.section	.nv.info.tvmgen_default_fused_squeeze_concatenate_48_kernel,"",@"SHT_CUDA_INFO"
	.sectionflags	@""
	.align	4


	//----- nvinfo : EIATTR_CUDA_API_VERSION
	.align		4
        /*0000*/ 	.byte	0x04, 0x37
        /*0002*/ 	.short	(.L_1261 - .L_1260)
.L_1260:
        /*0004*/ 	.word	0x0000007e


	//----- nvinfo : EIATTR_SW2861232_WAR
	.align		4
.L_1261:
        /*0008*/ 	.byte	0x01, 0x35
	.zero		2


	//----- nvinfo : EIATTR_PARAM_CBANK
	.align		4
        /*000c*/ 	.byte	0x04, 0x0a
        /*000e*/ 	.short	(.L_1263 - .L_1262)
	.align		4
.L_1262:
        /*0010*/ 	.word	index@(.nv.constant0.tvmgen_default_fused_squeeze_concatenate_48_kernel)
        /*0014*/ 	.short	0x0160
        /*0016*/ 	.short	0x0018


	//----- nvinfo : EIATTR_CBANK_PARAM_SIZE
	.align		4
.L_1263:
        /*0018*/ 	.byte	0x03, 0x19
        /*001a*/ 	.short	0x0018


	//----- nvinfo : EIATTR_KPARAM_INFO
	.align		4
        /*001c*/ 	.byte	0x04, 0x17
        /*001e*/ 	.short	(.L_1265 - .L_1264)
.L_1264:
        /*0020*/ 	.word	0x00000000
        /*0024*/ 	.short	0x0002
        /*0026*/ 	.short	0x0010
        /*0028*/ 	.byte	0x00, 0xf0, 0x21, 0x00


	//----- nvinfo : EIATTR_KPARAM_INFO
	.align		4
.L_1265:
        /*002c*/ 	.byte	0x04, 0x17
        /*002e*/ 	.short	(.L_1267 - .L_1266)
.L_1266:
        /*0030*/ 	.word	0x00000000
        /*0034*/ 	.short	0x0001
        /*0036*/ 	.short	0x0008
        /*0038*/ 	.byte	0x00, 0xf0, 0x21, 0x00


	//----- nvinfo : EIATTR_KPARAM_INFO
	.align		4
.L_1267:
        /*003c*/ 	.byte	0x04, 0x17
        /*003e*/ 	.short	(.L_1269 - .L_1268)
.L_1268:
        /*0040*/ 	.word	0x00000000
        /*0044*/ 	.short	0x0000
        /*0046*/ 	.short	0x0000
        /*0048*/ 	.byte	0x00, 0xf0, 0x21, 0x00


	//----- nvinfo : EIATTR_MAXREG_COUNT
	.align		4
.L_1269:
        /*004c*/ 	.byte	0x03, 0x1b
        /*004e*/ 	.short	0x00ff


	//----- nvinfo : EIATTR_EXIT_INSTR_OFFSETS
	.align		4
        /*0050*/ 	.byte	0x04, 0x1c
        /*0052*/ 	.short	(.L_1271 - .L_1270)


	//   ....[0]....
.L_1270:
        /*0054*/ 	.word	0x000000b0


	//----- nvinfo : EIATTR_MAX_THREADS
	.align		4
.L_1271:
        /*0058*/ 	.byte	0x04, 0x05
        /*005a*/ 	.short	(.L_1273 - .L_1272)
.L_1272:
        /*005c*/ 	.word	0x00000100
        /*0060*/ 	.word	0x00000001
        /*0064*/ 	.word	0x00000001
.L_1273:


//--------------------- .nv.info.tvmgen_default_fused_transpose_split_kernel_26 --------------------------
	.section	.nv.info.tvmgen_default_fused_transpose_split_kernel_26,"",@"SHT_CUDA_INFO"
	.sectionflags	@""
	.align	4


	//----- nvinfo : EIATTR_CUDA_API_VERSION
	.align		4
        /*0000*/ 	.byte	0x04, 0x37
        /*0002*/ 	.short	(.L_1275 - .L_1274)
.L_1274:
        /*0004*/ 	.word	0x0000007e


	//----- nvinfo : EIATTR_SW2861232_WAR
	.align		4
.L_1275:
        /*0008*/ 	.byte	0x01, 0x35
	.zero		2


	//----- nvinfo : EIATTR_PARAM_CBANK
	.align		4
        /*000c*/ 	.byte	0x04, 0x0a
        /*000e*/ 	.short	(.L_1277 - .L_1276)
	.align		4
.L_1276:
        /*0010*/ 	.word	index@(.nv.constant0.tvmgen_default_fused_transpose_split_kernel_26)
        /*0014*/ 	.short	0x0160
        /*0016*/ 	.short	0x0010


	//----- nvinfo : EIATTR_CBANK_PARAM_SIZE
	.align		4
.L_1277:
        /*0018*/ 	.byte	0x03, 0x19
        /*001a*/ 	.short	0x0010


	//----- nvinfo : EIATTR_KPARAM_INFO
	.align		4
        /*001c*/ 	.byte	0x04, 0x17
        /*001e*/ 	.short	(.L_1279 - .L_1278)
.L_1278:
        /*0020*/ 	.word	0x00000000
        /*0024*/ 	.short	0x0001
        /*0026*/ 	.short	0x0008
        /*0028*/ 	.byte	0x00, 0xf0, 0x21, 0x00


	//----- nvinfo : EIATTR_KPARAM_INFO
	.align		4
.L_1279:
        /*002c*/ 	.byte	0x04, 0x17
        /*002e*/ 	.short	(.L_1281 - .L_1280)
.L_1280:
        /*0030*/ 	.word	0x00000000
        /*0034*/ 	.short	0x0000
        /*0036*/ 	.short	0x0000
        /*0038*/ 	.byte	0x00, 0xf0, 0x21, 0x00


	//----- nvinfo : EIATTR_MAXREG_COUNT
	.align		4
.L_1281:
        /*003c*/ 	.byte	0x03, 0x1b
        /*003e*/ 	.short	0x00ff


	//----- nvinfo : EIATTR_EXIT_INSTR_OFFSETS
	.align		4
        /*0040*/ 	.byte	0x04, 0x1c
        /*0042*/ 	.short	(.L_1283 - .L_1282)


	//   ....[0]....
.L_1282:
        /*0044*/ 	.word	0x00000080


	//----- nvinfo : EIATTR_MAX_THREADS
	.align		4
.L_1283:
        /*0048*/ 	.byte	0x04, 0x05
        /*004a*/ 	.short	(.L_1285 - .L_1284)
.L_1284:
        /*004c*/ 	.word	0x0000001c
        /*0050*/ 	.word	0x00000001
        /*0054*/ 	.word	0x00000001
.L_1285:


//--------------------- .nv.info.tvmgen_default_fused_split_sigmoid_sigmoid_multiply_sigmoid_tanh_multiply_add_tanh_multiply_sta_2bcd01aae566f75b__kernel_26 --------------------------
	.section	.nv.info.tvmgen_default_fused_split_sigmoid_sigmoid_multiply_sigmoid_tanh_multiply_add_tanh_multiply_sta_2bcd01aae566f75b__kernel_26,"",@"SHT_CUDA_INFO"
	.sectionflags	@""
	.align	4


	//----- nvinfo : EIATTR_CUDA_API_VERSION
	.align		4
        /*0000*/ 	.byte	0x04, 0x37
        /*0002*/ 	.short	(.L_1287 - .L_1286)
.L_1286:
        /*0004*/ 	.word	0x0000007e


	//----- nvinfo : EIATTR_SW2861232_WAR
	.align		4
.L_1287:
        /*0008*/ 	.byte	0x01, 0x35
	.zero		2


	//----- nvinfo : EIATTR_PARAM_CBANK
	.align		4
        /*000c*/ 	.byte	0x04, 0x0a
        /*000e*/ 	.short	(.L_1289 - .L_1288)
	.align		4
.L_1288:
        /*0010*/ 	.word	index@(.nv.constant0.tvmgen_default_fused_split_sigmoid_sigmoid_multiply_sigmoid_tanh_multiply_add_tanh_multiply_sta_2bcd01aae566f75b__kernel_26)
        /*0014*/ 	.short	0x0160
        /*0016*/ 	.short	0x0010


	//----- nvinfo : EIATTR_CBANK_PARAM_SIZE
	.align		4
.L_1289:
        /*0018*/ 	.byte	0x03, 0x19
        /*001a*/ 	.short	0x0010


	//----- nvinfo : EIATTR_KPARAM_INFO
	.align		4
        /*001c*/ 	.byte	0x04, 0x17
        /*001e*/ 	.short	(.L_1291 - .L_1290)
.L_1290:
        /*0020*/ 	.word	0x00000000
        /*0024*/ 	.short	0x0001
        /*0026*/ 	.short	0x0008
        /*0028*/ 	.byte	0x00, 0xf0, 0x21, 0x00


	//----- nvinfo : EIATTR_KPARAM_INFO
	.align		4
.L_1291:
        /*002c*/ 	.byte	0x04, 0x17
        /*002e*/ 	.short	(.L_1293 - .L_1292)
.L_1292:
        /*0030*/ 	.word	0x00000000
        /*0034*/ 	.short	0x0000
        /*0036*/ 	.short	0x0000
        /*0038*/ 	.byte	0x00, 0xf0, 0x21, 0x00


	//----- nvinfo : EIATTR_MAXREG_COUNT
	.align		4
.L_1293:
        /*003c*/ 	.byte	0x03, 0x1b
        /*003e*/ 	.short	0x00ff


	//----- nvinfo : EIATTR_EXIT_INSTR_OFFSETS
	.align		4
        /*0040*/ 	.byte	0x04, 0x1c
        /*0042*/ 	.short	(.L_1295 - .L_1294)


	//   ....[0]....
.L_1294:
        /*0044*/ 	.word	0x00000080


	//----- nvinfo : EIATTR_MAX_THREADS
	.align		4
.L_1295:
        /*0048*/ 	.byte	0x04, 0x05
        /*004a*/ 	.short	(.L_1297 - .L_1296)
.L_1296:
        /*004c*/ 	.word	0x00000080
        /*0050*/ 	.word	0x00000001
        /*0054*/ 	.word	0x00000001
.L_1297:


//--------------------- .nv.info.tvmgen_default_fused_transpose_split_kernel_24 --------------------------
	.section	.nv.info.tvmgen_default_fused_transpose_split_kernel_24,"",@"SHT_CUDA_INFO"
	.sectionflags	@""
	.align	4


	//----- nvinfo : EIATTR_CUDA_API_VERSION
	.align		4
        /*0000*/ 	.byte	0x04, 0x37
        /*0002*/ 	.short	(.L_1299 - .L_1298)
.L_1298:
        /*0004*/ 	.word	0x0000007e


	//----- nvinfo : EIATTR_SW2861232_WAR
	.align		4
.L_1299:
        /*0008*/ 	.byte	0x01, 0x35
	.zero		2


	//----- nvinfo : EIATTR_PARAM_CBANK
	.align		4
        /*000c*/ 	.byte	0x04, 0x0a
        /*000e*/ 	.short	(.L_1301 - .L_1300)
	.align		4
.L_1300:
        /*0010*/ 	.word	index@(.nv.constant0.tvmgen_default_fused_transpose_split_kernel_24)
        /*0014*/ 	.short	0x0160
        /*0016*/ 	.short	0x0010


	//----- nvinfo : EIATTR_CBANK_PARAM_SIZE
	.align		4
.L_1301:
        /*0018*/ 	.byte	0x03, 0x19
        /*001a*/ 	.short	0x0010


	//----- nvinfo : EIATTR_KPARAM_INFO
	.align		4
        /*001c*/ 	.byte	0x04, 0x17
        /*001e*/ 	.short	(.L_1303 - .L_1302)
.L_1302:
        /*0020*/ 	.word	0x00000000
        /*0024*/ 	.short	0x0001
        /*0026*/ 	.short	0x0008
        /*0028*/ 	.byte	0x00, 0xf0, 0x21, 0x00


	//----- nvinfo : EIATTR_KPARAM_INFO
	.align		4
.L_1303:
        /*002c*/ 	.byte	0x04, 0x17
        /*002e*/ 	.short	(.L_1305 - .L_1304)
.L_1304:
        /*0030*/ 	.word	0x00000000
        /*0034*/ 	.short	0x0000
        /*0036*/ 	.short	0x0000
        /*0038*/ 	.byte	0x00, 0xf0, 0x21, 0x00


	//----- nvinfo : EIATTR_MAXREG_COUNT
	.align		4
.L_1305:
        /*003c*/ 	.byte	0x03, 0x1b
        /*003e*/ 	.short	0x00ff


	//----- nvinfo : EIATTR_EXIT_INSTR_OFFSETS
	.align		4
        /*0040*/ 	.byte	0x04, 0x1c
        /*0042*/ 	.short	(.L_1307 - .L_1306)


	//   ....[0]....
.L_1306:
        /*0044*/ 	.word	0x00000080


	//----- nvinfo : EIATTR_MAX_THREADS
	.align		4
.L_1307:
        /*0048*/ 	.byte	0x04, 0x05
        /*004a*/ 	.short	(.L_1309 - .L_1308)
.L_1308:
        /*004c*/ 	.word	0x0000001c
        /*0050*/ 	.word	0x00000001
        /*0054*/ 	.word	0x00000001
.L_1309:


//--------------------- .nv.info.tvmgen_default_fused_squeeze_concatenate_44_kernel --------------------------
	.section	.nv.info.tvmgen_default_fused_squeeze_concatenate_44_kernel,"",@"SHT_CUDA_INFO"
	.sectionflags	@""
	.align	4


	//----- nvinfo : EIATTR_CUDA_API_VERSION
	.align		4
        /*0000*/ 	.byte	0x04, 0x37
        /*0002*/ 	.short	(.L_1311 - .L_1310)
.L_1310:
        /*0004*/ 	.word	0x0000007e


	//----- nvinfo : EIATTR_SW2861232_WAR
	.align		4
.L_1311:
        /*0008*/ 	.byte	0x01, 0x35
	.zero		2


	//----- nvinfo : EIATTR_PARAM_CBANK
	.align		4
        /*000c*/ 	.byte	0x04, 0x0a
        /*000e*/ 	.short	(.L_1313 - .L_1312)
	.align		4
.L_1312:
        /*0010*/ 	.word	index@(.nv.constant0.tvmgen_default_fused_squeeze_concatenate_44_kernel)
        /*0014*/ 	.short	0x0160
        /*0016*/ 	.short	0x0018


	//----- nvinfo : EIATTR_CBANK_PARAM_SIZE
	.align		4
.L_1313:
        /*0018*/ 	.byte	0x03, 0x19
        /*001a*/ 	.short	0x0018


	//----- nvinfo : EIATTR_KPARAM_INFO
	.align		4
        /*001c*/ 	.byte	0x04, 0x17
        /*001e*/ 	.short	(.L_1315 - .L_1314)
.L_1314:
        /*0020*/ 	.word	0x00000000
        /*0024*/ 	.short	0x0002
        /*0026*/ 	.short	0x0010
        /*0028*/ 	.byte	0x00, 0xf0, 0x21, 0x00


	//----- nvinfo : EIATTR_KPARAM_INFO
	.align		4
.L_1315:
        /*002c*/ 	.byte	0x04, 0x17
        /*002e*/ 	.short	(.L_1317 - .L_1316)
.L_1316:
        /*0030*/ 	.word	0x00000000
        /*0034*/ 	.short	0x0001
        /*0036*/ 	.short	0x0008
        /*0038*/ 	.byte	0x00, 0xf0, 0x21, 0x00


	//----- nvinfo : EIATTR_KPARAM_INFO
	.align		4
.L_1317:
        /*003c*/ 	.byte	0x04, 0x17
        /*003e*/ 	.short	(.L_1319 - .L_1318)
.L_1318:
        /*0040*/ 	.word	0x00000000
        /*0044*/ 	.short	0x0000
        /*0046*/ 	.short	0x0000
        /*0048*/ 	.byte	0x00, 0xf0, 0x21, 0x00


	//----- nvinfo : EIATTR_MAXREG_COUNT
	.align		4
.L_1319:
        /*004c*/ 	.byte	0x03, 0x1b
        /*004e*/ 	.short	0x00ff


	//----- nvinfo : EIATTR_EXIT_INSTR_OFFSETS
	.align		4
        /*0050*/ 	.byte	0x04, 0x1c
        /*0052*/ 	.short	(.L_1321 - .L_1320)


	//   ....[0]....
.L_1320:
        /*0054*/ 	.word	0x000000b0


	//----- nvinfo : EIATTR_MAX_THREADS
	.align		4
.L_1321:
        /*0058*/ 	.byte	0x04, 0x05
        /*005a*/ 	.short	(.L_1323 - .L_1322)
.L_1322:
        /*005c*/ 	.word	0x00000100
        /*0060*/ 	.word	0x00000001
        /*0064*/ 	.word	0x00000001
.L_1323:


//--------------------- .nv.info.tvmgen_default_fused_transpose_split_kernel_22 --------------------------
	.section	.nv.info.tvmgen_default_fused_transpose_split_kernel_22,"",@"SHT_CUDA_INFO"
	.sectionflags	@""
	.align	4


	//----- nvinfo : EIATTR_CUDA_API_VERSION
	.align		4
        /*0000*/ 	.byte	0x04, 0x37
        /*0002*/ 	.short	(.L_1325 - .L_1324)
.L_1324:
        /*0004*/ 	.word	0x0000007e


	//----- nvinfo : EIATTR_SW2861232_WAR
	.align		4
.L_1325:
        /*0008*/ 	.byte	0x01, 0x35
	.zero		2


	//----- nvinfo : EIATTR_PARAM_CBANK
	.align		4
        /*000c*/ 	.byte	0x04, 0x0a
        /*000e*/ 	.short	(.L_1327 - .L_1326)
	.align		4
.L_1326:
        /*0010*/ 	.word	index@(.nv.constant0.tvmgen_default_fused_transpose_split_kernel_22)
        /*0014*/ 	.short	0x0160
        /*0016*/ 	.short	0x0010


	//----- nvinfo : EIATTR_CBANK_PARAM_SIZE
	.align		4
.L_1327:
        /*0018*/ 	.byte	0x03, 0x19
        /*001a*/ 	.short	0x0010


	//----- nvinfo : EIATTR_KPARAM_INFO
	.align		4
        /*001c*/ 	.byte	0x04, 0x17
        /*001e*/ 	.short	(.L_1329 - .L_1328)
.L_1328:
        /*0020*/ 	.word	0x00000000
        /*0024*/ 	.short	0x0001
        /*0026*/ 	.short	0x0008
        /*0028*/ 	.byte	0x00, 0xf0, 0x21, 0x00


	//----- nvinfo : EIATTR_KPARAM_INFO
	.align		4
.L_1329:
        /*002c*/ 	.byte	0x04, 0x17
        /*002e*/ 	.short	(.L_1331 - .L_1330)
.L_1330:
        /*0030*/ 	.word	0x00000000
        /*0034*/ 	.short	0x0000
        /*0036*/ 	.short	0x0000
        /*0038*/ 	.byte	0x00, 0xf0, 0x21, 0x00


	//----- nvinfo : EIATTR_MAXREG_COUNT
	.align		4
.L_1331:
        /*003c*/ 	.byte	0x03, 0x1b
        /*003e*/ 	.short	0x00ff


	//----- nvinfo : EIATTR_EXIT_INSTR_OFFSETS
	.align		4
        /*0040*/ 	.byte	0x04, 0x1c
        /*0042*/ 	.short	(.L_1333 - .L_1332)


	//   ....[0]....
.L_1332:
        /*0044*/ 	.word	0x00000080


	//----- nvinfo : EIATTR_MAX_THREADS
	.align		4
.L_1333:
        /*0048*/ 	.byte	0x04, 0x05
        /*004a*/ 	.short	(.L_1335 - .L_1334)
.L_1334:
        /*004c*/ 	.word	0x0000001c
        /*0050*/ 	.word	0x00000001
        /*0054*/ 	.word	0x00000001
.L_1335:


//--------------------- .nv.info.tvmgen_default_fused_squeeze_concatenate_16_kernel --------------------------
	.section	.nv.info.tvmgen_default_fused_squeeze_concatenate_16_kernel,"",@"SHT_CUDA_INFO"
	.sectionflags	@""
	.align	4


	//----- nvinfo : EIATTR_CUDA_API_VERSION
	.align		4
        /*0000*/ 	.byte	0x04, 0x37
        /*0002*/ 	.short	(.L_1337 - .L_1336)
.L_1336:
        /*0004*/ 	.word	0x0000007e


	//----- nvinfo : EIATTR_SW2861232_WAR
	.align		4
.L_1337:
        /*0008*/ 	.byte	0x01, 0x35
	.zero		2


	//----- nvinfo : EIATTR_PARAM_CBANK
	.align		4
        /*000c*/ 	.byte	0x04, 0x0a
        /*000e*/ 	.short	(.L_1339 - .L_1338)
	.align		4
.L_1338:
        /*0010*/ 	.word	index@(.nv.constant0.tvmgen_default_fused_squeeze_concatenate_16_kernel)
        /*0014*/ 	.short	0x0160
        /*0016*/ 	.short	0x0018


	//----- nvinfo : EIATTR_CBANK_PARAM_SIZE
	.align		4
.L_1339:
        /*0018*/ 	.byte	0x03, 0x19
        /*001a*/ 	.short	0x0018


	//----- nvinfo : EIATTR_KPARAM_INFO
	.align		4
        /*001c*/ 	.byte	0x04, 0x17
        /*001e*/ 	.short	(.L_1341 - .L_1340)
.L_1340:
        /*0020*/ 	.word	0x00000000
        /*0024*/ 	.short	0x0002
        /*0026*/ 	.short	0x0010
        /*0028*/ 	.byte	0x00, 0xf0, 0x21, 0x00


	//----- nvinfo : EIATTR_KPARAM_INFO
	.align		4
.L_1341:
        /*002c*/ 	.byte	0x04, 0x17
        /*002e*/ 	.short	(.L_1343 - .L_1342)
.L_1342:
        /*0030*/ 	.word	0x00000000
        /*0034*/ 	.short	0x0001
        /*0036*/ 	.short	0x0008
        /*0038*/ 	.byte	0x00, 0xf0, 0x21, 0x00


	//----- nvinfo : EIATTR_KPARAM_INFO
	.align		4
.L_1343:
        /*003c*/ 	.byte	0x04, 0x17
        /*003e*/ 	.short	(.L_1345 - .L_1344)
.L_1344:
        /*0040*/ 	.word	0x00000000
        /*0044*/ 	.short	0x0000
        /*0046*/ 	.short	0x0000
        /*0048*/ 	.byte	0x00, 0xf0, 0x21, 0x00


	//----- nvinfo : EIATTR_MAXREG_COUNT
	.align		4
.L_1345:
        /*004c*/ 	.byte	0x03, 0x1b
        /*004e*/ 	.short	0x00ff


	//----- nvinfo : EIATTR_EXIT_INSTR_OFFSETS
	.align		4
        /*0050*/ 	.byte	0x04, 0x1c
        /*0052*/ 	.short	(.L_1347 - .L_1346)


	//   ....[0]....
.L_1346:
        /*0054*/ 	.word	0x000000b0


	//----- nvinfo : EIATTR_MAX_THREADS
	.align		4
.L_1347:
        /*0058*/ 	.byte	0x04, 0x05
        /*005a*/ 	.short	(.L_1349 - .L_1348)
.L_1348:
        /*005c*/ 	.word	0x0000009c
        /*0060*/ 	.word	0x00000001
        /*0064*/ 	.word	0x00000001
.L_1349:


//--------------------- .nv.info.tvmgen_default_fused_transpose_split_kernel_2 --------------------------
	.section	.nv.info.tvmgen_default_fused_transpose_split_kernel_2,"",@"SHT_CUDA_INFO"
	.sectionflags	@""
	.align	4


	//----- nvinfo : EIATTR_CUDA_API_VERSION
	.align		4
        /*0000*/ 	.byte	0x04, 0x37
        /*0002*/ 	.short	(.L_1351 - .L_1350)
.L_1350:
        /*0004*/ 	.word	0x0000007e


	//----- nvinfo : EIATTR_SW2861232_WAR
	.align		4
.L_1351:
        /*0008*/ 	.byte	0x01, 0x35
	.zero		2


	//----- nvinfo : EIATTR_PARAM_CBANK
	.align		4
        /*000c*/ 	.byte	0x04, 0x0a
        /*000e*/ 	.short	(.L_1353 - .L_1352)
	.align		4
.L_1352:
        /*0010*/ 	.word	index@(.nv.constant0.tvmgen_default_fused_transpose_split_kernel_2)
        /*0014*/ 	.short	0x0160
        /*0016*/ 	.short	0x0010


	//----- nvinfo : EIATTR_CBANK_PARAM_SIZE
	.align		4
.L_1353:
        /*0018*/ 	.byte	0x03, 0x19
        /*001a*/ 	.short	0x0010


	//----- nvinfo : EIATTR_KPARAM_INFO
	.align		4
        /*001c*/ 	.byte	0x04, 0x17
        /*001e*/ 	.short	(.L_1355 - .L_1354)
.L_1354:
        /*0020*/ 	.word	0x00000000
        /*0024*/ 	.short	0x0001
        /*0026*/ 	.short	0x0008
        /*0028*/ 	.byte	0x00, 0xf0, 0x21, 0x00


	//----- nvinfo : EIATTR_KPARAM_INFO
	.align		4
.L_1355:
        /*002c*/ 	.byte	0x04, 0x17
        /*002e*/ 	.short	(.L_1357 - .L_1356)
.L_1356:
        /*0030*/ 	.word	0x00000000
        /*0034*/ 	.short	0x0000
        /*0036*/ 	.short	0x0000
        /*0038*/ 	.byte	0x00, 0xf0, 0x21, 0x00


	//----- nvinfo : EIATTR_MAXREG_COUNT
	.align		4
.L_1357:
        /*003c*/ 	.byte	0x03, 0x1b
        /*003e*/ 	.short	0x00ff


	//----- nvinfo : EIATTR_EXIT_INSTR_OFFSETS
	.align		4
        /*0040*/ 	.byte	0x04, 0x1c
        /*0042*/ 	.short	(.L_1359 - .L_1358)


	//   ....[0]....
.L_1358:
        /*0044*/ 	.word	0x00000080


	//----- nvinfo : EIATTR_MAX_THREADS
	.align		4
.L_1359:
        /*0048*/ 	.byte	0x04, 0x05
        /*004a*/ 	.short	(.L_1361 - .L_1360)
.L_1360:
        /*004c*/ 	.word	0x0000001c
        /*0050*/ 	.word	0x00000001
        /*0054*/ 	.word	0x00000001
.L_1361:


//--------------------- .nv.info.tvmgen_default_fused_squeeze_concatenate_5_kernel --------------------------
	.section	.nv.info.tvmgen_default_fused_squeeze_concatenate_5_kernel,"",@"SHT_CUDA_INFO"
	.sectionflags	@""
	.align	4


	//----- nvinfo : EIATTR_CUDA_API_VERSION
	.align		4
        /*0000*/ 	.byte	0x04, 0x37
        /*0002*/ 	.short	(.L_1363 - .L_1362)
.L_1362:
        /*0004*/ 	.word	0x0000007e


	//----- nvinfo : EIATTR_SW2861232_WAR
	.align		4
.L_1363:
        /*0008*/ 	.byte	0x01, 0x35
	.zero		2


	//----- nvinfo : EIATTR_PARAM_CBANK
	.align		4
        /*000c*/ 	.byte	0x04, 0x0a
        /*000e*/ 	.short	(.L_1365 - .L_1364)
	.align		4
.L_1364:
        /*0010*/ 	.word	index@(.nv.constant0.tvmgen_default_fused_squeeze_concatenate_5_kernel)
        /*0014*/ 	.short	0x0160
        /*0016*/ 	.short	0x0018


	//----- nvinfo : EIATTR_CBANK_PARAM_SIZE
	.align		4
.L_1365:
        /*0018*/ 	.byte	0x03, 0x19
        /*001a*/ 	.short	0x0018


	//----- nvinfo : EIATTR_KPARAM_INFO
	.align		4
        /*001c*/ 	.byte	0x04, 0x17
        /*001e*/ 	.short	(.L_1367 - .L_1366)
.L_1366:
        /*0020*/ 	.word	0x00000000
        /*0024*/ 	.short	0x0002
        /*0026*/ 	.short	0x0010
        /*0028*/ 	.byte	0x00, 0xf0, 0x21, 0x00


	//----- nvinfo : EIATTR_KPARAM_INFO
	.align		4
.L_1367:
        /*002c*/ 	.byte	0x04, 0x17
        /*002e*/ 	.short	(.L_1369 - .L_1368)
.L_1368:
        /*0030*/ 	.word	0x00000000
        /*0034*/ 	.short	0x0001
        /*0036*/ 	.short	0x0008
        /*0038*/ 	.byte	0x00, 0xf0, 0x21, 0x00


	//----- nvinfo : EIATTR_KPARAM_INFO
	.align		4
.L_1369:
        /*003c*/ 	.byte	0x04, 0x17
        /*003e*/ 	.short	(.L_1371 - .L_1370)
.L_1370:
        /*0040*/ 	.word	0x00000000
        /*0044*/ 	.short	0x0000
        /*0046*/ 	.short	0x0000
        /*0048*/ 	.byte	0x00, 0xf0, 0x21, 0x00


	//----- nvinfo : EIATTR_MAXREG_COUNT
	.align		4
.L_1371:
        /*004c*/ 	.byte	0x03, 0x1b
        /*004e*/ 	.short	0x00ff


	//----- nvinfo : EIATTR_EXIT_INSTR_OFFSETS
	.align		4
        /*0050*/ 	.byte	0x04, 0x1c
        /*0052*/ 	.short	(.L_1373 - .L_1372)


	//   ....[0]....
.L_1372:
        /*0054*/ 	.word	0x000000b0


	//----- nvinfo : EIATTR_MAX_THREADS
	.align		4
.L_1373:
        /*0058*/ 	.byte	0x04, 0x05
        /*005a*/ 	.short	(.L_1375 - .L_1374)
.L_1374:
        /*005c*/ 	.word	0x0000009c
        /*0060*/ 	.word	0x00000001
        /*0064*/ 	.word	0x00000001
.L_1375:


//--------------------- .nv.info.tvmgen_default_fused_split_sigmoid_sigmoid_multiply_sigmoid_tanh_multiply_add_tanh_multiply_sta_2bcd01aae566f75b__kernel --------------------------
	.section	.nv.info.tvmgen_default_fused_split_sigmoid_sigmoid_multiply_sigmoid_tanh_multiply_add_tanh_multiply_sta_2bcd01aae566f75b__kernel,"",@"SHT_CUDA_INFO"
	.sectionflags	@""
	.align	4


	//----- nvinfo : EIATTR_CUDA_API_VERSION
	.align		4
        /*0000*/ 	.byte	0x04, 0x37
        /*0002*/ 	.short	(.L_1377 - .L_1376)
.L_1376:
        /*0004*/ 	.word	0x0000007e


	//----- nvinfo : EIATTR_SW2861232_WAR
	.align		4
.L_1377:
        /*0008*/ 	.byte	0x01, 0x35
	.zero		2


	//----- nvinfo : EIATTR_PARAM_CBANK
	.align		4
        /*000c*/ 	.byte	0x04, 0x0a
        /*000e*/ 	.short	(.L_1379 - .L_1378)
	.align		4
.L_1378:
        /*0010*/ 	.word	index@(.nv.constant0.tvmgen_default_fused_split_sigmoid_sigmoid_multiply_sigmoid_tanh_multiply_add_tanh_multiply_sta_2bcd01aae566f75b__kernel)
        /*0014*/ 	.short	0x0160
        /*0016*/ 	.short	0x0010


	//----- nvinfo : EIATTR_CBANK_PARAM_SIZE
	.align		4
.L_1379:
        /*0018*/ 	.byte	0x03, 0x19
        /*001a*/ 	.short	0x0010


	//----- nvinfo : EIATTR_KPARAM_INFO
	.align		4
        /*001c*/ 	.byte	0x04, 0x17
        /*001e*/ 	.short	(.L_1381 - .L_1380)
.L_1380:
        /*0020*/ 	.word	0x00000000
        /*0024*/ 	.short	0x0001
        /*0026*/ 	.short	0x0008
        /*0028*/ 	.byte	0x00, 0xf0, 0x21, 0x00


	//----- nvinfo : EIATTR_KPARAM_INFO
	.align		4
.L_1381:
        /*002c*/ 	.byte	0x04, 0x17
        /*002e*/ 	.short	(.L_1383 - .L_1382)
.L_1382:
        /*0030*/ 	.word	0x00000000
        /*0034*/ 	.short	0x0000
        /*0036*/ 	.short	0x0000
        /*0038*/ 	.byte	0x00, 0xf0, 0x21, 0x00


	//----- nvinfo : EIATTR_MAXREG_COUNT
	.align		4
.L_1383:
        /*003c*/ 	.byte	0x03, 0x1b
        /*003e*/ 	.short	0x00ff


	//----- nvinfo : EIATTR_EXIT_INSTR_OFFSETS
	.align		4
        /*0040*/ 	.byte	0x04, 0x1c
        /*0042*/ 	.short	(.L_1385 - .L_1384)


	//   ....[0]....
.L_1384:
        /*0044*/ 	.word	0x00000080


	//----- nvinfo : EIATTR_MAX_THREADS
	.align		4
.L_1385:
        /*0048*/ 	.byte	0x04, 0x05
        /*004a*/ 	.short	(.L_1387 - .L_1386)
.L_1386:
        /*004c*/ 	.word	0x00000080
        /*0050*/ 	.word	0x00000001
        /*0054*/ 	.word	0x00000001
.L_1387:


//--------------------- .nv.info.tvmgen_default_fused_transpose_split_kernel_12 --------------------------
	.section	.nv.info.tvmgen_default_fused_transpose_split_kernel_12,"",@"SHT_CUDA_INFO"
	.sectionflags	@""
	.align	4


	//----- nvinfo : EIATTR_CUDA_API_VERSION
	.align		4
        /*0000*/ 	.byte	0x04, 0x37
        /*0002*/ 	.short	(.L_1389 - .L_1388)
.L_1388:
        /*0004*/ 	.word	0x0000007e


	//----- nvinfo : EIATTR_SW2861232_WAR
	.align		4
.L_1389:
        /*0008*/ 	.byte	0x01, 0x35
	.zero		2


	//----- nvinfo : EIATTR_PARAM_CBANK
	.align		4
        /*000c*/ 	.byte	0x04, 0x0a
        /*000e*/ 	.short	(.L_1391 - .L_1390)
	.align		4
.L_1390:
        /*0010*/ 	.word	index@(.nv.constant0.tvmgen_default_fused_transpose_split_kernel_12)
        /*0014*/ 	.short	0x0160
        /*0016*/ 	.short	0x0010


	//----- nvinfo : EIATTR_CBANK_PARAM_SIZE
	.align		4
.L_1391:
        /*0018*/ 	.byte	0x03, 0x19
        /*001a*/ 	.short	0x0010


	//----- nvinfo : EIATTR_KPARAM_INFO
	.align		4
        /*001c*/ 	.byte	0x04, 0x17
        /*001e*/ 	.short	(.L_1393 - .L_1392)
.L_1392:
        /*0020*/ 	.word	0x00000000
        /*0024*/ 	.short	0x0001
        /*0026*/ 	.short	0x0008
        /*0028*/ 	.byte	0x00, 0xf0, 0x21, 0x00


	//----- nvinfo : EIATTR_KPARAM_INFO
	.align		4
.L_1393:
        /*002c*/ 	.byte	0x04, 0x17
        /*002e*/ 	.short	(.L_1395 - .L_1394)
.L_1394:
        /*0030*/ 	.word	0x00000000
        /*0034*/ 	.short	0x0000
        /*0036*/ 	.short	0x0000
        /*0038*/ 	.byte	0x00, 0xf0, 0x21, 0x00


	//----- nvinfo : EIATTR_MAXREG_COUNT
	.align		4
.L_1395:
        /*003c*/ 	.byte	0x03, 0x1b
        /*003e*/ 	.short	0x00ff


	//----- nvinfo : EIATTR_EXIT_INSTR_OFFSETS
	.align		4
        /*0040*/ 	.byte	0x04, 0x1c
        /*0042*/ 	.short	(.L_1397 - .L_1396)


	//   ....[0]....
.L_1396:
        /*0044*/ 	.word	0x00000080


	//----- nvinfo : EIATTR_MAX_THREADS
	.align		4
.L_1397:
        /*0048*/ 	.byte	0x04, 0x05
        /*004a*/ 	.short	(.L_1399 - .L_1398)
.L_1398:
        /*004c*/ 	.word	0x0000001c
        /*0050*/ 	.word	0x00000001
        /*0054*/ 	.word	0x00000001
.L_1399:


//--------------------- .nv.info.tvmgen_default_fused_squeeze_concatenate_54_kernel --------------------------
	.section	.nv.info.tvmgen_default_fused_squeeze_concatenate_54_kernel,"",@"SHT_CUDA_INFO"
	.sectionflags	@""
	.align	4


	//----- nvinfo : EIATTR_CUDA_API_VERSION
	.align		4
        /*0000*/ 	.byte	0x04, 0x37
        /*0002*/ 	.short	(.L_1401 - .L_1400)
.L_1400:
        /*0004*/ 	.word	0x0000007e


	//----- nvinfo : EIATTR_SW2861232_WAR
	.align		4
.L_1401:
        /*0008*/ 	.byte	0x01, 0x35
	.zero		2


	//----- nvinfo : EIATTR_PARAM_CBANK
	.align		4
        /*000c*/ 	.byte	0x04, 0x0a
        /*000e*/ 	.short	(.L_1403 - .L_1402)
	.align		4
.L_1402:
        /*0010*/ 	.word	index@(.nv.constant0.tvmgen_default_fused_squeeze_concatenate_54_kernel)
        /*0014*/ 	.short	0x0160
        /*0016*/ 	.short	0x0018


	//----- nvinfo : EIATTR_CBANK_PARAM_SIZE
	.align		4
.L_1403:
        /*0018*/ 	.byte	0x03, 0x19
        /*001a*/ 	.short	0x0018


	//----- nvinfo : EIATTR_KPARAM_INFO
	.align		4
        /*001c*/ 	.byte	0x04, 0x17
        /*001e*/ 	.short	(.L_1405 - .L_1404)
.L_1404:
        /*0020*/ 	.word	0x00000000
        /*0024*/ 	.short	0x0002
        /*0026*/ 	.short	0x0010
        /*0028*/ 	.byte	0x00, 0xf0, 0x21, 0x00


	//----- nvinfo : EIATTR_KPARAM_INFO
	.align		4
.L_1405:
        /*002c*/ 	.byte	0x04, 0x17
        /*002e*/ 	.short	(.L_1407 - .L_1406)
.L_1406:
        /*0030*/ 	.word	0x00000000
        /*0034*/ 	.short	0x0001
        /*0036*/ 	.short	0x0008
        /*0038*/ 	.byte	0x00, 0xf0, 0x21, 0x00


	//----- nvinfo : EIATTR_KPARAM_INFO
	.align		4
.L_1407:
        /*003c*/ 	.byte	0x04, 0x17
        /*003e*/ 	.short	(.L_1409 - .L_1408)
.L_1408:
        /*0040*/ 	.word	0x00000000
        /*0044*/ 	.short	0x0000
        /*0046*/ 	.short	0x0000
        /*0048*/ 	.byte	0x00, 0xf0, 0x21, 0x00


	//----- nvinfo : EIATTR_MAXREG_COUNT
	.align		4
.L_1409:
        /*004c*/ 	.byte	0x03, 0x1b
        /*004e*/ 	.short	0x00ff


	//----- nvinfo : EIATTR_EXIT_INSTR_OFFSETS
	.align		4
        /*0050*/ 	.byte	0x04, 0x1c
        /*0052*/ 	.short	(.L_1411 - .L_1410)


	//   ....[0]....
.L_1410:
        /*0054*/ 	.word	0x000000b0


	//----- nvinfo : EIATTR_MAX_THREADS
	.align		4
.L_1411:
        /*0058*/ 	.byte	0x04, 0x05
        /*005a*/ 	.short	(.L_1413 - .L_1412)
.L_1412:
        /*005c*/ 	.word	0x00000100
        /*0060*/ 	.word	0x00000001
        /*0064*/ 	.word	0x00000001
.L_1413:


//--------------------- .nv.info.tvmgen_default_fused_squeeze_concatenate_32_kernel --------------------------
	.section	.nv.info.tvmgen_default_fused_squeeze_concatenate_32_kernel,"",@"SHT_CUDA_INFO"
	.sectionflags	@""
	.align	4


	//----- nvinfo : EIATTR_CUDA_API_VERSION
	.align		4
        /*0000*/ 	.byte	0x04, 0x37
        /*0002*/ 	.short	(.L_1415 - .L_1414)
.L_1414:
        /*0004*/ 	.word	0x0000007e


	//----- nvinfo : EIATTR_SW2861232_WAR
	.align		4
.L_1415:
        /*0008*/ 	.byte	0x01, 0x35
	.zero		2


	//----- nvinfo : EIATTR_PARAM_CBANK
	.align		4
        /*000c*/ 	.byte	0x04, 0x0a
        /*000e*/ 	.short	(.L_1417 - .L_1416)
	.align		4
.L_1416:
        /*0010*/ 	.word	index@(.nv.constant0.tvmgen_default_fused_squeeze_concatenate_32_kernel)
        /*0014*/ 	.short	0x0160
        /*0016*/ 	.short	0x0018


	//----- nvinfo : EIATTR_CBANK_PARAM_SIZE
	.align		4
.L_1417:
        /*0018*/ 	.byte	0x03, 0x19
        /*001a*/ 	.short	0x0018


	//----- nvinfo : EIATTR_KPARAM_INFO
	.align		4
        /*001c*/ 	.byte	0x04, 0x17
        /*001e*/ 	.short	(.L_1419 - .L_1418)
.L_1418:
        /*0020*/ 	.word	0x00000000
        /*0024*/ 	.short	0x0002
        /*0026*/ 	.short	0x0010
        /*0028*/ 	.byte	0x00, 0xf0, 0x21, 0x00


	//----- nvinfo : EIATTR_KPARAM_INFO
	.align		4
.L_1419:
        /*002c*/ 	.byte	0x04, 0x17
        /*002e*/ 	.short	(.L_1421 - .L_1420)
.L_1420:
        /*0030*/ 	.word	0x00000000
        /*0034*/ 	.short	0x0001
        /*0036*/ 	.short	0x0008
        /*0038*/ 	.byte	0x00, 0xf0, 0x21, 0x00


	//----- nvinfo : EIATTR_KPARAM_INFO
	.align		4
.L_1421:
        /*003c*/ 	.byte	0x04, 0x17
        /*003e*/ 	.short	(.L_1423 - .L_1422)
.L_1422:
        /*0040*/ 	.word	0x00000000
        /*0044*/ 	.short	0x0000
        /*0046*/ 	.short	0x0000
        /*0048*/ 	.byte	0x00, 0xf0, 0x21, 0x00


	//----- nvinfo : EIATTR_MAXREG_COUNT
	.align		4
.L_1423:
        /*004c*/ 	.byte	0x03, 0x1b
        /*004e*/ 	.short	0x00ff


	//----- nvinfo : EIATTR_EXIT_INSTR_OFFSETS
	.align		4
        /*0050*/ 	.byte	0x04, 0x1c
        /*0052*/ 	.short	(.L_1425 - .L_1424)


	//   ....[0]....
.L_1424:
        /*0054*/ 	.word	0x000000b0


	//----- nvinfo : EIATTR_MAX_THREADS
	.align		4
.L_1425:
        /*0058*/ 	.byte	0x04, 0x05
        /*005a*/ 	.short	(.L_1427 - .L_1426)
.L_1426:
        /*005c*/ 	.word	0x00000100
        /*0060*/ 	.word	0x00000001
        /*0064*/ 	.word	0x00000001
.L_1427:


//--------------------- .nv.info.tvmgen_default_fused_split_kernel_2 --------------------------
	.section	.nv.info.tvmgen_default_fused_split_kernel_2,"",@"SHT_CUDA_INFO"
	.sectionflags	@""
	.align	4


	//----- nvinfo : EIATTR_CUDA_API_VERSION
	.align		4
        /*0000*/ 	.byte	0x04, 0x37
        /*0002*/ 	.short	(.L_1429 - .L_1428)
.L_1428:
        /*0004*/ 	.word	0x0000007e


	//----- nvinfo : EIATTR_SW2861232_WAR
	.align		4
.L_1429:
        /*0008*/ 	.byte	0x01, 0x35
	.zero		2


	//----- nvinfo : EIATTR_PARAM_CBANK
	.align		4
        /*000c*/ 	.byte	0x04, 0x0a
        /*000e*/ 	.short	(.L_1431 - .L_1430)
	.align		4
.L_1430:
        /*0010*/ 	.word	index@(.nv.constant0.tvmgen_default_fused_split_kernel_2)
        /*0014*/ 	.short	0x0160
        /*0016*/ 	.short	0x0010


	//----- nvinfo : EIATTR_CBANK_PARAM_SIZE
	.align		4
.L_1431:
        /*0018*/ 	.byte	0x03, 0x19
        /*001a*/ 	.short	0x0010


	//----- nvinfo : EIATTR_KPARAM_INFO
	.align		4
        /*001c*/ 	.byte	0x04, 0x17
        /*001e*/ 	.short	(.L_1433 - .L_1432)
.L_1432:
        /*0020*/ 	.word	0x00000000
        /*0024*/ 	.short	0x0001
        /*0026*/ 	.short	0x0008
        /*0028*/ 	.byte	0x00, 0xf0, 0x21, 0x00


	//----- nvinfo : EIATTR_KPARAM_INFO
	.align		4
.L_1433:
        /*002c*/ 	.byte	0x04, 0x17
        /*002e*/ 	.short	(.L_1435 - .L_1434)
.L_1434:
        /*0030*/ 	.word	0x00000000
        /*0034*/ 	.short	0x0000
        /*0036*/ 	.short	0x0000
        /*0038*/ 	.byte	0x00, 0xf0, 0x21, 0x00


	//----- nvinfo : EIATTR_MAXREG_COUNT
	.align		4
.L_1435:
        /*003c*/ 	.byte	0x03, 0x1b
        /*003e*/ 	.short	0x00ff


	//----- nvinfo : EIATTR_EXIT_INSTR_OFFSETS
	.align		4
        /*0040*/ 	.byte	0x04, 0x1c
        /*0042*/ 	.short	(.L_1437 - .L_1436)


	//   ....[0]....
.L_1436:
        /*0044*/ 	.word	0x00000080


	//----- nvinfo : EIATTR_MAX_THREADS
	.align		4
.L_1437:
        /*0048*/ 	.byte	0x04, 0x05
        /*004a*/ 	.short	(.L_1439 - .L_1438)
.L_1438:
        /*004c*/ 	.word	0x00000080
        /*0050*/ 	.word	0x00000001
        /*0054*/ 	.word	0x00000001
.L_1439:


//--------------------- .nv.info.tvmgen_default_fused_squeeze_concatenate_25_kernel --------------------------
	.section	.nv.info.tvmgen_default_fused_squeeze_concatenate_25_kernel,"",@"SHT_CUDA_INFO"
	.sectionflags	@""
	.align	4


	//----- nvinfo : EIATTR_CUDA_API_VERSION
	.align		4
        /*0000*/ 	.byte	0x04, 0x37
        /*0002*/ 	.short	(.L_1441 - .L_1440)
.L_1440:
        /*0004*/ 	.word	0x0000007e


	//----- nvinfo : EIATTR_SW2861232_WAR
	.align		4
.L_1441:
        /*0008*/ 	.byte	0x01, 0x35
	.zero		2


	//----- nvinfo : EIATTR_PARAM_CBANK
	.align		4
        /*000c*/ 	.byte	0x04, 0x0a
        /*000e*/ 	.short	(.L_1443 - .L_1442)
	.align		4
.L_1442:
        /*0010*/ 	.word	index@(.nv.constant0.tvmgen_default_fused_squeeze_concatenate_25_kernel)
        /*0014*/ 	.short	0x0160
        /*0016*/ 	.short	0x0018


	//----- nvinfo : EIATTR_CBANK_PARAM_SIZE
	.align		4
.L_1443:
        /*0018*/ 	.byte	0x03, 0x19
        /*001a*/ 	.short	0x0018


	//----- nvinfo : EIATTR_KPARAM_INFO
	.align		4
        /*001c*/ 	.byte	0x04, 0x17
        /*001e*/ 	.short	(.L_1445 - .L_1444)
.L_1444:
        /*0020*/ 	.word	0x00000000
        /*0024*/ 	.short	0x0002
        /*0026*/ 	.short	0x0010
        /*0028*/ 	.byte	0x00, 0xf0, 0x21, 0x00


	//----- nvinfo : EIATTR_KPARAM_INFO
	.align		4
.L_1445:
        /*002c*/ 	.byte	0x04, 0x17
        /*002e*/ 	.short	(.L_1447 - .L_1446)
.L_1446:
        /*0030*/ 	.word	0x00000000
        /*0034*/ 	.short	0x0001
        /*0036*/ 	.short	0x0008
        /*0038*/ 	.byte	0x00, 0xf0, 0x21, 0x00


	//----- nvinfo : EIATTR_KPARAM_INFO
	.align		4
.L_1447:
        /*003c*/ 	.byte	0x04, 0x17
        /*003e*/ 	.short	(.L_1449 - .L_1448)
.L_1448:
        /*0040*/ 	.word	0x00000000
        /*0044*/ 	.short	0x0000
        /*0046*/ 	.short	0x0000
        /*0048*/ 	.byte	0x00, 0xf0, 0x21, 0x00


	//----- nvinfo : EIATTR_MAXREG_COUNT
	.align		4
.L_1449:
        /*004c*/ 	.byte	0x03, 0x1b
        /*004e*/ 	.short	0x00ff


	//----- nvinfo : EIATTR_EXIT_INSTR_OFFSETS
	.align		4
        /*0050*/ 	.byte	0x04, 0x1c
        /*0052*/ 	.short	(.L_1451 - .L_1450)


	//   ....[0]....
.L_1450:
        /*0054*/ 	.word	0x000000b0


	//----- nvinfo : EIATTR_MAX_THREADS
	.align		4
.L_1451:
        /*0058*/ 	.byte	0x04, 0x05
        /*005a*/ 	.short	(.L_1453 - .L_1452)
.L_1452:
        /*005c*/ 	.word	0x0000009c
        /*0060*/ 	.word	0x00000001
        /*0064*/ 	.word	0x00000001
.L_1453:


//--------------------- .nv.info.tvmgen_default_fused_squeeze_concatenate_49_kernel --------------------------
	.section	.nv.info.tvmgen_default_fused_squeeze_concatenate_49_kernel,"",@"SHT_CUDA_INFO"
	.sectionflags	@""
	.align	4


	//----- nvinfo : EIATTR_CUDA_API_VERSION
	.align		4
        /*0000*/ 	.byte	0x04, 0x37
        /*0002*/ 	.short	(.L_1455 - .L_1454)
.L_1454:
        /*0004*/ 	.word	0x0000007e


	//----- nvinfo : EIATTR_SW2861232_WAR
	.align		4
.L_1455:
        /*0008*/ 	.byte	0x01, 0x35
	.zero		2


	//----- nvinfo : EIATTR_PARAM_CBANK
	.align		4
        /*000c*/ 	.byte	0x04, 0x0a
        /*000e*/ 	.short	(.L_1457 - .L_1456)
	.align		4
.L_1456:
        /*0010*/ 	.word	index@(.nv.constant0.tvmgen_default_fused_squeeze_concatenate_49_kernel)
        /*0014*/ 	.short	0x0160
        /*0016*/ 	.short	0x0018


	//----- nvinfo : EIATTR_CBANK_PARAM_SIZE
	.align		4
.L_1457:
        /*0018*/ 	.byte	0x03, 0x19
        /*001a*/ 	.short	0x0018


	//----- nvinfo : EIATTR_KPARAM_INFO
	.align		4
        /*001c*/ 	.byte	0x04, 0x17
        /*001e*/ 	.short	(.L_1459 - .L_1458)
.L_1458:
        /*0020*/ 	.word	0x00000000
        /*0024*/ 	.short	0x0002
        /*0026*/ 	.short	0x0010
        /*0028*/ 	.byte	0x00, 0xf0, 0x21, 0x00


	//----- nvinfo : EIATTR_KPARAM_INFO
	.align		4
.L_1459:
        /*002c*/ 	.byte	0x04, 0x17
        /*002e*/ 	.short	(.L_1461 - .L_1460)
.L_1460:
        /*0030*/ 	.word	0x00000000
        /*0034*/ 	.short	0x0001
        /*0036*/ 	.short	0x0008
        /*0038*/ 	.byte	0x00, 0xf0, 0x21, 0x00


	//----- nvinfo : EIATTR_KPARAM_INFO
	.align		4
.L_1461:
        /*003c*/ 	.byte	0x04, 0x17
        /*003e*/ 	.short	(.L_1463 - .L_1462)
.L_1462:
        /*0040*/ 	.word	0x00000000
        /*0044*/ 	.short	0x0000
        /*0046*/ 	.short	0x0000
        /*0048*/ 	.byte	0x00, 0xf0, 0x21, 0x00


	//----- nvinfo : EIATTR_MAXREG_COUNT
	.align		4
.L_1463:
        /*004c*/ 	.byte	0x03, 0x1b
        /*004e*/ 	.short	0x00ff


	//----- nvinfo : EIATTR_EXIT_INSTR_OFFSETS
	.align		4
        /*0050*/ 	.byte	0x04, 0x1c
        /*0052*/ 	.short	(.L_1465 - .L_1464)


	//   ....[0]....
.L_1464:
        /*0054*/ 	.word	0x000000b0


	//----- nvinfo : EIATTR_MAX_THREADS
	.align		4
.L_1465:
        /*0058*/ 	.byte	0x04, 0x05
        /*005a*/ 	.short	(.L_1467 - .L_1466)
.L_1466:
        /*005c*/ 	.word	0x00000100
        /*0060*/ 	.word	0x00000001
        /*0064*/ 	.word	0x00000001
.L_1467:


//--------------------- .nv.info.tvmgen_default_fused_split_sigmoid_sigmoid_multiply_sigmoid_tanh_multiply_add_tanh_multiply_sta_2bcd01aae566f75b__kernel_22 --------------------------
	.section	.nv.info.tvmgen_default_fused_split_sigmoid_sigmoid_multiply_sigmoid_tanh_multiply_add_tanh_multiply_sta_2bcd01aae566f75b__kernel_22,"",@"SHT_CUDA_INFO"
	.sectionflags	@""
	.align	4


	//----- nvinfo : EIATTR_CUDA_API_VERSION
	.align		4
        /*0000*/ 	.byte	0x04, 0x37
        /*0002*/ 	.short	(.L_1469 - .L_1468)
.L_1468:
        /*0004*/ 	.word	0x0000007e


	//----- nvinfo : EIATTR_SW2861232_WAR
	.align		4
.L_1469:
        /*0008*/ 	.byte	0x01, 0x35
	.zero		2


	//----- nvinfo : EIATTR_PARAM_CBANK
	.align		4
        /*000c*/ 	.byte	0x04, 0x0a
        /*000e*/ 	.short	(.L_1471 - .L_1470)
	.align		4
.L_1470:
        /*0010*/ 	.word	index@(.nv.constant0.tvmgen_default_fused_split_sigmoid_sigmoid_multiply_sigmoid_tanh_multiply_add_tanh_multiply_sta_2bcd01aae566f75b__kernel_22)
        /*0014*/ 	.short	0x0160
        /*0016*/ 	.short	0x0010


	//----- nvinfo : EIATTR_CBANK_PARAM_SIZE
	.align		4
.L_1471:
        /*0018*/ 	.byte	0x03, 0x19
        /*001a*/ 	.short	0x0010


	//----- nvinfo : EIATTR_KPARAM_INFO
	.align		4
        /*001c*/ 	.byte	0x04, 0x17
        /*001e*/ 	.short	(.L_1473 - .L_1472)
.L_1472:
        /*0020*/ 	.word	0x00000000
        /*0024*/ 	.short	0x0001
        /*0026*/ 	.short	0x0008
        /*0028*/ 	.byte	0x00, 0xf0, 0x21, 0x00


	//----- nvinfo : EIATTR_KPARAM_INFO
	.align		4
.L_1473:
        /*002c*/ 	.byte	0x04, 0x17
        /*002e*/ 	.short	(.L_1475 - .L_1474)
.L_1474:
        /*0030*/ 	.word	0x00000000
        /*0034*/ 	.short	0x0000
        /*0036*/ 	.short	0x0000
        /*0038*/ 	.byte	0x00, 0xf0, 0x21, 0x00


	//----- nvinfo : EIATTR_MAXREG_COUNT
	.align		4
.L_1475:
        /*003c*/ 	.byte	0x03, 0x1b
        /*003e*/ 	.short	0x00ff


	//----- nvinfo : EIATTR_EXIT_INSTR_OFFSETS
	.align		4
        /*0040*/ 	.byte	0x04, 0x1c
        /*0042*/ 	.short	(.L_1477 - .L_1476)


	//   ....[0]....
.L_1476:
        /*0044*/ 	.word	0x00000080


	//----- nvinfo : EIATTR_MAX_THREADS
	.align		4
.L_1477:
        /*0048*/ 	.byte	0x04, 0x05
        /*004a*/ 	.short	(.L_1479 - .L_1478)
.L_1478:
        /*004c*/ 	.word	0x00000080
        /*0050*/ 	.word	0x00000001
        /*0054*/ 	.word	0x00000001
.L_1479:


//--------------------- .nv.info.tvmgen_default_fused_split_sigmoid_sigmoid_multiply_sigmoid_tanh_multiply_add_tanh_multiply_sta_2bcd01aae566f75b__kernel_18 --------------------------
	.section	.nv.info.tvmgen_default_fused_split_sigmoid_sigmoid_multiply_sigmoid_tanh_multiply_add_tanh_multiply_sta_2bcd01aae566f75b__kernel_18,"",@"SHT_CUDA_INFO"
	.sectionflags	@""
	.align	4


	//----- nvinfo : EIATTR_CUDA_API_VERSION
	.align		4
        /*0000*/ 	.byte	0x04, 0x37
        /*0002*/ 	.short	(.L_1481 - .L_1480)
.L_1480:
        /*0004*/ 	.word	0x0000007e


	//----- nvinfo : EIATTR_SW2861232_WAR
	.align		4
.L_1481:
        /*0008*/ 	.byte	0x01, 0x35
	.zero		2


	//----- nvinfo : EIATTR_PARAM_CBANK
	.align		4
        /*000c*/ 	.byte	0x04, 0x0a
        /*000e*/ 	.short	(.L_1483 - .L_1482)
	.align		4
.L_1482:
        /*0010*/ 	.word	index@(.nv.constant0.tvmgen_default_fused_split_sigmoid_sigmoid_multiply_sigmoid_tanh_multiply_add_tanh_multiply_sta_2bcd01aae566f75b__kernel_18)
        /*0014*/ 	.short	0x0160
        /*0016*/ 	.short	0x0010


	//----- nvinfo : EIATTR_CBANK_PARAM_SIZE
	.align		4
.L_1483:
        /*0018*/ 	.byte	0x03, 0x19
        /*001a*/ 	.short	0x0010


	//----- nvinfo : EIATTR_KPARAM_INFO
	.align		4
        /*001c*/ 	.byte	0x04, 0x17
        /*001e*/ 	.short	(.L_1485 - .L_1484)
.L_1484:
        /*0020*/ 	.word	0x00000000
        /*0024*/ 	.short	0x0001
        /*0026*/ 	.short	0x0008
        /*0028*/ 	.byte	0x00, 0xf0, 0x21, 0x00


	//----- nvinfo : EIATTR_KPARAM_INFO
	.align		4
.L_1485:
        /*002c*/ 	.byte	0x04, 0x17
        /*002e*/ 	.short	(.L_1487 - .L_1486)
.L_1486:
        /*0030*/ 	.word	0x00000000
        /*0034*/ 	.short	0x0000
        /*0036*/ 	.short	0x0000
        /*0038*/ 	.byte	0x00, 0xf0, 0x21, 0x00


	//----- nvinfo : EIATTR_MAXREG_COUNT
	.align		4
.L_1487:
        /*003c*/ 	.byte	0x03, 0x1b
        /*003e*/ 	.short	0x00ff


	//----- nvinfo : EIATTR_EXIT_INSTR_OFFSETS
	.align		4
        /*0040*/ 	.byte	0x04, 0x1c
        /*0042*/ 	.short	(.L_1489 - .L_1488)


	//   ....[0]....
.L_1488:
        /*0044*/ 	.word	0x00000080


	//----- nvinfo : EIATTR_MAX_THREADS
	.align		4
.L_1489:
        /*0048*/ 	.byte	0x04, 0x05
        /*004a*/ 	.short	(.L_1491 - .L_1490)
.L_1490:
        /*004c*/ 	.word	0x00000080
        /*0050*/ 	.word	0x00000001
        /*0054*/ 	.word	0x00000001
.L_1491:


//--------------------- .nv.info.tvmgen_default_fused_squeeze_concatenate_3_kernel --------------------------
	.section	.nv.info.tvmgen_default_fused_squeeze_concatenate_3_kernel,"",@"SHT_CUDA_INFO"
	.sectionflags	@""
	.align	4


	//----- nvinfo : EIATTR_CUDA_API_VERSION
	.align		4
        /*0000*/ 	.byte	0x04, 0x37
        /*0002*/ 	.short	(.L_1493 - .L_1492)
.L_1492:
        /*0004*/ 	.word	0x0000007e


	//----- nvinfo : EIATTR_SW2861232_WAR
	.align		4
.L_1493:
        /*0008*/ 	.byte	0x01, 0x35
	.zero		2


	//----- nvinfo : EIATTR_PARAM_CBANK
	.align		4
        /*000c*/ 	.byte	0x04, 0x0a
        /*000e*/ 	.short	(.L_1495 - .L_1494)
	.align		4
.L_1494:
        /*0010*/ 	.word	index@(.nv.constant0.tvmgen_default_fused_squeeze_concatenate_3_kernel)
        /*0014*/ 	.short	0x0160
        /*0016*/ 	.short	0x0018


	//----- nvinfo : EIATTR_CBANK_PARAM_SIZE
	.align		4
.L_1495:
        /*0018*/ 	.byte	0x03, 0x19
        /*001a*/ 	.short	0x0018


	//----- nvinfo : EIATTR_KPARAM_INFO
	.align		4
        /*001c*/ 	.byte	0x04, 0x17
        /*001e*/ 	.short	(.L_1497 - .L_1496)
.L_1496:
        /*0020*/ 	.word	0x00000000
        /*0024*/ 	.short	0x0002
        /*0026*/ 	.short	0x0010
        /*0028*/ 	.byte	0x00, 0xf0, 0x21, 0x00


	//----- nvinfo : EIATTR_KPARAM_INFO
	.align		4
.L_1497:
        /*002c*/ 	.byte	0x04, 0x17
        /*002e*/ 	.short	(.L_1499 - .L_1498)
.L_1498:
        /*0030*/ 	.word	0x00000000
        /*0034*/ 	.short	0x0001
        /*0036*/ 	.short	0x0008
        /*0038*/ 	.byte	0x00, 0xf0, 0x21, 0x00


	//----- nvinfo : EIATTR_KPARAM_INFO
	.align		4
.L_1499:
        /*003c*/ 	.byte	0x04, 0x17
        /*003e*/ 	.short	(.L_1501 - .L_1500)
.L_1500:
        /*0040*/ 	.word	0x00000000
        /*0044*/ 	.short	0x0000
        /*0046*/ 	.short	0x0000
        /*0048*/ 	.byte	0x00, 0xf0, 0x21, 0x00


	//----- nvinfo : EIATTR_MAXREG_COUNT
	.align		4
.L_1501:
        /*004c*/ 	.byte	0x03, 0x1b
        /*004e*/ 	.short	0x00ff


	//----- nvinfo : EIATTR_EXIT_INSTR_OFFSETS
	.align		4
        /*0050*/ 	.byte	0x04, 0x1c
        /*0052*/ 	.short	(.L_1503 - .L_1502)


	//   ....[0]....
.L_1502:
        /*0054*/ 	.word	0x000000b0


	//----- nvinfo : EIATTR_MAX_THREADS
	.align		4
.L_1503:
        /*0058*/ 	.byte	0x04, 0x05
        /*005a*/ 	.short	(.L_1505 - .L_1504)
.L_1504:
        /*005c*/ 	.word	0x0000009c
        /*0060*/ 	.word	0x00000001
        /*0064*/ 	.word	0x00000001
.L_1505:


//--------------------- .nv.info.tvmgen_default_fused_sigmoid_multiply_sigmoid_tanh_multiply_add_kernel --------------------------
	.section	.nv.info.tvmgen_default_fused_sigmoid_multiply_sigmoid_tanh_multiply_add_kernel,"",@"SHT_CUDA_INFO"
	.sectionflags	@""
	.align	4


	//----- nvinfo : EIATTR_CUDA_API_VERSION
	.align		4
        /*0000*/ 	.byte	0x04, 0x37
        /*0002*/ 	.short	(.L_1507 - .L_1506)
.L_1506:
        /*0004*/ 	.word	0x0000007e


	//----- nvinfo : EIATTR_SW2861232_WAR
	.align		4
.L_1507:
        /*0008*/ 	.byte	0x01, 0x35
	.zero		2


	//----- nvinfo : EIATTR_PARAM_CBANK
	.align		4
        /*000c*/ 	.byte	0x04, 0x0a
        /*000e*/ 	.short	(.L_1509 - .L_1508)
	.align		4
.L_1508:
        /*0010*/ 	.word	index@(.nv.constant0.tvmgen_default_fused_sigmoid_multiply_sigmoid_tanh_multiply_add_kernel)
        /*0014*/ 	.short	0x0160
        /*0016*/ 	.short	0x0028


	//----- nvinfo : EIATTR_CBANK_PARAM_SIZE
	.align		4
.L_1509:
        /*0018*/ 	.byte	0x03, 0x19
        /*001a*/ 	.short	0x0028


	//----- nvinfo : EIATTR_KPARAM_INFO
	.align		4
        /*001c*/ 	.byte	0x04, 0x17
        /*001e*/ 	.short	(.L_1511 - .L_1510)
.L_1510:
        /*0020*/ 	.word	0x00000000
        /*0024*/ 	.short	0x0004
        /*0026*/ 	.short	0x0020
        /*0028*/ 	.byte	0x00, 0xf0, 0x21, 0x00


	//----- nvinfo : EIATTR_KPARAM_INFO
	.align		4
.L_1511:
        /*002c*/ 	.byte	0x04, 0x17
        /*002e*/ 	.short	(.L_1513 - .L_1512)
.L_1512:
        /*0030*/ 	.word	0x00000000
        /*0034*/ 	.short	0x0003
        /*0036*/ 	.short	0x0018
        /*0038*/ 	.byte	0x00, 0xf0, 0x21, 0x00


	//----- nvinfo : EIATTR_KPARAM_INFO
	.align		4
.L_1513:
        /*003c*/ 	.byte	0x04, 0x17
        /*003e*/ 	.short	(.L_1515 - .L_1514)
.L_1514:
        /*0040*/ 	.word	0x00000000
        /*0044*/ 	.short	0x0002
        /*0046*/ 	.short	0x0010
        /*0048*/ 	.byte	0x00, 0xf0, 0x21, 0x00


	//----- nvinfo : EIATTR_KPARAM_INFO
	.align		4
.L_1515:
        /*004c*/ 	.byte	0x04, 0x17
        /*004e*/ 	.short	(.L_1517 - .L_1516)
.L_1516:
        /*0050*/ 	.word	0x00000000
        /*0054*/ 	.short	0x0001
        /*0056*/ 	.short	0x0008
        /*0058*/ 	.byte	0x00, 0xf0, 0x21, 0x00


	//----- nvinfo : EIATTR_KPARAM_INFO
	.align		4
.L_1517:
        /*005c*/ 	.byte	0x04, 0x17
        /*005e*/ 	.short	(.L_1519 - .L_1518)
.L_1518:
        /*0060*/ 	.word	0x00000000
        /*0064*/ 	.short	0x0000
        /*0066*/ 	.short	0x0000
        /*0068*/ 	.byte	0x00, 0xf0, 0x21, 0x00


	//----- nvinfo : EIATTR_MAXREG_COUNT
	.align		4
.L_1519:
        /*006c*/ 	.byte	0x03, 0x1b
        /*006e*/ 	.short	0x00ff


	//----- nvinfo : EIATTR_EXIT_INSTR_OFFSETS
	.align		4
        /*0070*/ 	.byte	0x04, 0x1c
        /*0072*/ 	.short	(.L_1521 - .L_1520)


	//   ....[0]....
.L_1520:
        /*0074*/ 	.word	0x000004c0


	//----- nvinfo : EIATTR_MAX_THREADS
	.align		4
.L_1521:
        /*0078*/ 	.byte	0x04, 0x05
        /*007a*/ 	.short	(.L_1523 - .L_1522)
.L_1522:
        /*007c*/ 	.word	0x00000080
        /*0080*/ 	.word	0x00000001
        /*0084*/ 	.word	0x00000001


	//----- nvinfo : EIATTR_CRS_STACK_SIZE
	.align		4
.L_1523:
        /*0088*/ 	.byte	0x04, 0x1e
        /*008a*/ 	.short	(.L_1525 - .L_1524)
.L_1524:
        /*008c*/ 	.word	0x00000000
.L_1525:


//--------------------- .nv.info.tvmgen_default_fused_nn_dense_add_kernel --------------------------
	.section	.nv.info.tvmgen_default_fused_nn_dense_add_kernel,"",@"SHT_CUDA_INFO"
	.sectionflags	@""
	.align	4


	//----- nvinfo : EIATTR_CUDA_API_VERSION
	.align		4
        /*0000*/ 	.byte	0x04, 0x37
        /*0002*/ 	.short	(.L_1527 - .L_1526)
.L_1526:
        /*0004*/ 	.word	0x0000007e


	//----- nvinfo : EIATTR_SW2861232_WAR
	.align		4
.L_1527:
        /*0008*/ 	.byte	0x01, 0x35
	.zero		2


	//----- nvinfo : EIATTR_PARAM_CBANK
	.align		4
        /*000c*/ 	.byte	0x04, 0x0a
        /*000e*/ 	.short	(.L_1529 - .L_1528)
	.align		4
.L_1528:
        /*0010*/ 	.word	index@(.nv.constant0.tvmgen_default_fused_nn_dense_add_kernel)
        /*0014*/ 	.short	0x0160
        /*0016*/ 	.short	0x0020


	//----- nvinfo : EIATTR_CBANK_PARAM_SIZE
	.align		4
.L_1529:
        /*0018*/ 	.byte	0x03, 0x19
        /*001a*/ 	.short	0x0020


	//----- nvinfo : EIATTR_KPARAM_INFO
	.align		4
        /*001c*/ 	.byte	0x04, 0x17
        /*001e*/ 	.short	(.L_1531 - .L_1530)
.L_1530:
        /*0020*/ 	.word	0x00000000
        /*0024*/ 	.short	0x0003
        /*0026*/ 	.short	0x0018
        /*0028*/ 	.byte	0x00, 0xf0, 0x21, 0x00


	//----- nvinfo : EIATTR_KPARAM_INFO
	.align		4
.L_1531:
        /*002c*/ 	.byte	0x04, 0x17
        /*002e*/ 	.short	(.L_1533 - .L_1532)
.L_1532:
        /*0030*/ 	.word	0x00000000
        /*0034*/ 	.short	0x0002
        /*0036*/ 	.short	0x0010
        /*0038*/ 	.byte	0x00, 0xf0, 0x21, 0x00


	//----- nvinfo : EIATTR_KPARAM_INFO
	.align		4
.L_1533:
        /*003c*/ 	.byte	0x04, 0x17
        /*003e*/ 	.short	(.L_1535 - .L_1534)
.L_1534:
        /*0040*/ 	.word	0x00000000
        /*0044*/ 	.short	0x0001
        /*0046*/ 	.short	0x0008
        /*0048*/ 	.byte	0x00, 0xf0, 0x21, 0x00


	//----- nvinfo : EIATTR_KPARAM_INFO
	.align		4
.L_1535:
        /*004c*/ 	.byte	0x04, 0x17
        /*004e*/ 	.short	(.L_1537 - .L_1536)
.L_1536:
        /*0050*/ 	.word	0x00000000
        /*0054*/ 	.short	0x0000
        /*0056*/ 	.short	0x0000
        /*0058*/ 	.byte	0x00, 0xf0, 0x21, 0x00


	//----- nvinfo : EIATTR_MAXREG_COUNT
	.align		4
.L_1537:
        /*005c*/ 	.byte	0x03, 0x1b
        /*005e*/ 	.short	0x00ff


	//----- nvinfo : EIATTR_COOP_GROUP_MASK_REGIDS
	.align		4
        /*0060*/ 	.byte	0x04, 0x29
        /*0062*/ 	.short	(.L_1539 - .L_1538)


	//   ....[0]....
.L_1538:
        /*0064*/ 	.word	0x05000007


	//   ....[1]....
        /*0068*/ 	.word	0x05000007


	//   ....[2]....
        /*006c*/ 	.word	0x05000007


	//   ....[3]....
        /*0070*/ 	.word	0x05000007


	//   ....[4]....
        /*0074*/ 	.word	0x05000007


	//   ....[5]....
        /*0078*/ 	.word	0x05000005


	//----- nvinfo : EIATTR_COOP_GROUP_INSTR_OFFSETS
	.align		4
.L_1539:
        /*007c*/ 	.byte	0x04, 0x28
        /*007e*/ 	.short	(.L_1541 - .L_1540)


	//   ....[0]....
.L_1540:
        /*0080*/ 	.word	0x00000180


	//   ....[1]....
        /*0084*/ 	.word	0x000001a0


	//   ....[2]....
        /*0088*/ 	.word	0x000001c0


	//   ....[3]....
        /*008c*/ 	.word	0x000001e0


	//   ....[4]....
        /*0090*/ 	.word	0x00000210


	//   ....[5]....
        /*0094*/ 	.word	0x00000280


	//----- nvinfo : EIATTR_EXIT_INSTR_OFFSETS
	.align		4
.L_1541:
        /*0098*/ 	.byte	0x04, 0x1c
        /*009a*/ 	.short	(.L_1543 - .L_1542)


	//   ....[0]....
.L_1542:
        /*009c*/ 	.word	0x000002f0


	//   ....[1]....
        /*00a0*/ 	.word	0x00000360


	//----- nvinfo : EIATTR_MAX_THREADS
	.align		4
.L_1543:
        /*00a4*/ 	.byte	0x04, 0x05
        /*00a6*/ 	.short	(.L_1545 - .L_1544)
.L_1544:
        /*00a8*/ 	.word	0x00000040
        /*00ac*/ 	.word	0x00000001
        /*00b0*/ 	.word	0x00000001
.L_1545:


//--------------------- .nv.info.tvmgen_default_fused_squeeze_concatenate_47_kernel --------------------------
	.section	.nv.info.tvmgen_default_fused_squeeze_concatenate_47_kernel,"",@"SHT_CUDA_INFO"
	.sectionflags	@""
	.align	4


	//----- nvinfo : EIATTR_CUDA_API_VERSION
	.align		4
        /*0000*/ 	.byte	0x04, 0x37
        /*0002*/ 	.short	(.L_1547 - .L_1546)
.L_1546:
        /*0004*/ 	.word	0x0000007e


	//----- nvinfo : EIATTR_SW2861232_WAR
	.align		4
.L_1547:
        /*0008*/ 	.byte	0x01, 0x35
	.zero		2


	//----- nvinfo : EIATTR_PARAM_CBANK
	.align		4
        /*000c*/ 	.byte	0x04, 0x0a
        /*000e*/ 	.short	(.L_1549 - .L_1548)
	.align		4
.L_1548:
        /*0010*/ 	.word	index@(.nv.constant0.tvmgen_default_fused_squeeze_concatenate_47_kernel)
        /*0014*/ 	.short	0x0160
        /*0016*/ 	.short	0x0018


	//----- nvinfo : EIATTR_CBANK_PARAM_SIZE
	.align		4
.L_1549:
        /*0018*/ 	.byte	0x03, 0x19
        /*001a*/ 	.short	0x0018


	//----- nvinfo : EIATTR_KPARAM_INFO
	.align		4
        /*001c*/ 	.byte	0x04, 0x17
        /*001e*/ 	.short	(.L_1551 - .L_1550)
.L_1550:
        /*0020*/ 	.word	0x00000000
        /*0024*/ 	.short	0x0002
        /*0026*/ 	.short	0x0010
        /*0028*/ 	.byte	0x00, 0xf0, 0x21, 0x00


	//----- nvinfo : EIATTR_KPARAM_INFO
	.align		4
.L_1551:
        /*002c*/ 	.byte	0x04, 0x17
        /*002e*/ 	.short	(.L_1553 - .L_1552)
.L_1552:
        /*0030*/ 	.word	0x00000000
        /*0034*/ 	.short	0x0001
        /*0036*/ 	.short	0x0008
        /*0038*/ 	.byte	0x00, 0xf0, 0x21, 0x00


	//----- nvinfo : EIATTR_KPARAM_INFO
	.align		4
.L_1553:
        /*003c*/ 	.byte	0x04, 0x17
        /*003e*/ 	.short	(.L_1555 - .L_1554)
.L_1554:
        /*0040*/ 	.word	0x00000000
        /*0044*/ 	.short	0x0000
        /*0046*/ 	.short	0x0000
        /*0048*/ 	.byte	0x00, 0xf0, 0x21, 0x00


	//----- nvinfo : EIATTR_MAXREG_COUNT
	.align		4
.L_1555:
        /*004c*/ 	.byte	0x03, 0x1b
        /*004e*/ 	.short	0x00ff


	//----- nvinfo : EIATTR_EXIT_INSTR_OFFSETS
	.align		4
        /*0050*/ 	.byte	0x04, 0x1c
        /*0052*/ 	.short	(.L_1557 - .L_1556)


	//   ....[0]....
.L_1556:
        /*0054*/ 	.word	0x000000b0


	//----- nvinfo : EIATTR_MAX_THREADS
	.align		4
.L_1557:
        /*0058*/ 	.byte	0x04, 0x05
        /*005a*/ 	.short	(.L_1559 - .L_1558)
.L_1558:
        /*005c*/ 	.word	0x00000100
        /*0060*/ 	.word	0x00000001
        /*0064*/ 	.word	0x00000001
.L_1559:


//--------------------- .nv.info.tvmgen_default_fused_transpose_split_kernel_20 --------------------------
	.section	.nv.info.tvmgen_default_fused_transpose_split_kernel_20,"",@"SHT_CUDA_INFO"
	.sectionflags	@""
	.align	4


	//----- nvinfo : EIATTR_CUDA_API_VERSION
	.align		4
        /*0000*/ 	.byte	0x04, 0x37
        /*0002*/ 	.short	(.L_1561 - .L_1560)
.L_1560:
        /*0004*/ 	.word	0x0000007e


	//----- nvinfo : EIATTR_SW2861232_WAR
	.align		4
.L_1561:
        /*0008*/ 	.byte	0x01, 0x35
	.zero		2


	//----- nvinfo : EIATTR_PARAM_CBANK
	.align		4
        /*000c*/ 	.byte	0x04, 0x0a
        /*000e*/ 	.short	(.L_1563 - .L_1562)
	.align		4
.L_1562:
        /*0010*/ 	.word	index@(.nv.constant0.tvmgen_default_fused_transpose_split_kernel_20)
        /*0014*/ 	.short	0x0160
        /*0016*/ 	.short	0x0010


	//----- nvinfo : EIATTR_CBANK_PARAM_SIZE
	.align		4
.L_1563:
        /*0018*/ 	.byte	0x03, 0x19
        /*001a*/ 	.short	0x0010


	//----- nvinfo : EIATTR_KPARAM_INFO
	.align		4
        /*001c*/ 	.byte	0x04, 0x17
        /*001e*/ 	.short	(.L_1565 - .L_1564)
.L_1564:
        /*0020*/ 	.word	0x00000000
        /*0024*/ 	.short	0x0001
        /*0026*/ 	.short	0x0008
        /*0028*/ 	.byte	0x00, 0xf0, 0x21, 0x00


	//----- nvinfo : EIATTR_KPARAM_INFO
	.align		4
.L_1565:
        /*002c*/ 	.byte	0x04, 0x17
        /*002e*/ 	.short	(.L_1567 - .L_1566)
.L_1566:
        /*0030*/ 	.word	0x00000000
        /*0034*/ 	.short	0x0000
        /*0036*/ 	.short	0x0000
        /*0038*/ 	.byte	0x00, 0xf0, 0x21, 0x00


	//----- nvinfo : EIATTR_MAXREG_COUNT
	.align		4
.L_1567:
        /*003c*/ 	.byte	0x03, 0x1b
        /*003e*/ 	.short	0x00ff


	//----- nvinfo : EIATTR_EXIT_INSTR_OFFSETS
	.align		4
        /*0040*/ 	.byte	0x04, 0x1c
        /*0042*/ 	.short	(.L_1569 - .L_1568)


	//   ....[0]....
.L_1568:
        /*0044*/ 	.word	0x00000080


	//----- nvinfo : EIATTR_MAX_THREADS
	.align		4
.L_1569:
        /*0048*/ 	.byte	0x04, 0x05
        /*004a*/ 	.short	(.L_1571 - .L_1570)
.L_1570:
        /*004c*/ 	.word	0x0000001c
        /*0050*/ 	.word	0x00000001
        /*0054*/ 	.word	0x00000001
.L_1571:


//--------------------- .nv.info.tvmgen_default_fused_squeeze_concatenate_50_kernel --------------------------
	.section	.nv.info.tvmgen_default_fused_squeeze_concatenate_50_kernel,"",@"SHT_CUDA_INFO"
	.sectionflags	@""
	.align	4


	//----- nvinfo : EIATTR_CUDA_API_VERSION
	.align		4
        /*0000*/ 	.byte	0x04, 0x37
        /*0002*/ 	.short	(.L_1573 - .L_1572)
.L_1572:
        /*0004*/ 	.word	0x0000007e


	//----- nvinfo : EIATTR_SW2861232_WAR
	.align		4
.L_1573:
        /*0008*/ 	.byte	0x01, 0x35
	.zero		2


	//----- nvinfo : EIATTR_PARAM_CBANK
	.align		4
        /*000c*/ 	.byte	0x04, 0x0a
        /*000e*/ 	.short	(.L_1575 - .L_1574)
	.align		4
.L_1574:
        /*0010*/ 	.word	index@(.nv.constant0.tvmgen_default_fused_squeeze_concatenate_50_kernel)
        /*0014*/ 	.short	0x0160
        /*0016*/ 	.short	0x0018


	//----- nvinfo : EIATTR_CBANK_PARAM_SIZE
	.align		4
.L_1575:
        /*0018*/ 	.byte	0x03, 0x19
        /*001a*/ 	.short	0x0018


	//----- nvinfo : EIATTR_KPARAM_INFO
	.align		4
        /*001c*/ 	.byte	0x04, 0x17
        /*001e*/ 	.short	(.L_1577 - .L_1576)
.L_1576:
        /*0020*/ 	.word	0x00000000
        /*0024*/ 	.short	0x0002
        /*0026*/ 	.short	0x0010
        /*0028*/ 	.byte	0x00, 0xf0, 0x21, 0x00


	//----- nvinfo : EIATTR_KPARAM_INFO
	.align		4
.L_1577:
        /*002c*/ 	.byte	0x04, 0x17
        /*002e*/ 	.short	(.L_1579 - .L_1578)
.L_1578:
        /*0030*/ 	.word	0x00000000
        /*0034*/ 	.short	0x0001
        /*0036*/ 	.short	0x0008
        /*0038*/ 	.byte	0x00, 0xf0, 0x21, 0x00


	//----- nvinfo : EIATTR_KPARAM_INFO
	.align		4
.L_1579:
        /*003c*/ 	.byte	0x04, 0x17
        /*003e*/ 	.short	(.L_1581 - .L_1580)
.L_1580:
        /*0040*/ 	.word	0x00000000
        /*0044*/ 	.short	0x0000
        /*0046*/ 	.short	0x0000
        /*0048*/ 	.byte	0x00, 0xf0, 0x21, 0x00


	//----- nvinfo : EIATTR_MAXREG_COUNT
	.align		4
.L_1581:
        /*004c*/ 	.byte	0x03, 0x1b
        /*004e*/ 	.short	0x00ff


	//----- nvinfo : EIATTR_EXIT_INSTR_OFFSETS
	.align		4
        /*0050*/ 	.byte	0x04, 0x1c
        /*0052*/ 	.short	(.L_1583 - .L_1582)


	//   ....[0]....
.L_1582:
        /*0054*/ 	.word	0x000000b0


	//----- nvinfo : EIATTR_MAX_THREADS
	.align		4
.L_1583:
        /*0058*/ 	.byte	0x04, 0x05
        /*005a*/ 	.short	(.L_1585 - .L_1584)
.L_1584:
        /*005c*/ 	.word	0x00000100
        /*0060*/ 	.word	0x00000001
        /*0064*/ 	.word	0x00000001
.L_1585:


//--------------------- .nv.info.tvmgen_default_fused_split_sigmoid_sigmoid_multiply_sigmoid_tanh_multiply_add_tanh_multiply_sta_2bcd01aae566f75b__kernel_15 --------------------------
	.section	.nv.info.tvmgen_default_fused_split_sigmoid_sigmoid_multiply_sigmoid_tanh_multiply_add_tanh_multiply_sta_2bcd01aae566f75b__kernel_15,"",@"SHT_CUDA_INFO"
	.sectionflags	@""
	.align	4


	//----- nvinfo : EIATTR_CUDA_API_VERSION
	.align		4
        /*0000*/ 	.byte	0x04, 0x37
        /*0002*/ 	.short	(.L_1587 - .L_1586)
.L_1586:
        /*0004*/ 	.word	0x0000007e


	//----- nvinfo : EIATTR_SW2861232_WAR
	.align		4
.L_1587:
        /*0008*/ 	.byte	0x01, 0x35
	.zero		2


	//----- nvinfo : EIATTR_PARAM_CBANK
	.align		4
        /*000c*/ 	.byte	0x04, 0x0a
        /*000e*/ 	.short	(.L_1589 - .L_1588)
	.align		4
.L_1588:
        /*0010*/ 	.word	index@(.nv.constant0.tvmgen_default_fused_split_sigmoid_sigmoid_multiply_sigmoid_tanh_multiply_add_tanh_multiply_sta_2bcd01aae566f75b__kernel_15)
        /*0014*/ 	.short	0x0160
        /*0016*/ 	.short	0x0010


	//----- nvinfo : EIATTR_CBANK_PARAM_SIZE
	.align		4
.L_1589:
        /*0018*/ 	.byte	0x03, 0x19
        /*001a*/ 	.short	0x0010


	//----- nvinfo : EIATTR_KPARAM_INFO
	.align		4
        /*001c*/ 	.byte	0x04, 0x17
        /*001e*/ 	.short	(.L_1591 - .L_1590)
.L_1590:
        /*0020*/ 	.word	0x00000000
        /*0024*/ 	.short	0x0001
        /*0026*/ 	.short	0x0008
        /*0028*/ 	.byte	0x00, 0xf0, 0x21, 0x00


	//----- nvinfo : EIATTR_KPARAM_INFO
	.align		4
.L_1591:
        /*002c*/ 	.byte	0x04, 0x17
        /*002e*/ 	.short	(.L_1593 - .L_1592)
.L_1592:
        /*0030*/ 	.word	0x00000000
        /*0034*/ 	.short	0x0000
        /*0036*/ 	.short	0x0000
        /*0038*/ 	.byte	0x00, 0xf0, 0x21, 0x00


	//----- nvinfo : EIATTR_MAXREG_COUNT
	.align		4
.L_1593:
        /*003c*/ 	.byte	0x03, 0x1b
        /*003e*/ 	.short	0x00ff


	//----- nvinfo : EIATTR_EXIT_INSTR_OFFSETS
	.align		4
        /*0040*/ 	.byte	0x04, 0x1c
        /*0042*/ 	.short	(.L_1595 - .L_1594)


	//   ....[0]....
.L_1594:
        /*0044*/ 	.word	0x00000080


	//----- nvinfo : EIATTR_MAX_THREADS
	.align		4
.L_1595:
        /*0048*/ 	.byte	0x04, 0x05
        /*004a*/ 	.short	(.L_1597 - .L_1596)
.L_1596:
        /*004c*/ 	.word	0x00000080
        /*0050*/ 	.word	0x00000001
        /*0054*/ 	.word	0x00000001
.L_1597:


//--------------------- .nv.info.tvmgen_default_fused_transpose_split_kernel_18 --------------------------
	.section	.nv.info.tvmgen_default_fused_transpose_split_kernel_18,"",@"SHT_CUDA_INFO"
	.sectionflags	@""
	.align	4


	//----- nvinfo : EIATTR_CUDA_API_VERSION
	.align		4
        /*0000*/ 	.byte	0x04, 0x37
        /*0002*/ 	.short	(.L_1599 - .L_1598)
.L_1598:
        /*0004*/ 	.word	0x0000007e


	//----- nvinfo : EIATTR_SW2861232_WAR
	.align		4
.L_1599:
        /*0008*/ 	.byte	0x01, 0x35
	.zero		2


	//----- nvinfo : EIATTR_PARAM_CBANK
	.align		4
        /*000c*/ 	.byte	0x04, 0x0a
        /*000e*/ 	.short	(.L_1601 - .L_1600)
	.align		4
.L_1600:
        /*0010*/ 	.word	index@(.nv.constant0.tvmgen_default_fused_transpose_split_kernel_18)
        /*0014*/ 	.short	0x0160
        /*0016*/ 	.short	0x0010


	//----- nvinfo : EIATTR_CBANK_PARAM_SIZE
	.align		4
.L_1601:
        /*0018*/ 	.byte	0x03, 0x19
        /*001a*/ 	.short	0x0010


	//----- nvinfo : EIATTR_KPARAM_INFO
	.align		4
        /*001c*/ 	.byte	0x04, 0x17
        /*001e*/ 	.short	(.L_1603 - .L_1602)
.L_1602:
        /*0020*/ 	.word	0x00000000
        /*0024*/ 	.short	0x0001
        /*0026*/ 	.short	0x0008
        /*0028*/ 	.byte	0x00, 0xf0, 0x21, 0x00


	//----- nvinfo : EIATTR_KPARAM_INFO
	.align		4
.L_1603:
        /*002c*/ 	.byte	0x04, 0x17
        /*002e*/ 	.short	(.L_1605 - .L_1604)
.L_1604:
        /*0030*/ 	.word	0x00000000
        /*0034*/ 	.short	0x0000
        /*0036*/ 	.short	0x0000
        /*0038*/ 	.byte	0x00, 0xf0, 0x21, 0x00


	//----- nvinfo : EIATTR_MAXREG_COUNT
	.align		4
.L_1605:
        /*003c*/ 	.byte	0x03, 0x1b
        /*003e*/ 	.short	0x00ff


	//----- nvinfo : EIATTR_EXIT_INSTR_OFFSETS
	.align		4
        /*0040*/ 	.byte	0x04, 0x1c
        /*0042*/ 	.short	(.L_1607 - .L_1606)


	//   ....[0]....
.L_1606:
        /*0044*/ 	.word	0x00000080


	//----- nvinfo : EIATTR_MAX_THREADS
	.align		4
.L_1607:
        /*0048*/ 	.byte	0x04, 0x05
        /*004a*/ 	.short	(.L_1609 - .L_1608)
.L_1608:
        /*004c*/ 	.word	0x0000001c
        /*0050*/ 	.word	0x00000001
        /*0054*/ 	.word	0x00000001
.L_1609:


//--------------------- .nv.info.tvmgen_default_fused_squeeze_concatenate_43_kernel --------------------------
	.section	.nv.info.tvmgen_default_fused_squeeze_concatenate_43_kernel,"",@"SHT_CUDA_INFO"
	.sectionflags	@""
	.align	4


	//----- nvinfo : EIATTR_CUDA_API_VERSION
	.align		4
        /*0000*/ 	.byte	0x04, 0x37
        /*0002*/ 	.short	(.L_1611 - .L_1610)
.L_1610:
        /*0004*/ 	.word	0x0000007e


	//----- nvinfo : EIATTR_SW2861232_WAR
	.align		4
.L_1611:
        /*0008*/ 	.byte	0x01, 0x35
	.zero		2


	//----- nvinfo : EIATTR_PARAM_CBANK
	.align		4
        /*000c*/ 	.byte	0x04, 0x0a
        /*000e*/ 	.short	(.L_1613 - .L_1612)
	.align		4
.L_1612:
        /*0010*/ 	.word	index@(.nv.constant0.tvmgen_default_fused_squeeze_concatenate_43_kernel)
        /*0014*/ 	.short	0x0160
        /*0016*/ 	.short	0x0018


	//----- nvinfo : EIATTR_CBANK_PARAM_SIZE
	.align		4
.L_1613:
        /*0018*/ 	.byte	0x03, 0x19
        /*001a*/ 	.short	0x0018


	//----- nvinfo : EIATTR_KPARAM_INFO
	.align		4
        /*001c*/ 	.byte	0x04, 0x17
        /*001e*/ 	.short	(.L_1615 - .L_1614)
.L_1614:
        /*0020*/ 	.word	0x00000000
        /*0024*/ 	.short	0x0002
        /*0026*/ 	.short	0x0010
        /*0028*/ 	.byte	0x00, 0xf0, 0x21, 0x00


	//----- nvinfo : EIATTR_KPARAM_INFO
	.align		4
.L_1615:
        /*002c*/ 	.byte	0x04, 0x17
        /*002e*/ 	.short	(.L_1617 - .L_1616)
.L_1616:
        /*0030*/ 	.word	0x00000000
        /*0034*/ 	.short	0x0001
        /*0036*/ 	.short	0x0008
        /*0038*/ 	.byte	0x00, 0xf0, 0x21, 0x00


	//----- nvinfo : EIATTR_KPARAM_INFO
	.align		4
.L_1617:
        /*003c*/ 	.byte	0x04, 0x17
        /*003e*/ 	.short	(.L_1619 - .L_1618)
.L_1618:
        /*0040*/ 	.word	0x00000000
        /*0044*/ 	.short	0x0000
        /*0046*/ 	.short	0x0000
        /*0048*/ 	.byte	0x00, 0xf0, 0x21, 0x00


	//----- nvinfo : EIATTR_MAXREG_COUNT
	.align		4
.L_1619:
        /*004c*/ 	.byte	0x03, 0x1b
        /*004e*/ 	.short	0x00ff


	//----- nvinfo : EIATTR_EXIT_INSTR_OFFSETS
	.align		4
        /*0050*/ 	.byte	0x04, 0x1c
        /*0052*/ 	.short	(.L_1621 - .L_1620)


	//   ....[0]....
.L_1620:
        /*0054*/ 	.word	0x000000b0


	//----- nvinfo : EIATTR_MAX_THREADS
	.align		4
.L_1621:
        /*0058*/ 	.byte	0x04, 0x05
        /*005a*/ 	.short	(.L_1623 - .L_1622)
.L_1622:
        /*005c*/ 	.word	0x00000100
        /*0060*/ 	.word	0x00000001
        /*0064*/ 	.word	0x00000001
.L_1623:


//--------------------- .nv.info.tvmgen_default_fused_transpose_split_kernel_11 --------------------------
	.section	.nv.info.tvmgen_default_fused_transpose_split_kernel_11,"",@"SHT_CUDA_INFO"
	.sectionflags	@""
	.align	4


	//----- nvinfo : EIATTR_CUDA_API_VERSION
	.align		4
        /*0000*/ 	.byte	0x04, 0x37
        /*0002*/ 	.short	(.L_1625 - .L_1624)
.L_1624:
        /*0004*/ 	.word	0x0000007e


	//----- nvinfo : EIATTR_SW2861232_WAR
	.align		4
.L_1625:
        /*0008*/ 	.byte	0x01, 0x35
	.zero		2


	//----- nvinfo : EIATTR_PARAM_CBANK
	.align		4
        /*000c*/ 	.byte	0x04, 0x0a
        /*000e*/ 	.short	(.L_1627 - .L_1626)
	.align		4
.L_1626:
        /*0010*/ 	.word	index@(.nv.constant0.tvmgen_default_fused_transpose_split_kernel_11)
        /*0014*/ 	.short	0x0160
        /*0016*/ 	.short	0x0010


	//----- nvinfo : EIATTR_CBANK_PARAM_SIZE
	.align		4
.L_1627:
        /*0018*/ 	.byte	0x03, 0x19
        /*001a*/ 	.short	0x0010


	//----- nvinfo : EIATTR_KPARAM_INFO
	.align		4
        /*001c*/ 	.byte	0x04, 0x17
        /*001e*/ 	.short	(.L_1629 - .L_1628)
.L_1628:
        /*0020*/ 	.word	0x00000000
        /*0024*/ 	.short	0x0001
        /*0026*/ 	.short	0x0008
        /*0028*/ 	.byte	0x00, 0xf0, 0x21, 0x00


	//----- nvinfo : EIATTR_KPARAM_INFO
	.align		4
.L_1629:
        /*002c*/ 	.byte	0x04, 0x17
        /*002e*/ 	.short	(.L_1631 - .L_1630)
.L_1630:
        /*0030*/ 	.word	0x00000000
        /*0034*/ 	.short	0x0000
        /*0036*/ 	.short	0x0000
        /*0038*/ 	.byte	0x00, 0xf0, 0x21, 0x00


	//----- nvinfo : EIATTR_MAXREG_COUNT
	.align		4
.L_1631:
        /*003c*/ 	.byte	0x03, 0x1b
        /*003e*/ 	.short	0x00ff


	//----- nvinfo : EIATTR_EXIT_INSTR_OFFSETS
	.align		4
        /*0040*/ 	.byte	0x04, 0x1c
        /*0042*/ 	.short	(.L_1633 - .L_1632)


	//   ....[0]....
.L_1632:
        /*0044*/ 	.word	0x00000080


	//----- nvinfo : EIATTR_MAX_THREADS
	.align		4
.L_1633:
        /*0048*/ 	.byte	0x04, 0x05
        /*004a*/ 	.short	(.L_1635 - .L_1634)
.L_1634:
        /*004c*/ 	.word	0x0000001c
        /*0050*/ 	.word	0x00000001
        /*0054*/ 	.word	0x00000001
.L_1635:


//--------------------- .nv.info.tvmgen_default_fused_transpose_split_kernel_1 --------------------------
	.section	.nv.info.tvmgen_default_fused_transpose_split_kernel_1,"",@"SHT_CUDA_INFO"
	.sectionflags	@""
	.align	4


	//----- nvinfo : EIATTR_CUDA_API_VERSION
	.align		4
        /*0000*/ 	.byte	0x04, 0x37
        /*0002*/ 	.short	(.L_1637 - .L_1636)
.L_1636:
        /*0004*/ 	.word	0x0000007e


	//----- nvinfo : EIATTR_SW2861232_WAR
	.align		4
.L_1637:
        /*0008*/ 	.byte	0x01, 0x35
	.zero		2


	//----- nvinfo : EIATTR_PARAM_CBANK
	.align		4
        /*000c*/ 	.byte	0x04, 0x0a
        /*000e*/ 	.short	(.L_1639 - .L_1638)
	.align		4
.L_1638:
        /*0010*/ 	.word	index@(.nv.constant0.tvmgen_default_fused_transpose_split_kernel_1)
        /*0014*/ 	.short	0x0160
        /*0016*/ 	.short	0x0010


	//----- nvinfo : EIATTR_CBANK_PARAM_SIZE
	.align		4
.L_1639:
        /*0018*/ 	.byte	0x03, 0x19
        /*001a*/ 	.short	0x0010


	//----- nvinfo : EIATTR_KPARAM_INFO
	.align		4
        /*001c*/ 	.byte	0x04, 0x17
        /*001e*/ 	.short	(.L_1641 - .L_1640)
.L_1640:
        /*0020*/ 	.word	0x00000000
        /*0024*/ 	.short	0x0001
        /*0026*/ 	.short	0x0008
        /*0028*/ 	.byte	0x00, 0xf0, 0x21, 0x00


	//----- nvinfo : EIATTR_KPARAM_INFO
	.align		4
.L_1641:
        /*002c*/ 	.byte	0x04, 0x17
        /*002e*/ 	.short	(.L_1643 - .L_1642)
.L_1642:
        /*0030*/ 	.word	0x00000000
        /*0034*/ 	.short	0x0000
        /*0036*/ 	.short	0x0000
        /*0038*/ 	.byte	0x00, 0xf0, 0x21, 0x00


	//----- nvinfo : EIATTR_MAXREG_COUNT
	.align		4
.L_1643:
        /*003c*/ 	.byte	0x03, 0x1b
        /*003e*/ 	.short	0x00ff


	//----- nvinfo : EIATTR_EXIT_INSTR_OFFSETS
	.align		4
        /*0040*/ 	.byte	0x04, 0x1c
        /*0042*/ 	.short	(.L_1645 - .L_1644)


	//   ....[0]....
.L_1644:
        /*0044*/ 	.word	0x00000080


	//----- nvinfo : EIATTR_MAX_THREADS
	.align		4
.L_1645:
        /*0048*/ 	.byte	0x04, 0x05
        /*004a*/ 	.short	(.L_1647 - .L_1646)
.L_1646:
        /*004c*/ 	.word	0x0000001c
        /*0050*/ 	.word	0x00000001
        /*0054*/ 	.word	0x00000001
.L_1647:


//--------------------- .nv.info.tvmgen_default_fused_split_sigmoid_sigmoid_multiply_sigmoid_tanh_multiply_add_tanh_multiply_sta_2bcd01aae566f75b__kernel_6 --------------------------
	.section	.nv.info.tvmgen_default_fused_split_sigmoid_sigmoid_multiply_sigmoid_tanh_multiply_add_tanh_multiply_sta_2bcd01aae566f75b__kernel_6,"",@"SHT_CUDA_INFO"
	.sectionflags	@""
	.align	4


	//----- nvinfo : EIATTR_CUDA_API_VERSION
	.align		4
        /*0000*/ 	.byte	0x04, 0x37
        /*0002*/ 	.short	(.L_1649 - .L_1648)
.L_1648:
        /*0004*/ 	.word	0x0000007e


	//----- nvinfo : EIATTR_SW2861232_WAR
	.align		4
.L_1649:
        /*0008*/ 	.byte	0x01, 0x35
	.zero		2


	//----- nvinfo : EIATTR_PARAM_CBANK
	.align		4
        /*000c*/ 	.byte	0x04, 0x0a
        /*000e*/ 	.short	(.L_1651 - .L_1650)
	.align		4
.L_1650:
        /*0010*/ 	.word	index@(.nv.constant0.tvmgen_default_fused_split_sigmoid_sigmoid_multiply_sigmoid_tanh_multiply_add_tanh_multiply_sta_2bcd01aae566f75b__kernel_6)
        /*0014*/ 	.short	0x0160
        /*0016*/ 	.short	0x0010


	//----- nvinfo : EIATTR_CBANK_PARAM_SIZE
	.align		4
.L_1651:
        /*0018*/ 	.byte	0x03, 0x19
        /*001a*/ 	.short	0x0010


	//----- nvinfo : EIATTR_KPARAM_INFO
	.align		4
        /*001c*/ 	.byte	0x04, 0x17
        /*001e*/ 	.short	(.L_1653 - .L_1652)
.L_1652:
        /*0020*/ 	.word	0x00000000
        /*0024*/ 	.short	0x0001
        /*0026*/ 	.short	0x0008
        /*0028*/ 	.byte	0x00, 0xf0, 0x21, 0x00


	//----- nvinfo : EIATTR_KPARAM_INFO
	.align		4
.L_1653:
        /*002c*/ 	.byte	0x04, 0x17
        /*002e*/ 	.short	(.L_1655 - .L_1654)
.L_1654:
        /*0030*/ 	.word	0x00000000
        /*0034*/ 	.short	0x0000
        /*0036*/ 	.short	0x0000
        /*0038*/ 	.byte	0x00, 0xf0, 0x21, 0x00


	//----- nvinfo : EIATTR_MAXREG_COUNT
	.align		4
.L_1655:
        /*003c*/ 	.byte	0x03, 0x1b
        /*003e*/ 	.short	0x00ff


	//----- nvinfo : EIATTR_EXIT_INSTR_OFFSETS
	.align		4
        /*0040*/ 	.byte	0x04, 0x1c
        /*0042*/ 	.short	(.L_1657 - .L_1656)


	//   ....[0]....
.L_1656:
        /*0044*/ 	.word	0x00000080


	//----- nvinfo : EIATTR_MAX_THREADS
	.align		4
.L_1657:
        /*0048*/ 	.byte	0x04, 0x05
        /*004a*/ 	.short	(.L_1659 - .L_1658)
.L_1658:
        /*004c*/ 	.word	0x00000080
        /*0050*/ 	.word	0x00000001
        /*0054*/ 	.word	0x00000001
.L_1659:


//--------------------- .nv.info.tvmgen_default_fused_squeeze_concatenate_41_kernel --------------------------
	.section	.nv.info.tvmgen_default_fused_squeeze_concatenate_41_kernel,"",@"SHT_CUDA_INFO"
	.sectionflags	@""
	.align	4


	//----- nvinfo : EIATTR_CUDA_API_VERSION
	.align		4
        /*0000*/ 	.byte	0x04, 0x37
        /*0002*/ 	.short	(.L_1661 - .L_1660)
.L_1660:
        /*0004*/ 	.word	0x0000007e


	//----- nvinfo : EIATTR_SW2861232_WAR
	.align		4
.L_1661:
        /*0008*/ 	.byte	0x01, 0x35
	.zero		2


	//----- nvinfo : EIATTR_PARAM_CBANK
	.align		4
        /*000c*/ 	.byte	0x04, 0x0a
        /*000e*/ 	.short	(.L_1663 - .L_1662)
	.align		4
.L_1662:
        /*0010*/ 	.word	index@(.nv.constant0.tvmgen_default_fused_squeeze_concatenate_41_kernel)
        /*0014*/ 	.short	0x0160
        /*0016*/ 	.short	0x0018


	//----- nvinfo : EIATTR_CBANK_PARAM_SIZE
	.align		4
.L_1663:
        /*0018*/ 	.byte	0x03, 0x19
        /*001a*/ 	.short	0x0018


	//----- nvinfo : EIATTR_KPARAM_INFO
	.align		4
        /*001c*/ 	.byte	0x04, 0x17
        /*001e*/ 	.short	(.L_1665 - .L_1664)
.L_1664:
        /*0020*/ 	.word	0x00000000
        /*0024*/ 	.short	0x0002
        /*0026*/ 	.short	0x0010
        /*0028*/ 	.byte	0x00, 0xf0, 0x21, 0x00


	//----- nvinfo : EIATTR_KPARAM_INFO
	.align		4
.L_1665:
        /*002c*/ 	.byte	0x04, 0x17
        /*002e*/ 	.short	(.L_1667 - .L_1666)
.L_1666:
        /*0030*/ 	.word	0x00000000
        /*0034*/ 	.short	0x0001
        /*0036*/ 	.short	0x0008
        /*0038*/ 	.byte	0x00, 0xf0, 0x21, 0x00


	//----- nvinfo : EIATTR_KPARAM_INFO
	.align		4
.L_1667:
        /*003c*/ 	.byte	0x04, 0x17
        /*003e*/ 	.short	(.L_1669 - .L_1668)
.L_1668:
        /*0040*/ 	.word	0x00000000
        /*0044*/ 	.short	0x0000
        /*0046*/ 	.short	0x0000
        /*0048*/ 	.byte	0x00, 0xf0, 0x21, 0x00


	//----- nvinfo : EIATTR_MAXREG_COUNT
	.align		4
.L_1669:
        /*004c*/ 	.byte	0x03, 0x1b
        /*004e*/ 	.short	0x00ff


	//----- nvinfo : EIATTR_EXIT_INSTR_OFFSETS
	.align		4
        /*0050*/ 	.byte	0x04, 0x1c
        /*0052*/ 	.short	(.L_1671 - .L_1670)


	//   ....[0]....
.L_1670:
        /*0054*/ 	.word	0x000000b0


	//----- nvinfo : EIATTR_MAX_THREADS
	.align		4
.L_1671:
        /*0058*/ 	.byte	0x04, 0x05
        /*005a*/ 	.short	(.L_1673 - .L_1672)
.L_1672:
        /*005c*/ 	.word	0x00000100
        /*0060*/ 	.word	0x00000001
        /*0064*/ 	.word	0x00000001
.L_1673:


//--------------------- .nv.info.tvmgen_default_fused_squeeze_concatenate_7_kernel --------------------------
	.section	.nv.info.tvmgen_default_fused_squeeze_concatenate_7_kernel,"",@"SHT_CUDA_INFO"
	.sectionflags	@""
	.align	4


	//----- nvinfo : EIATTR_CUDA_API_VERSION
	.align		4
        /*0000*/ 	.byte	0x04, 0x37
        /*0002*/ 	.short	(.L_1675 - .L_1674)
.L_1674:
        /*0004*/ 	.word	0x0000007e


	//----- nvinfo : EIATTR_SW2861232_WAR
	.align		4
.L_1675:
        /*0008*/ 	.byte	0x01, 0x35
	.zero		2


	//----- nvinfo : EIATTR_PARAM_CBANK
	.align		4
        /*000c*/ 	.byte	0x04, 0x0a
        /*000e*/ 	.short	(.L_1677 - .L_1676)
	.align		4
.L_1676:
        /*0010*/ 	.word	index@(.nv.constant0.tvmgen_default_fused_squeeze_concatenate_7_kernel)
        /*0014*/ 	.short	0x0160
        /*0016*/ 	.short	0x0018


	//----- nvinfo : EIATTR_CBANK_PARAM_SIZE
	.align		4
.L_1677:
        /*0018*/ 	.byte	0x03, 0x19
        /*001a*/ 	.short	0x0018


	//----- nvinfo : EIATTR_KPARAM_INFO
	.align		4
        /*001c*/ 	.byte	0x04, 0x17
        /*001e*/ 	.short	(.L_1679 - .L_1678)
.L_1678:
        /*0020*/ 	.word	0x00000000
        /*0024*/ 	.short	0x0002
        /*0026*/ 	.short	0x0010
        /*0028*/ 	.byte	0x00, 0xf0, 0x21, 0x00


	//----- nvinfo : EIATTR_KPARAM_INFO
	.align		4
.L_1679:
        /*002c*/ 	.byte	0x04, 0x17
        /*002e*/ 	.short	(.L_1681 - .L_1680)
.L_1680:
        /*0030*/ 	.word	0x00000000
        /*0034*/ 	.short	0x0001
        /*0036*/ 	.short	0x0008
        /*0038*/ 	.byte	0x00, 0xf0, 0x21, 0x00


	//----- nvinfo : EIATTR_KPARAM_INFO
	.align		4
.L_1681:
        /*003c*/ 	.byte	0x04, 0x17
        /*003e*/ 	.short	(.L_1683 - .L_1682)
.L_1682:
        /*0040*/ 	.word	0x00000000
        /*0044*/ 	.short	0x0000
        /*0046*/ 	.short	0x0000
        /*0048*/ 	.byte	0x00, 0xf0, 0x21, 0x00


	//----- nvinfo : EIATTR_MAXREG_COUNT
	.align		4
.L_1683:
        /*004c*/ 	.byte	0x03, 0x1b
        /*004e*/ 	.short	0x00ff


	//----- nvinfo : EIATTR_EXIT_INSTR_OFFSETS
	.align		4
        /*0050*/ 	.byte	0x04, 0x1c
        /*0052*/ 	.short	(.L_1685 - .L_1684)


	//   ....[0]....
.L_1684:
        /*0054*/ 	.word	0x000000b0


	//----- nvinfo : EIATTR_MAX_THREADS
	.align		4
.L_1685:
        /*0058*/ 	.byte	0x04, 0x05
        /*005a*/ 	.short	(.L_1687 - .L_1686)
.L_1686:
        /*005c*/ 	.word	0x0000009c
        /*0060*/ 	.word	0x00000001
        /*0064*/ 	.word	0x00000001
.L_1687:


//--------------------- .nv.info.tvmgen_default_fused_transpose_split_kernel_8 --------------------------
	.section	.nv.info.tvmgen_default_fused_transpose_split_kernel_8,"",@"SHT_CUDA_INFO"
	.sectionflags	@""
	.align	4


	//----- nvinfo : EIATTR_CUDA_API_VERSION
	.align		4
        /*0000*/ 	.byte	0x04, 0x37
        /*0002*/ 	.short	(.L_1689 - .L_1688)
.L_1688:
        /*0004*/ 	.word	0x0000007e


	//----- nvinfo : EIATTR_SW2861232_WAR
	.align		4
.L_1689:
        /*0008*/ 	.byte	0x01, 0x35
	.zero		2


	//----- nvinfo : EIATTR_PARAM_CBANK
	.align		4
        /*000c*/ 	.byte	0x04, 0x0a
        /*000e*/ 	.short	(.L_1691 - .L_1690)
	.align		4
.L_1690:
        /*0010*/ 	.word	index@(.nv.constant0.tvmgen_default_fused_transpose_split_kernel_8)
        /*0014*/ 	.short	0x0160
        /*0016*/ 	.short	0x0010


	//----- nvinfo : EIATTR_CBANK_PARAM_SIZE
	.align		4
.L_1691:
        /*0018*/ 	.byte	0x03, 0x19
        /*001a*/ 	.short	0x0010


	//----- nvinfo : EIATTR_KPARAM_INFO
	.align		4
        /*001c*/ 	.byte	0x04, 0x17
        /*001e*/ 	.short	(.L_1693 - .L_1692)
.L_1692:
        /*0020*/ 	.word	0x00000000
        /*0024*/ 	.short	0x0001
        /*0026*/ 	.short	0x0008
        /*0028*/ 	.byte	0x00, 0xf0, 0x21, 0x00


	//----- nvinfo : EIATTR_KPARAM_INFO
	.align		4
.L_1693:
        /*002c*/ 	.byte	0x04, 0x17
        /*002e*/ 	.short	(.L_1695 - .L_1694)
.L_1694:
        /*0030*/ 	.word	0x00000000
        /*0034*/ 	.short	0x0000
        /*0036*/ 	.short	0x0000
        /*0038*/ 	.byte	0x00, 0xf0, 0x21, 0x00


	//----- nvinfo : EIATTR_MAXREG_COUNT
	.align		4
.L_1695:
        /*003c*/ 	.byte	0x03, 0x1b
        /*003e*/ 	.short	0x00ff


	//----- nvinfo : EIATTR_EXIT_INSTR_OFFSETS
	.align		4
        /*0040*/ 	.byte	0x04, 0x1c
        /*0042*/ 	.short	(.L_1697 - .L_1696)


	//   ....[0]....
.L_1696:
        /*0044*/ 	.word	0x00000080


	//----- nvinfo : EIATTR_MAX_THREADS
	.align		4
.L_1697:
        /*0048*/ 	.byte	0x04, 0x05
        /*004a*/ 	.short	(.L_1699 - .L_1698)
.L_1698:
        /*004c*/ 	.word	0x0000001c
        /*0050*/ 	.word	0x00000001
        /*0054*/ 	.word	0x00000001
.L_1699:


//--------------------- .nv.info.tvmgen_default_fused_transpose_split_kernel_14 --------------------------
	.section	.nv.info.tvmgen_default_fused_transpose_split_kernel_14,"",@"SHT_CUDA_INFO"
	.sectionflags	@""
	.align	4


	//----- nvinfo : EIATTR_CUDA_API_VERSION
	.align		4
        /*0000*/ 	.byte	0x04, 0x37
        /*0002*/ 	.short	(.L_1701 - .L_1700)
.L_1700:
        /*0004*/ 	.word	0x0000007e


	//----- nvinfo : EIATTR_SW2861232_WAR
	.align		4
.L_1701:
        /*0008*/ 	.byte	0x01, 0x35
	.zero		2


	//----- nvinfo : EIATTR_PARAM_CBANK
	.align		4
        /*000c*/ 	.byte	0x04, 0x0a
        /*000e*/ 	.short	(.L_1703 - .L_1702)
	.align		4
.L_1702:
        /*0010*/ 	.word	index@(.nv.constant0.tvmgen_default_fused_transpose_split_kernel_14)
        /*0014*/ 	.short	0x0160
        /*0016*/ 	.short	0x0010


	//----- nvinfo : EIATTR_CBANK_PARAM_SIZE
	.align		4
.L_1703:
        /*0018*/ 	.byte	0x03, 0x19
        /*001a*/ 	.short	0x0010


	//----- nvinfo : EIATTR_KPARAM_INFO
	.align		4
        /*001c*/ 	.byte	0x04, 0x17
        /*001e*/ 	.short	(.L_1705 - .L_1704)
.L_1704:
        /*0020*/ 	.word	0x00000000
        /*0024*/ 	.short	0x0001
        /*0026*/ 	.short	0x0008
        /*0028*/ 	.byte	0x00, 0xf0, 0x21, 0x00


	//----- nvinfo : EIATTR_KPARAM_INFO
	.align		4
.L_1705:
        /*002c*/ 	.byte	0x04, 0x17
        /*002e*/ 	.short	(.L_1707 - .L_1706)
.L_1706:
        /*0030*/ 	.word	0x00000000
        /*0034*/ 	.short	0x0000
        /*0036*/ 	.short	0x0000
        /*0038*/ 	.byte	0x00, 0xf0, 0x21, 0x00


	//----- nvinfo : EIATTR_MAXREG_COUNT
	.align		4
.L_1707:
        /*003c*/ 	.byte	0x03, 0x1b
        /*003e*/ 	.short	0x00ff


	//----- nvinfo : EIATTR_EXIT_INSTR_OFFSETS
	.align		4
        /*0040*/ 	.byte	0x04, 0x1c
        /*0042*/ 	.short	(.L_1709 - .L_1708)


	//   ....[0]....
.L_1708:
        /*0044*/ 	.word	0x00000080


	//----- nvinfo : EIATTR_MAX_THREADS
	.align		4
.L_1709:
        /*0048*/ 	.byte	0x04, 0x05
        /*004a*/ 	.short	(.L_1711 - .L_1710)
.L_1710:
        /*004c*/ 	.word	0x0000001c
        /*0050*/ 	.word	0x00000001
        /*0054*/ 	.word	0x00000001
.L_1711:


//--------------------- .nv.info.tvmgen_default_fused_squeeze_concatenate_8_kernel --------------------------
	.section	.nv.info.tvmgen_default_fused_squeeze_concatenate_8_kernel,"",@"SHT_CUDA_INFO"
	.sectionflags	@""
	.align	4


	//----- nvinfo : EIATTR_CUDA_API_VERSION
	.align		4
        /*0000*/ 	.byte	0x04, 0x37
        /*0002*/ 	.short	(.L_1713 - .L_1712)
.L_1712:
        /*0004*/ 	.word	0x0000007e


	//----- nvinfo : EIATTR_SW2861232_WAR
	.align		4
.L_1713:
        /*0008*/ 	.byte	0x01, 0x35
	.zero		2


	//----- nvinfo : EIATTR_PARAM_CBANK
	.align		4
        /*000c*/ 	.byte	0x04, 0x0a
        /*000e*/ 	.short	(.L_1715 - .L_1714)
	.align		4
.L_1714:
        /*0010*/ 	.word	index@(.nv.constant0.tvmgen_default_fused_squeeze_concatenate_8_kernel)
        /*0014*/ 	.short	0x0160
        /*0016*/ 	.short	0x0018


	//----- nvinfo : EIATTR_CBANK_PARAM_SIZE
	.align		4
.L_1715:
        /*0018*/ 	.byte	0x03, 0x19
        /*001a*/ 	.short	0x0018


	//----- nvinfo : EIATTR_KPARAM_INFO
	.align		4
        /*001c*/ 	.byte	0x04, 0x17
        /*001e*/ 	.short	(.L_1717 - .L_1716)
.L_1716:
        /*0020*/ 	.word	0x00000000
        /*0024*/ 	.short	0x0002
        /*0026*/ 	.short	0x0010
        /*0028*/ 	.byte	0x00, 0xf0, 0x21, 0x00


	//----- nvinfo : EIATTR_KPARAM_INFO
	.align		4
.L_1717:
        /*002c*/ 	.byte	0x04, 0x17
        /*002e*/ 	.short	(.L_1719 - .L_1718)
.L_1718:
        /*0030*/ 	.word	0x00000000
        /*0034*/ 	.short	0x0001
        /*0036*/ 	.short	0x0008
        /*0038*/ 	.byte	0x00, 0xf0, 0x21, 0x00


	//----- nvinfo : EIATTR_KPARAM_INFO
	.align		4
.L_1719:
        /*003c*/ 	.byte	0x04, 0x17
        /*003e*/ 	.short	(.L_1721 - .L_1720)
.L_1720:
        /*0040*/ 	.word	0x00000000
        /*0044*/ 	.short	0x0000
        /*0046*/ 	.short	0x0000
        /*0048*/ 	.byte	0x00, 0xf0, 0x21, 0x00


	//----- nvinfo : EIATTR_MAXREG_COUNT
	.align		4
.L_1721:
        /*004c*/ 	.byte	0x03, 0x1b
        /*004e*/ 	.short	0x00ff


	//----- nvinfo : EIATTR_EXIT_INSTR_OFFSETS
	.align		4
        /*0050*/ 	.byte	0x04, 0x1c
        /*0052*/ 	.short	(.L_1723 - .L_1722)


	//   ....[0]....
.L_1722:
        /*0054*/ 	.word	0x000000b0


	//----- nvinfo : EIATTR_MAX_THREADS
	.align		4
.L_1723:
        /*0058*/ 	.byte	0x04, 0x05
        /*005a*/ 	.short	(.L_1725 - .L_1724)
.L_1724:
        /*005c*/ 	.word	0x0000009c
        /*0060*/ 	.word	0x00000001
        /*0064*/ 	.word	0x00000001
.L_1725:


//--------------------- .nv.info.tvmgen_default_fused_transpose_split_kernel_16 --------------------------
	.section	.nv.info.tvmgen_default_fused_transpose_split_kernel_16,"",@"SHT_CUDA_INFO"
	.sectionflags	@""
	.align	4


	//----- nvinfo : EIATTR_CUDA_API_VERSION
	.align		4
        /*0000*/ 	.byte	0x04, 0x37
        /*0002*/ 	.short	(.L_1727 - .L_1726)
.L_1726:
        /*0004*/ 	.word	0x0000007e


	//----- nvinfo : EIATTR_SW2861232_WAR
	.align		4
.L_1727:
        /*0008*/ 	.byte	0x01, 0x35
	.zero		2


	//----- nvinfo : EIATTR_PARAM_CBANK
	.align		4
        /*000c*/ 	.byte	0x04, 0x0a
        /*000e*/ 	.short	(.L_1729 - .L_1728)
	.align		4
.L_1728:
        /*0010*/ 	.word	index@(.nv.constant0.tvmgen_default_fused_transpose_split_kernel_16)
        /*0014*/ 	.short	0x0160
        /*0016*/ 	.short	0x0010


	//----- nvinfo : EIATTR_CBANK_PARAM_SIZE
	.align		4
.L_1729:
        /*0018*/ 	.byte	0x03, 0x19
        /*001a*/ 	.short	0x0010


	//----- nvinfo : EIATTR_KPARAM_INFO
	.align		4
        /*001c*/ 	.byte	0x04, 0x17
        /*001e*/ 	.short	(.L_1731 - .L_1730)
.L_1730:
        /*0020*/ 	.word	0x00000000
        /*0024*/ 	.short	0x0001
        /*0026*/ 	.short	0x0008
        /*0028*/ 	.byte	0x00, 0xf0, 0x21, 0x00


	//----- nvinfo : EIATTR_KPARAM_INFO
	.align		4
.L_1731:
        /*002c*/ 	.byte	0x04, 0x17
        /*002e*/ 	.short	(.L_1733 - .L_1732)
.L_1732:
        /*0030*/ 	.word	0x00000000
        /*0034*/ 	.short	0x0000
        /*0036*/ 	.short	0x0000
        /*0038*/ 	.byte	0x00, 0xf0, 0x21, 0x00


	//----- nvinfo : EIATTR_MAXREG_COUNT
	.align		4
.L_1733:
        /*003c*/ 	.byte	0x03, 0x1b
        /*003e*/ 	.short	0x00ff


	//----- nvinfo : EIATTR_EXIT_INSTR_OFFSETS
	.align		4
        /*0040*/ 	.byte	0x04, 0x1c
        /*0042*/ 	.short	(.L_1735 - .L_1734)


	//   ....[0]....
.L_1734:
        /*0044*/ 	.word	0x00000080


	//----- nvinfo : EIATTR_MAX_THREADS
	.align		4
.L_1735:
        /*0048*/ 	.byte	0x04, 0x05
        /*004a*/ 	.short	(.L_1737 - .L_1736)
.L_1736:
        /*004c*/ 	.word	0x0000001c
        /*0050*/ 	.word	0x00000001
        /*0054*/ 	.word	0x00000001
.L_1737:


//--------------------- .nv.info.tvmgen_default_fused_squeeze_concatenate_2_kernel --------------------------
	.section	.nv.info.tvmgen_default_fused_squeeze_concatenate_2_kernel,"",@"SHT_CUDA_INFO"
	.sectionflags	@""
	.align	4


	//----- nvinfo : EIATTR_CUDA_API_VERSION
	.align		4
        /*0000*/ 	.byte	0x04, 0x37
        /*0002*/ 	.short	(.L_1739 - .L_1738)
.L_1738:
        /*0004*/ 	.word	0x0000007e


	//----- nvinfo : EIATTR_SW2861232_WAR
	.align		4
.L_1739:
        /*0008*/ 	.byte	0x01, 0x35
	.zero		2


	//----- nvinfo : EIATTR_PARAM_CBANK
	.align		4
        /*000c*/ 	.byte	0x04, 0x0a
        /*000e*/ 	.short	(.L_1741 - .L_1740)
	.align		4
.L_1740:
        /*0010*/ 	.word	index@(.nv.constant0.tvmgen_default_fused_squeeze_concatenate_2_kernel)
        /*0014*/ 	.short	0x0160
        /*0016*/ 	.short	0x0018


	//----- nvinfo : EIATTR_CBANK_PARAM_SIZE
	.align		4
.L_1741:
        /*0018*/ 	.byte	0x03, 0x19
        /*001a*/ 	.short	0x0018


	//----- nvinfo : EIATTR_KPARAM_INFO
	.align		4
        /*001c*/ 	.byte	0x04, 0x17
        /*001e*/ 	.short	(.L_1743 - .L_1742)
.L_1742:
        /*0020*/ 	.word	0x00000000
        /*0024*/ 	.short	0x0002
        /*0026*/ 	.short	0x0010
        /*0028*/ 	.byte	0x00, 0xf0, 0x21, 0x00


	//----- nvinfo : EIATTR_KPARAM_INFO
	.align		4
.L_1743:
        /*002c*/ 	.byte	0x04, 0x17
        /*002e*/ 	.short	(.L_1745 - .L_1744)
.L_1744:
        /*0030*/ 	.word	0x00000000
        /*0034*/ 	.short	0x0001
        /*0036*/ 	.short	0x0008
        /*0038*/ 	.byte	0x00, 0xf0, 0x21, 0x00


	//----- nvinfo : EIATTR_KPARAM_INFO
	.align		4
.L_1745:
        /*003c*/ 	.byte	0x04, 0x17
        /*003e*/ 	.short	(.L_1747 - .L_1746)
.L_1746:
        /*0040*/ 	.word	0x00000000
        /*0044*/ 	.short	0x0000
        /*0046*/ 	.short	0x0000
        /*0048*/ 	.byte	0x00, 0xf0, 0x21, 0x00


	//----- nvinfo : EIATTR_MAXREG_COUNT
	.align		4
.L_1747:
        /*004c*/ 	.byte	0x03, 0x1b
        /*004e*/ 	.short	0x00ff


	//----- nvinfo : EIATTR_EXIT_INSTR_OFFSETS
	.align		4
        /*0050*/ 	.byte	0x04, 0x1c
        /*0052*/ 	.short	(.L_1749 - .L_1748)


	//   ....[0]....
.L_1748:
        /*0054*/ 	.word	0x000000b0


	//----- nvinfo : EIATTR_MAX_THREADS
	.align		4
.L_1749:
        /*0058*/ 	.byte	0x04, 0x05
        /*005a*/ 	.short	(.L_1751 - .L_1750)
.L_1750:
        /*005c*/ 	.word	0x0000009c
        /*0060*/ 	.word	0x00000001
        /*0064*/ 	.word	0x00000001
.L_1751:


//--------------------- .nv.info.tvmgen_default_fused_split_sigmoid_sigmoid_multiply_sigmoid_tanh_multiply_add_tanh_multiply_sta_2bcd01aae566f75b__kernel_19 --------------------------
	.section	.nv.info.tvmgen_default_fused_split_sigmoid_sigmoid_multiply_sigmoid_tanh_multiply_add_tanh_multiply_sta_2bcd01aae566f75b__kernel_19,"",@"SHT_CUDA_INFO"
	.sectionflags	@""
	.align	4


	//----- nvinfo : EIATTR_CUDA_API_VERSION
	.align		4
        /*0000*/ 	.byte	0x04, 0x37
        /*0002*/ 	.short	(.L_1753 - .L_1752)
.L_1752:
        /*0004*/ 	.word	0x0000007e


	//----- nvinfo : EIATTR_SW2861232_WAR
	.align		4
.L_1753:
        /*0008*/ 	.byte	0x01, 0x35
	.zero		2


	//----- nvinfo : EIATTR_PARAM_CBANK
	.align		4
        /*000c*/ 	.byte	0x04, 0x0a
        /*000e*/ 	.short	(.L_1755 - .L_1754)
	.align		4
.L_1754:
        /*0010*/ 	.word	index@(.nv.constant0.tvmgen_default_fused_split_sigmoid_sigmoid_multiply_sigmoid_tanh_multiply_add_tanh_multiply_sta_2bcd01aae566f75b__kernel_19)
        /*0014*/ 	.short	0x0160
        /*0016*/ 	.short	0x0010


	//----- nvinfo : EIATTR_CBANK_PARAM_SIZE
	.align		4
.L_1755:
        /*0018*/ 	.byte	0x03, 0x19
        /*001a*/ 	.short	0x0010


	//----- nvinfo : EIATTR_KPARAM_INFO
	.align		4
        /*001c*/ 	.byte	0x04, 0x17
        /*001e*/ 	.short	(.L_1757 - .L_1756)
.L_1756:
        /*0020*/ 	.word	0x00000000
        /*0024*/ 	.short	0x0001
        /*0026*/ 	.short	0x0008
        /*0028*/ 	.byte	0x00, 0xf0, 0x21, 0x00


	//----- nvinfo : EIATTR_KPARAM_INFO
	.align		4
.L_1757:
        /*002c*/ 	.byte	0x04, 0x17
        /*002e*/ 	.short	(.L_1759 - .L_1758)
.L_1758:
        /*0030*/ 	.word	0x00000000
        /*0034*/ 	.short	0x0000
        /*0036*/ 	.short	0x0000
        /*0038*/ 	.byte	0x00, 0xf0, 0x21, 0x00


	//----- nvinfo : EIATTR_MAXREG_COUNT
	.align		4
.L_1759:
        /*003c*/ 	.byte	0x03, 0x1b
        /*003e*/ 	.short	0x00ff


	//----- nvinfo : EIATTR_EXIT_INSTR_OFFSETS
	.align		4
        /*0040*/ 	.byte	0x04, 0x1c
        /*0042*/ 	.short	(.L_1761 - .L_1760)


	//   ....[0]....
.L_1760:
        /*0044*/ 	.word	0x00000080


	//----- nvinfo : EIATTR_MAX_THREADS
	.align		4
.L_1761:
        /*0048*/ 	.byte	0x04, 0x05
        /*004a*/ 	.short	(.L_1763 - .L_1762)
.L_1762:
        /*004c*/ 	.word	0x00000080
        /*0050*/ 	.word	0x00000001
        /*0054*/ 	.word	0x00000001
.L_1763:


//--------------------- .nv.info.tvmgen_default_fused_squeeze_concatenate_45_kernel --------------------------
	.section	.nv.info.tvmgen_default_fused_squeeze_concatenate_45_kernel,"",@"SHT_CUDA_INFO"
	.sectionflags	@""
	.align	4


	//----- nvinfo : EIATTR_CUDA_API_VERSION
	.align		4
        /*0000*/ 	.byte	0x04, 0x37
        /*0002*/ 	.short	(.L_1765 - .L_1764)
.L_1764:
        /*0004*/ 	.word	0x0000007e


	//----- nvinfo : EIATTR_SW2861232_WAR
	.align		4
.L_1765:
        /*0008*/ 	.byte	0x01, 0x35
	.zero		2


	//----- nvinfo : EIATTR_PARAM_CBANK
	.align		4
        /*000c*/ 	.byte	0x04, 0x0a
        /*000e*/ 	.short	(.L_1767 - .L_1766)
	.align		4
.L_1766:
        /*0010*/ 	.word	index@(.nv.constant0.tvmgen_default_fused_squeeze_concatenate_45_kernel)
        /*0014*/ 	.short	0x0160
        /*0016*/ 	.short	0x0018


	//----- nvinfo : EIATTR_CBANK_PARAM_SIZE
	.align		4
.L_1767:
        /*0018*/ 	.byte	0x03, 0x19
        /*001a*/ 	.short	0x0018


	//----- nvinfo : EIATTR_KPARAM_INFO
	.align		4
        /*001c*/ 	.byte	0x04, 0x17
        /*001e*/ 	.short	(.L_1769 - .L_1768)
.L_1768:
        /*0020*/ 	.word	0x00000000
        /*0024*/ 	.short	0x0002
        /*0026*/ 	.short	0x0010
        /*0028*/ 	.byte	0x00, 0xf0, 0x21, 0x00


	//----- nvinfo : EIATTR_KPARAM_INFO
	.align		4
.L_1769:
        /*002c*/ 	.byte	0x04, 0x17
        /*002e*/ 	.short	(.L_1771 - .L_1770)
.L_1770:
        /*0030*/ 	.word	0x00000000
        /*0034*/ 	.short	0x0001
        /*0036*/ 	.short	0x0008
        /*0038*/ 	.byte	0x00, 0xf0, 0x21, 0x00


	//----- nvinfo : EIATTR_KPARAM_INFO
	.align		4
.L_1771:
        /*003c*/ 	.byte	0x04, 0x17
        /*003e*/ 	.short	(.L_1773 - .L_1772)
.L_1772:
        /*0040*/ 	.word	0x00000000
        /*0044*/ 	.short	0x0000
        /*0046*/ 	.short	0x0000
        /*0048*/ 	.byte	0x00, 0xf0, 0x21, 0x00


	//----- nvinfo : EIATTR_MAXREG_COUNT
	.align		4
.L_1773:
        /*004c*/ 	.byte	0x03, 0x1b
        /*004e*/ 	.short	0x00ff


	//----- nvinfo : EIATTR_EXIT_INSTR_OFFSETS
	.align		4
        /*0050*/ 	.byte	0x04, 0x1c
        /*0052*/ 	.short	(.L_1775 - .L_1774)


	//   ....[0]....
.L_1774:
        /*0054*/ 	.word	0x000000b0


	//----- nvinfo : EIATTR_MAX_THREADS
	.align		4
.L_1775:
        /*0058*/ 	.byte	0x04, 0x05
        /*005a*/ 	.short	(.L_1777 - .L_1776)
.L_1776:
        /*005c*/ 	.word	0x00000100
        /*0060*/ 	.word	0x00000001
        /*0064*/ 	.word	0x00000001
.L_1777:


//--------------------- .nv.info.tvmgen_default_fused_squeeze_concatenate_42_kernel --------------------------
	.section	.nv.info.tvmgen_default_fused_squeeze_concatenate_42_kernel,"",@"SHT_CUDA_INFO"
	.sectionflags	@""
	.align	4


	//----- nvinfo : EIATTR_CUDA_API_VERSION
	.align		4
        /*0000*/ 	.byte	0x04, 0x37
        /*0002*/ 	.short	(.L_1779 - .L_1778)
.L_1778:
        /*0004*/ 	.word	0x0000007e


	//----- nvinfo : EIATTR_SW2861232_WAR
	.align		4
.L_1779:
        /*0008*/ 	.byte	0x01, 0x35
	.zero		2


	//----- nvinfo : EIATTR_PARAM_CBANK
	.align		4
        /*000c*/ 	.byte	0x04, 0x0a
        /*000e*/ 	.short	(.L_1781 - .L_1780)
	.align		4
.L_1780:
        /*0010*/ 	.word	index@(.nv.constant0.tvmgen_default_fused_squeeze_concatenate_42_kernel)
        /*0014*/ 	.short	0x0160
        /*0016*/ 	.short	0x0018


	//----- nvinfo : EIATTR_CBANK_PARAM_SIZE
	.align		4
.L_1781:
        /*0018*/ 	.byte	0x03, 0x19
        /*001a*/ 	.short	0x0018


	//----- nvinfo : EIATTR_KPARAM_INFO
	.align		4
        /*001c*/ 	.byte	0x04, 0x17
        /*001e*/ 	.short	(.L_1783 - .L_1782)
.L_1782:
        /*0020*/ 	.word	0x00000000
        /*0024*/ 	.short	0x0002
        /*0026*/ 	.short	0x0010
        /*0028*/ 	.byte	0x00, 0xf0, 0x21, 0x00


	//----- nvinfo : EIATTR_KPARAM_INFO
	.align		4
.L_1783:
        /*002c*/ 	.byte	0x04, 0x17
        /*002e*/ 	.short	(.L_1785 - .L_1784)
.L_1784:
        /*0030*/ 	.word	0x00000000
        /*0034*/ 	.short	0x0001
        /*0036*/ 	.short	0x0008
        /*0038*/ 	.byte	0x00, 0xf0, 0x21, 0x00


	//----- nvinfo : EIATTR_KPARAM_INFO
	.align		4
.L_1785:
        /*003c*/ 	.byte	0x04, 0x17
        /*003e*/ 	.short	(.L_1787 - .L_1786)
.L_1786:
        /*0040*/ 	.word	0x00000000
        /*0044*/ 	.short	0x0000
        /*0046*/ 	.short	0x0000
        /*0048*/ 	.byte	0x00, 0xf0, 0x21, 0x00


	//----- nvinfo : EIATTR_MAXREG_COUNT
	.align		4
.L_1787:
        /*004c*/ 	.byte	0x03, 0x1b
        /*004e*/ 	.short	0x00ff


	//----- nvinfo : EIATTR_EXIT_INSTR_OFFSETS
	.align		4
        /*0050*/ 	.byte	0x04, 0x1c
        /*0052*/ 	.short	(.L_1789 - .L_1788)


	//   ....[0]....
.L_1788:
        /*0054*/ 	.word	0x000000b0


	//----- nvinfo : EIATTR_MAX_THREADS
	.align		4
.L_1789:
        /*0058*/ 	.byte	0x04, 0x05
        /*005a*/ 	.short	(.L_1791 - .L_1790)
.L_1790:
        /*005c*/ 	.word	0x00000100
        /*0060*/ 	.word	0x00000001
        /*0064*/ 	.word	0x00000001
.L_1791:


//--------------------- .nv.info.tvmgen_default_fused_squeeze_concatenate_6_kernel --------------------------
	.section	.nv.info.tvmgen_default_fused_squeeze_concatenate_6_kernel,"",@"SHT_CUDA_INFO"
	.sectionflags	@""
	.align	4


	//----- nvinfo : EIATTR_CUDA_API_VERSION
	.align		4
        /*0000*/ 	.byte	0x04, 0x37
        /*0002*/ 	.short	(.L_1793 - .L_1792)
.L_1792:
        /*0004*/ 	.word	0x0000007e


	//----- nvinfo : EIATTR_SW2861232_WAR
	.align		4
.L_1793:
        /*0008*/ 	.byte	0x01, 0x35
	.zero		2


	//----- nvinfo : EIATTR_PARAM_CBANK
	.align		4
        /*000c*/ 	.byte	0x04, 0x0a
        /*000e*/ 	.short	(.L_1795 - .L_1794)
	.align		4
.L_1794:
        /*0010*/ 	.word	index@(.nv.constant0.tvmgen_default_fused_squeeze_concatenate_6_kernel)
        /*0014*/ 	.short	0x0160
        /*0016*/ 	.short	0x0018


	//----- nvinfo : EIATTR_CBANK_PARAM_SIZE
	.align		4
.L_1795:
        /*0018*/ 	.byte	0x03, 0x19
        /*001a*/ 	.short	0x0018


	//----- nvinfo : EIATTR_KPARAM_INFO
	.align		4
        /*001c*/ 	.byte	0x04, 0x17
        /*001e*/ 	.short	(.L_1797 - .L_1796)
.L_1796:
        /*0020*/ 	.word	0x00000000
        /*0024*/ 	.short	0x0002
        /*0026*/ 	.short	0x0010
        /*0028*/ 	.byte	0x00, 0xf0, 0x21, 0x00


	//----- nvinfo : EIATTR_KPARAM_INFO
	.align		4
.L_1797:
        /*002c*/ 	.byte	0x04, 0x17
        /*002e*/ 	.short	(.L_1799 - .L_1798)
.L_1798:
        /*0030*/ 	.word	0x00000000
        /*0034*/ 	.short	0x0001
        /*0036*/ 	.short	0x0008
        /*0038*/ 	.byte	0x00, 0xf0, 0x21, 0x00


	//----- nvinfo : EIATTR_KPARAM_INFO
	.align		4
.L_1799:
        /*003c*/ 	.byte	0x04, 0x17
        /*003e*/ 	.short	(.L_1801 - .L_1800)
.L_1800:
        /*0040*/ 	.word	0x00000000
        /*0044*/ 	.short	0x0000
        /*0046*/ 	.short	0x0000
        /*0048*/ 	.byte	0x00, 0xf0, 0x21, 0x00


	//----- nvinfo : EIATTR_MAXREG_COUNT
	.align		4
.L_1801:
        /*004c*/ 	.byte	0x03, 0x1b
        /*004e*/ 	.short	0x00ff


	//----- nvinfo : EIATTR_EXIT_INSTR_OFFSETS
	.align		4
        /*0050*/ 	.byte	0x04, 0x1c
        /*0052*/ 	.short	(.L_1803 - .L_1802)


	//   ....[0]....
.L_1802:
        /*0054*/ 	.word	0x000000b0


	//----- nvinfo : EIATTR_MAX_THREADS
	.align		4
.L_1803:
        /*0058*/ 	.byte	0x04, 0x05
        /*005a*/ 	.short	(.L_1805 - .L_1804)
.L_1804:
        /*005c*/ 	.word	0x0000009c
        /*0060*/ 	.word	0x00000001
        /*0064*/ 	.word	0x00000001
.L_1805:


//--------------------- .nv.info.tvmgen_default_fused_squeeze_concatenate_26_kernel --------------------------
	.section	.nv.info.tvmgen_default_fused_squeeze_concatenate_26_kernel,"",@"SHT_CUDA_INFO"
	.sectionflags	@""
	.align	4


	//----- nvinfo : EIATTR_CUDA_API_VERSION
	.align		4
        /*0000*/ 	.byte	0x04, 0x37
        /*0002*/ 	.short	(.L_1807 - .L_1806)
.L_1806:
        /*0004*/ 	.word	0x0000007e


	//----- nvinfo : EIATTR_SW2861232_WAR
	.align		4
.L_1807:
        /*0008*/ 	.byte	0x01, 0x35
	.zero		2


	//----- nvinfo : EIATTR_PARAM_CBANK
	.align		4
        /*000c*/ 	.byte	0x04, 0x0a
        /*000e*/ 	.short	(.L_1809 - .L_1808)
	.align		4
.L_1808:
        /*0010*/ 	.word	index@(.nv.constant0.tvmgen_default_fused_squeeze_concatenate_26_kernel)
        /*0014*/ 	.short	0x0160
        /*0016*/ 	.short	0x0018


	//----- nvinfo : EIATTR_CBANK_PARAM_SIZE
	.align		4
.L_1809:
        /*0018*/ 	.byte	0x03, 0x19
        /*001a*/ 	.short	0x0018


	//----- nvinfo : EIATTR_KPARAM_INFO
	.align		4
        /*001c*/ 	.byte	0x04, 0x17
        /*001e*/ 	.short	(.L_1811 - .L_1810)
.L_1810:
        /*0020*/ 	.word	0x00000000
        /*0024*/ 	.short	0x0002
        /*0026*/ 	.short	0x0010
        /*0028*/ 	.byte	0x00, 0xf0, 0x21, 0x00


	//----- nvinfo : EIATTR_KPARAM_INFO
	.align		4
.L_1811:
        /*002c*/ 	.byte	0x04, 0x17
        /*002e*/ 	.short	(.L_1813 - .L_1812)
.L_1812:
        /*0030*/ 	.word	0x00000000
        /*0034*/ 	.short	0x0001
        /*0036*/ 	.short	0x0008
        /*0038*/ 	.byte	0x00, 0xf0, 0x21, 0x00


	//----- nvinfo : EIATTR_KPARAM_INFO
	.align		4
.L_1813:
        /*003c*/ 	.byte	0x04, 0x17
        /*003e*/ 	.short	(.L_1815 - .L_1814)
.L_1814:
        /*0040*/ 	.word	0x00000000
        /*0044*/ 	.short	0x0000
        /*0046*/ 	.short	0x0000
        /*0048*/ 	.byte	0x00, 0xf0, 0x21, 0x00


	//----- nvinfo : EIATTR_MAXREG_COUNT
	.align		4
.L_1815:
        /*004c*/ 	.byte	0x03, 0x1b
        /*004e*/ 	.short	0x00ff


	//----- nvinfo : EIATTR_EXIT_INSTR_OFFSETS
	.align		4
        /*0050*/ 	.byte	0x04, 0x1c
        /*0052*/ 	.short	(.L_1817 - .L_1816)


	//   ....[0]....
.L_1816:
        /*0054*/ 	.word	0x000000b0


	//----- nvinfo : EIATTR_MAX_THREADS
	.align		4
.L_1817:
        /*0058*/ 	.byte	0x04, 0x05
        /*005a*/ 	.short	(.L_1819 - .L_1818)
.L_1818:
        /*005c*/ 	.word	0x0000009c
        /*0060*/ 	.word	0x00000001
        /*0064*/ 	.word	0x00000001
.L_1819:


//--------------------- .nv.info.tvmgen_default_fused_squeeze_concatenate_31_kernel --------------------------
	.section	.nv.info.tvmgen_default_fused_squeeze_concatenate_31_kernel,"",@"SHT_CUDA_INFO"
	.sectionflags	@""
	.align	4


	//----- nvinfo : EIATTR_CUDA_API_VERSION
	.align		4
        /*0000*/ 	.byte	0x04, 0x37
        /*0002*/ 	.short	(.L_1821 - .L_1820)
.L_1820:
        /*0004*/ 	.word	0x0000007e


	//----- nvinfo : EIATTR_SW2861232_WAR
	.align		4
.L_1821:
        /*0008*/ 	.byte	0x01, 0x35
	.zero		2


	//----- nvinfo : EIATTR_PARAM_CBANK
	.align		4
        /*000c*/ 	.byte	0x04, 0x0a
        /*000e*/ 	.short	(.L_1823 - .L_1822)
	.align		4
.L_1822:
        /*0010*/ 	.word	index@(.nv.constant0.tvmgen_default_fused_squeeze_concatenate_31_kernel)
        /*0014*/ 	.short	0x0160
        /*0016*/ 	.short	0x0018


	//----- nvinfo : EIATTR_CBANK_PARAM_SIZE
	.align		4
.L_1823:
        /*0018*/ 	.byte	0x03, 0x19
        /*001a*/ 	.short	0x0018


	//----- nvinfo : EIATTR_KPARAM_INFO
	.align		4
        /*001c*/ 	.byte	0x04, 0x17
        /*001e*/ 	.short	(.L_1825 - .L_1824)
.L_1824:
        /*0020*/ 	.word	0x00000000
        /*0024*/ 	.short	0x0002
        /*0026*/ 	.short	0x0010
        /*0028*/ 	.byte	0x00, 0xf0, 0x21, 0x00


	//----- nvinfo : EIATTR_KPARAM_INFO
	.align		4
.L_1825:
        /*002c*/ 	.byte	0x04, 0x17
        /*002e*/ 	.short	(.L_1827 - .L_1826)
.L_1826:
        /*0030*/ 	.word	0x00000000
        /*0034*/ 	.short	0x0001
        /*0036*/ 	.short	0x0008
        /*0038*/ 	.byte	0x00, 0xf0, 0x21, 0x00


	//----- nvinfo : EIATTR_KPARAM_INFO
	.align		4
.L_1827:
        /*003c*/ 	.byte	0x04, 0x17
        /*003e*/ 	.short	(.L_1829 - .L_1828)
.L_1828:
        /*0040*/ 	.word	0x00000000
        /*0044*/ 	.short	0x0000
        /*0046*/ 	.short	0x0000
        /*0048*/ 	.byte	0x00, 0xf0, 0x21, 0x00


	//----- nvinfo : EIATTR_MAXREG_COUNT
	.align		4
.L_1829:
        /*004c*/ 	.byte	0x03, 0x1b
        /*004e*/ 	.short	0x00ff


	//----- nvinfo : EIATTR_EXIT_INSTR_OFFSETS
	.align		4
        /*0050*/ 	.byte	0x04, 0x1c
        /*0052*/ 	.short	(.L_1831 - .L_1830)


	//   ....[0]....
.L_1830:
        /*0054*/ 	.word	0x000000b0


	//----- nvinfo : EIATTR_MAX_THREADS
	.align		4
.L_1831:
        /*0058*/ 	.byte	0x04, 0x05
        /*005a*/ 	.short	(.L_1833 - .L_1832)
.L_1832:
        /*005c*/ 	.word	0x00000100
        /*0060*/ 	.word	0x00000001
        /*0064*/ 	.word	0x00000001
.L_1833:


//--------------------- .nv.info.tvmgen_default_fused_squeeze_concatenate_1_kernel --------------------------
	.section	.nv.info.tvmgen_default_fused_squeeze_concatenate_1_kernel,"",@"SHT_CUDA_INFO"
	.sectionflags	@""
	.align	4


	//----- nvinfo : EIATTR_CUDA_API_VERSION
	.align		4
        /*0000*/ 	.byte	0x04, 0x37
        /*0002*/ 	.short	(.L_1835 - .L_1834)
.L_1834:
        /*0004*/ 	.word	0x0000007e


	//----- nvinfo : EIATTR_SW2861232_WAR
	.align		4
.L_1835:
        /*0008*/ 	.byte	0x01, 0x35
	.zero		2


	//----- nvinfo : EIATTR_PARAM_CBANK
	.align		4
        /*000c*/ 	.byte	0x04, 0x0a
        /*000e*/ 	.short	(.L_1837 - .L_1836)
	.align		4
.L_1836:
        /*0010*/ 	.word	index@(.nv.constant0.tvmgen_default_fused_squeeze_concatenate_1_kernel)
        /*0014*/ 	.short	0x0160
        /*0016*/ 	.short	0x0018


	//----- nvinfo : EIATTR_CBANK_PARAM_SIZE
	.align		4
.L_1837:
        /*0018*/ 	.byte	0x03, 0x19
        /*001a*/ 	.short	0x0018


	//----- nvinfo : EIATTR_KPARAM_INFO
	.align		4
        /*001c*/ 	.byte	0x04, 0x17
        /*001e*/ 	.short	(.L_1839 - .L_1838)
.L_1838:
        /*0020*/ 	.word	0x00000000
        /*0024*/ 	.short	0x0002
        /*0026*/ 	.short	0x0010
        /*0028*/ 	.byte	0x00, 0xf0, 0x21, 0x00


	//----- nvinfo : EIATTR_KPARAM_INFO
	.align		4
.L_1839:
        /*002c*/ 	.byte	0x04, 0x17
        /*002e*/ 	.short	(.L_1841 - .L_1840)
.L_1840:
        /*0030*/ 	.word	0x00000000
        /*0034*/ 	.short	0x0001
        /*0036*/ 	.short	0x0008
        /*0038*/ 	.byte	0x00, 0xf0, 0x21, 0x00


	//----- nvinfo : EIATTR_KPARAM_INFO
	.align		4
.L_1841:
        /*003c*/ 	.byte	0x04, 0x17
        /*003e*/ 	.short	(.L_1843 - .L_1842)
.L_1842:
        /*0040*/ 	.word	0x00000000
        /*0044*/ 	.short	0x0000
        /*0046*/ 	.short	0x0000
        /*0048*/ 	.byte	0x00, 0xf0, 0x21, 0x00


	//----- nvinfo : EIATTR_MAXREG_COUNT
	.align		4
.L_1843:
        /*004c*/ 	.byte	0x03, 0x1b
        /*004e*/ 	.short	0x00ff


	//----- nvinfo : EIATTR_EXIT_INSTR_OFFSETS
	.align		4
        /*0050*/ 	.byte	0x04, 0x1c
        /*0052*/ 	.short	(.L_1845 - .L_1844)


	//   ....[0]....
.L_1844:
        /*0054*/ 	.word	0x000000b0


	//----- nvinfo : EIATTR_MAX_THREADS
	.align		4
.L_1845:
        /*0058*/ 	.byte	0x04, 0x05
        /*005a*/ 	.short	(.L_1847 - .L_1846)
.L_1846:
        /*005c*/ 	.word	0x0000009c
        /*0060*/ 	.word	0x00000001
        /*0064*/ 	.word	0x00000001
.L_1847:


//--------------------- .nv.info.tvmgen_default_fused_squeeze_concatenate_23_kernel --------------------------
	.section	.nv.info.tvmgen_default_fused_squeeze_concatenate_23_kernel,"",@"SHT_CUDA_INFO"
	.sectionflags	@""
	.align	4


	//----- nvinfo : EIATTR_CUDA_API_VERSION
	.align		4
        /*0000*/ 	.byte	0x04, 0x37
        /*0002*/ 	.short	(.L_1849 - .L_1848)
.L_1848:
        /*0004*/ 	.word	0x0000007e


	//----- nvinfo : EIATTR_SW2861232_WAR
	.align		4
.L_1849:
        /*0008*/ 	.byte	0x01, 0x35
	.zero		2


	//----- nvinfo : EIATTR_PARAM_CBANK
	.align		4
        /*000c*/ 	.byte	0x04, 0x0a
        /*000e*/ 	.short	(.L_1851 - .L_1850)
	.align		4
.L_1850:
        /*0010*/ 	.word	index@(.nv.constant0.tvmgen_default_fused_squeeze_concatenate_23_kernel)
        /*0014*/ 	.short	0x0160
        /*0016*/ 	.short	0x0018


	//----- nvinfo : EIATTR_CBANK_PARAM_SIZE
	.align		4
.L_1851:
        /*0018*/ 	.byte	0x03, 0x19
        /*001a*/ 	.short	0x0018


	//----- nvinfo : EIATTR_KPARAM_INFO
	.align		4
        /*001c*/ 	.byte	0x04, 0x17
        /*001e*/ 	.short	(.L_1853 - .L_1852)
.L_1852:
        /*0020*/ 	.word	0x00000000
        /*0024*/ 	.short	0x0002
        /*0026*/ 	.short	0x0010
        /*0028*/ 	.byte	0x00, 0xf0, 0x21, 0x00


	//----- nvinfo : EIATTR_KPARAM_INFO
	.align		4
.L_1853:
        /*002c*/ 	.byte	0x04, 0x17
        /*002e*/ 	.short	(.L_1855 - .L_1854)
.L_1854:
        /*0030*/ 	.word	0x00000000
        /*0034*/ 	.short	0x0001
        /*0036*/ 	.short	0x0008
        /*0038*/ 	.byte	0x00, 0xf0, 0x21, 0x00


	//----- nvinfo : EIATTR_KPARAM_INFO
	.align		4
.L_1855:
        /*003c*/ 	.byte	0x04, 0x17
        /*003e*/ 	.short	(.L_1857 - .L_1856)
.L_1856:
        /*0040*/ 	.word	0x00000000
        /*0044*/ 	.short	0x0000
        /*0046*/ 	.short	0x0000
        /*0048*/ 	.byte	0x00, 0xf0, 0x21, 0x00


	//----- nvinfo : EIATTR_MAXREG_COUNT
	.align		4
.L_1857:
        /*004c*/ 	.byte	0x03, 0x1b
        /*004e*/ 	.short	0x00ff


	//----- nvinfo : EIATTR_EXIT_INSTR_OFFSETS
	.align		4
        /*0050*/ 	.byte	0x04, 0x1c
        /*0052*/ 	.short	(.L_1859 - .L_1858)


	//   ....[0]....
.L_1858:
        /*0054*/ 	.word	0x000000b0


	//----- nvinfo : EIATTR_MAX_THREADS
	.align		4
.L_1859:
        /*0058*/ 	.byte	0x04, 0x05
        /*005a*/ 	.short	(.L_1861 - .L_1860)
.L_1860:
        /*005c*/ 	.word	0x0000009c
        /*0060*/ 	.word	0x00000001
        /*0064*/ 	.word	0x00000001
.L_1861:


//--------------------- .nv.info.tvmgen_default_fused_nn_dense_add_2_kernel --------------------------
	.section	.nv.info.tvmgen_default_fused_nn_dense_add_2_kernel,"",@"SHT_CUDA_INFO"
	.sectionflags	@""
	.align	4


	//----- nvinfo : EIATTR_CUDA_API_VERSION
	.align		4
        /*0000*/ 	.byte	0x04, 0x37
        /*0002*/ 	.short	(.L_1863 - .L_1862)
.L_1862:
        /*0004*/ 	.word	0x0000007e


	//----- nvinfo : EIATTR_SW2861232_WAR
	.align		4
.L_1863:
        /*0008*/ 	.byte	0x01, 0x35
	.zero		2


	//----- nvinfo : EIATTR_PARAM_CBANK
	.align		4
        /*000c*/ 	.byte	0x04, 0x0a
        /*000e*/ 	.short	(.L_1865 - .L_1864)
	.align		4
.L_1864:
        /*0010*/ 	.word	index@(.nv.constant0.tvmgen_default_fused_nn_dense_add_2_kernel)
        /*0014*/ 	.short	0x0160
        /*0016*/ 	.short	0x0020


	//----- nvinfo : EIATTR_CBANK_PARAM_SIZE
	.align		4
.L_1865:
        /*0018*/ 	.byte	0x03, 0x19
        /*001a*/ 	.short	0x0020


	//----- nvinfo : EIATTR_KPARAM_INFO
	.align		4
        /*001c*/ 	.byte	0x04, 0x17
        /*001e*/ 	.short	(.L_1867 - .L_1866)
.L_1866:
        /*0020*/ 	.word	0x00000000
        /*0024*/ 	.short	0x0003
        /*0026*/ 	.short	0x0018
        /*0028*/ 	.byte	0x00, 0xf0, 0x21, 0x00


	//----- nvinfo : EIATTR_KPARAM_INFO
	.align		4
.L_1867:
        /*002c*/ 	.byte	0x04, 0x17
        /*002e*/ 	.short	(.L_1869 - .L_1868)
.L_1868:
        /*0030*/ 	.word	0x00000000
        /*0034*/ 	.short	0x0002
        /*0036*/ 	.short	0x0010
        /*0038*/ 	.byte	0x00, 0xf0, 0x21, 0x00


	//----- nvinfo : EIATTR_KPARAM_INFO
	.align		4
.L_1869:
        /*003c*/ 	.byte	0x04, 0x17
        /*003e*/ 	.short	(.L_1871 - .L_1870)
.L_1870:
        /*0040*/ 	.word	0x00000000
        /*0044*/ 	.short	0x0001
        /*0046*/ 	.short	0x0008
        /*0048*/ 	.byte	0x00, 0xf0, 0x21, 0x00


	//----- nvinfo : EIATTR_KPARAM_INFO
	.align		4
.L_1871:
        /*004c*/ 	.byte	0x04, 0x17
        /*004e*/ 	.short	(.L_1873 - .L_1872)
.L_1872:
        /*0050*/ 	.word	0x00000000
        /*0054*/ 	.short	0x0000
        /*0056*/ 	.short	0x0000
        /*0058*/ 	.byte	0x00, 0xf0, 0x21, 0x00


	//----- nvinfo : EIATTR_MAXREG_COUNT
	.align		4
.L_1873:
        /*005c*/ 	.byte	0x03, 0x1b
        /*005e*/ 	.short	0x00ff


	//----- nvinfo : EIATTR_COOP_GROUP_MASK_REGIDS
	.align		4
        /*0060*/ 	.byte	0x04, 0x29
        /*0062*/ 	.short	(.L_1875 - .L_1874)


	//   ....[0]....
.L_1874:
        /*0064*/ 	.word	0x05000007


	//   ....[1]....
        /*0068*/ 	.word	0x05000007


	//   ....[2]....
        /*006c*/ 	.word	0x05000007


	//   ....[3]....
        /*0070*/ 	.word	0x05000007


	//   ....[4]....
        /*0074*/ 	.word	0x05000007


	//   ....[5]....
        /*0078*/ 	.word	0x05000004


	//----- nvinfo : EIATTR_COOP_GROUP_INSTR_OFFSETS
	.align		4
.L_1875:
        /*007c*/ 	.byte	0x04, 0x28
        /*007e*/ 	.short	(.L_1877 - .L_1876)


	//   ....[0]....
.L_1876:
        /*0080*/ 	.word	0x00000120


	//   ....[1]....
        /*0084*/ 	.word	0x00000140


	//   ....[2]....
        /*0088*/ 	.word	0x00000160


	//   ....[3]....
        /*008c*/ 	.word	0x00000180


	//   ....[4]....
        /*0090*/ 	.word	0x000001a0


	//   ....[5]....
        /*0094*/ 	.word	0x00000210


	//----- nvinfo : EIATTR_EXIT_INSTR_OFFSETS
	.align		4
.L_1877:
        /*0098*/ 	.byte	0x04, 0x1c
        /*009a*/ 	.short	(.L_1879 - .L_1878)


	//   ....[0]....
.L_1878:
        /*009c*/ 	.word	0x00000280


	//   ....[1]....
        /*00a0*/ 	.word	0x000002f0


	//----- nvinfo : EIATTR_MAX_THREADS
	.align		4
.L_1879:
        /*00a4*/ 	.byte	0x04, 0x05
        /*00a6*/ 	.short	(.L_1881 - .L_1880)
.L_1880:
        /*00a8*/ 	.word	0x00000040
        /*00ac*/ 	.word	0x00000001
        /*00b0*/ 	.word	0x00000001
.L_1881:


//--------------------- .nv.info.tvmgen_default_fused_split_sigmoid_sigmoid_multiply_sigmoid_tanh_multiply_add_tanh_multiply_sta_2bcd01aae566f75b__kernel_20 --------------------------
	.section	.nv.info.tvmgen_default_fused_split_sigmoid_sigmoid_multiply_sigmoid_tanh_multiply_add_tanh_multiply_sta_2bcd01aae566f75b__kernel_20,"",@"SHT_CUDA_INFO"
	.sectionflags	@""
	.align	4


	//----- nvinfo : EIATTR_CUDA_API_VERSION
	.align		4
        /*0000*/ 	.byte	0x04, 0x37
        /*0002*/ 	.short	(.L_1883 - .L_1882)
.L_1882:
        /*0004*/ 	.word	0x0000007e


	//----- nvinfo : EIATTR_SW2861232_WAR
	.align		4
.L_1883:
        /*0008*/ 	.byte	0x01, 0x35
	.zero		2


	//----- nvinfo : EIATTR_PARAM_CBANK
	.align		4
        /*000c*/ 	.byte	0x04, 0x0a
        /*000e*/ 	.short	(.L_1885 - .L_1884)
	.align		4
.L_1884:
        /*0010*/ 	.word	index@(.nv.constant0.tvmgen_default_fused_split_sigmoid_sigmoid_multiply_sigmoid_tanh_multiply_add_tanh_multiply_sta_2bcd01aae566f75b__kernel_20)
        /*0014*/ 	.short	0x0160
        /*0016*/ 	.short	0x0010


	//----- nvinfo : EIATTR_CBANK_PARAM_SIZE
	.align		4
.L_1885:
        /*0018*/ 	.byte	0x03, 0x19
        /*001a*/ 	.short	0x0010


	//----- nvinfo : EIATTR_KPARAM_INFO
	.align		4
        /*001c*/ 	.byte	0x04, 0x17
        /*001e*/ 	.short	(.L_1887 - .L_1886)
.L_1886:
        /*0020*/ 	.word	0x00000000
        /*0024*/ 	.short	0x0001
        /*0026*/ 	.short	0x0008
        /*0028*/ 	.byte	0x00, 0xf0, 0x21, 0x00


	//----- nvinfo : EIATTR_KPARAM_INFO
	.align		4
.L_1887:
        /*002c*/ 	.byte	0x04, 0x17
        /*002e*/ 	.short	(.L_1889 - .L_1888)
.L_1888:
        /*0030*/ 	.word	0x00000000
        /*0034*/ 	.short	0x0000
        /*0036*/ 	.short	0x0000
        /*0038*/ 	.byte	0x00, 0xf0, 0x21, 0x00


	//----- nvinfo : EIATTR_MAXREG_COUNT
	.align		4
.L_1889:
        /*003c*/ 	.byte	0x03, 0x1b
        /*003e*/ 	.short	0x00ff


	//----- nvinfo : EIATTR_EXIT_INSTR_OFFSETS
	.align		4
        /*0040*/ 	.byte	0x04, 0x1c
        /*0042*/ 	.short	(.L_1891 - .L_1890)


	//   ....[0]....
.L_1890:
        /*0044*/ 	.word	0x00000080


	//----- nvinfo : EIATTR_MAX_THREADS
	.align		4
.L_1891:
        /*0048*/ 	.byte	0x04, 0x05
        /*004a*/ 	.short	(.L_1893 - .L_1892)
.L_1892:
        /*004c*/ 	.word	0x00000080
        /*0050*/ 	.word	0x00000001
        /*0054*/ 	.word	0x00000001
.L_1893:


//--------------------- .nv.info.tvmgen_default_fused_transpose_split_kernel_5 --------------------------
	.section	.nv.info.tvmgen_default_fused_transpose_split_kernel_5,"",@"SHT_CUDA_INFO"
	.sectionflags	@""
	.align	4


	//----- nvinfo : EIATTR_CUDA_API_VERSION
	.align		4
        /*0000*/ 	.byte	0x04, 0x37
        /*0002*/ 	.short	(.L_1895 - .L_1894)
.L_1894:
        /*0004*/ 	.word	0x0000007e


	//----- nvinfo : EIATTR_SW2861232_WAR
	.align		4
.L_1895:
        /*0008*/ 	.byte	0x01, 0x35
	.zero		2


	//----- nvinfo : EIATTR_PARAM_CBANK
	.align		4
        /*000c*/ 	.byte	0x04, 0x0a
        /*000e*/ 	.short	(.L_1897 - .L_1896)
	.align		4
.L_1896:
        /*0010*/ 	.word	index@(.nv.constant0.tvmgen_default_fused_transpose_split_kernel_5)
        /*0014*/ 	.short	0x0160
        /*0016*/ 	.short	0x0010


	//----- nvinfo : EIATTR_CBANK_PARAM_SIZE
	.align		4
.L_1897:
        /*0018*/ 	.byte	0x03, 0x19
        /*001a*/ 	.short	0x0010


	//----- nvinfo : EIATTR_KPARAM_INFO
	.align		4
        /*001c*/ 	.byte	0x04, 0x17
        /*001e*/ 	.short	(.L_1899 - .L_1898)
.L_1898:
        /*0020*/ 	.word	0x00000000
        /*0024*/ 	.short	0x0001
        /*0026*/ 	.short	0x0008
        /*0028*/ 	.byte	0x00, 0xf0, 0x21, 0x00


	//----- nvinfo : EIATTR_KPARAM_INFO
	.align		4
.L_1899:
        /*002c*/ 	.byte	0x04, 0x17
        /*002e*/ 	.short	(.L_1901 - .L_1900)
.L_1900:
        /*0030*/ 	.word	0x00000000
        /*0034*/ 	.short	0x0000
        /*0036*/ 	.short	0x0000
        /*0038*/ 	.byte	0x00, 0xf0, 0x21, 0x00


	//----- nvinfo : EIATTR_MAXREG_COUNT
	.align		4
.L_1901:
        /*003c*/ 	.byte	0x03, 0x1b
        /*003e*/ 	.short	0x00ff


	//----- nvinfo : EIATTR_EXIT_INSTR_OFFSETS
	.align		4
        /*0040*/ 	.byte	0x04, 0x1c
        /*0042*/ 	.short	(.L_1903 - .L_1902)


	//   ....[0]....
.L_1902:
        /*0044*/ 	.word	0x00000080


	//----- nvinfo : EIATTR_MAX_THREADS
	.align		4
.L_1903:
        /*0048*/ 	.byte	0x04, 0x05
        /*004a*/ 	.short	(.L_1905 - .L_1904)
.L_1904:
        /*004c*/ 	.word	0x0000001c
        /*0050*/ 	.word	0x00000001
        /*0054*/ 	.word	0x00000001
.L_1905:


//--------------------- .nv.info.tvmgen_default_fused_squeeze_concatenate_12_kernel --------------------------
	.section	.nv.info.tvmgen_default_fused_squeeze_concatenate_12_kernel,"",@"SHT_CUDA_INFO"
	.sectionflags	@""
	.align	4


	//----- nvinfo : EIATTR_CUDA_API_VERSION
	.align		4
        /*0000*/ 	.byte	0x04, 0x37
        /*0002*/ 	.short	(.L_1907 - .L_1906)
.L_1906:
        /*0004*/ 	.word	0x0000007e


	//----- nvinfo : EIATTR_SW2861232_WAR
	.align		4
.L_1907:
        /*0008*/ 	.byte	0x01, 0x35
	.zero		2


	//----- nvinfo : EIATTR_PARAM_CBANK
	.align		4
        /*000c*/ 	.byte	0x04, 0x0a
        /*000e*/ 	.short	(.L_1909 - .L_1908)
	.align		4
.L_1908:
        /*0010*/ 	.word	index@(.nv.constant0.tvmgen_default_fused_squeeze_concatenate_12_kernel)
        /*0014*/ 	.short	0x0160
        /*0016*/ 	.short	0x0018


	//----- nvinfo : EIATTR_CBANK_PARAM_SIZE
	.align		4
.L_1909:
        /*0018*/ 	.byte	0x03, 0x19
        /*001a*/ 	.short	0x0018


	//----- nvinfo : EIATTR_KPARAM_INFO
	.align		4
        /*001c*/ 	.byte	0x04, 0x17
        /*001e*/ 	.short	(.L_1911 - .L_1910)
.L_1910:
        /*0020*/ 	.word	0x00000000
        /*0024*/ 	.short	0x0002
        /*0026*/ 	.short	0x0010
        /*0028*/ 	.byte	0x00, 0xf0, 0x21, 0x00


	//----- nvinfo : EIATTR_KPARAM_INFO
	.align		4
.L_1911:
        /*002c*/ 	.byte	0x04, 0x17
        /*002e*/ 	.short	(.L_1913 - .L_1912)
.L_1912:
        /*0030*/ 	.word	0x00000000
        /*0034*/ 	.short	0x0001
        /*0036*/ 	.short	0x0008
        /*0038*/ 	.byte	0x00, 0xf0, 0x21, 0x00


	//----- nvinfo : EIATTR_KPARAM_INFO
	.align		4
.L_1913:
        /*003c*/ 	.byte	0x04, 0x17
        /*003e*/ 	.short	(.L_1915 - .L_1914)
.L_1914:
        /*0040*/ 	.word	0x00000000
        /*0044*/ 	.short	0x0000
        /*0046*/ 	.short	0x0000
        /*0048*/ 	.byte	0x00, 0xf0, 0x21, 0x00


	//----- nvinfo : EIATTR_MAXREG_COUNT
	.align		4
.L_1915:
        /*004c*/ 	.byte	0x03, 0x1b
        /*004e*/ 	.short	0x00ff


	//----- nvinfo : EIATTR_EXIT_INSTR_OFFSETS
	.align		4
        /*0050*/ 	.byte	0x04, 0x1c
        /*0052*/ 	.short	(.L_1917 - .L_1916)


	//   ....[0]....
.L_1916:
        /*0054*/ 	.word	0x000000b0


	//----- nvinfo : EIATTR_MAX_THREADS
	.align		4
.L_1917:
        /*0058*/ 	.byte	0x04, 0x05
        /*005a*/ 	.short	(.L_1919 - .L_1918)
.L_1918:
        /*005c*/ 	.word	0x0000009c
        /*0060*/ 	.word	0x00000001
        /*0064*/ 	.word	0x00000001
.L_1919:


//--------------------- .nv.info.tvmgen_default_fused_transpose_split_kernel --------------------------
	.section	.nv.info.tvmgen_default_fused_transpose_split_kernel,"",@"SHT_CUDA_INFO"
	.sectionflags	@""
	.align	4


	//----- nvinfo : EIATTR_CUDA_API_VERSION
	.align		4
        /*0000*/ 	.byte	0x04, 0x37
        /*0002*/ 	.short	(.L_1921 - .L_1920)
.L_1920:
        /*0004*/ 	.word	0x0000007e


	//----- nvinfo : EIATTR_SW2861232_WAR
	.align		4
.L_1921:
        /*0008*/ 	.byte	0x01, 0x35
	.zero		2


	//----- nvinfo : EIATTR_PARAM_CBANK
	.align		4
        /*000c*/ 	.byte	0x04, 0x0a
        /*000e*/ 	.short	(.L_1923 - .L_1922)
	.align		4
.L_1922:
        /*0010*/ 	.word	index@(.nv.constant0.tvmgen_default_fused_transpose_split_kernel)
        /*0014*/ 	.short	0x0160
        /*0016*/ 	.short	0x0010


	//----- nvinfo : EIATTR_CBANK_PARAM_SIZE
	.align		4
.L_1923:
        /*0018*/ 	.byte	0x03, 0x19
        /*001a*/ 	.short	0x0010


	//----- nvinfo : EIATTR_KPARAM_INFO
	.align		4
        /*001c*/ 	.byte	0x04, 0x17
        /*001e*/ 	.short	(.L_1925 - .L_1924)
.L_1924:
        /*0020*/ 	.word	0x00000000
        /*0024*/ 	.short	0x0001
        /*0026*/ 	.short	0x0008
        /*0028*/ 	.byte	0x00, 0xf0, 0x21, 0x00


	//----- nvinfo : EIATTR_KPARAM_INFO
	.align		4
.L_1925:
        /*002c*/ 	.byte	0x04, 0x17
        /*002e*/ 	.short	(.L_1927 - .L_1926)
.L_1926:
        /*0030*/ 	.word	0x00000000
        /*0034*/ 	.short	0x0000
        /*0036*/ 	.short	0x0000
        /*0038*/ 	.byte	0x00, 0xf0, 0x21, 0x00


	//----- nvinfo : EIATTR_MAXREG_COUNT
	.align		4
.L_1927:
        /*003c*/ 	.byte	0x03, 0x1b
        /*003e*/ 	.short	0x00ff


	//----- nvinfo : EIATTR_EXIT_INSTR_OFFSETS
	.align		4
        /*0040*/ 	.byte	0x04, 0x1c
        /*0042*/ 	.short	(.L_1929 - .L_1928)


	//   ....[0]....
.L_1928:
        /*0044*/ 	.word	0x00000080


	//----- nvinfo : EIATTR_MAX_THREADS
	.align		4
.L_1929:
        /*0048*/ 	.byte	0x04, 0x05
        /*004a*/ 	.short	(.L_1931 - .L_1930)
.L_1930:
        /*004c*/ 	.word	0x0000001c
        /*0050*/ 	.word	0x00000001
        /*0054*/ 	.word	0x00000001
.L_1931:


//--------------------- .nv.info.tvmgen_default_fused_squeeze_concatenate_4_kernel --------------------------
	.section	.nv.info.tvmgen_default_fused_squeeze_concatenate_4_kernel,"",@"SHT_CUDA_INFO"
	.sectionflags	@""
	.align	4


	//----- nvinfo : EIATTR_CUDA_API_VERSION
	.align		4
        /*0000*/ 	.byte	0x04, 0x37
        /*0002*/ 	.short	(.L_1933 - .L_1932)
.L_1932:
        /*0004*/ 	.word	0x0000007e


	//----- nvinfo : EIATTR_SW2861232_WAR
	.align		4
.L_1933:
        /*0008*/ 	.byte	0x01, 0x35
	.zero		2


	//----- nvinfo : EIATTR_PARAM_CBANK
	.align		4
        /*000c*/ 	.byte	0x04, 0x0a
        /*000e*/ 	.short	(.L_1935 - .L_1934)
	.align		4
.L_1934:
        /*0010*/ 	.word	index@(.nv.constant0.tvmgen_default_fused_squeeze_concatenate_4_kernel)
        /*0014*/ 	.short	0x0160
        /*0016*/ 	.short	0x0018


	//----- nvinfo : EIATTR_CBANK_PARAM_SIZE
	.align		4
.L_1935:
        /*0018*/ 	.byte	0x03, 0x19
        /*001a*/ 	.short	0x0018


	//----- nvinfo : EIATTR_KPARAM_INFO
	.align		4
        /*001c*/ 	.byte	0x04, 0x17
        /*001e*/ 	.short	(.L_1937 - .L_1936)
.L_1936:
        /*0020*/ 	.word	0x00000000
        /*0024*/ 	.short	0x0002
        /*0026*/ 	.short	0x0010
        /*0028*/ 	.byte	0x00, 0xf0, 0x21, 0x00


	//----- nvinfo : EIATTR_KPARAM_INFO
	.align		4
.L_1937:
        /*002c*/ 	.byte	0x04, 0x17
        /*002e*/ 	.short	(.L_1939 - .L_1938)
.L_1938:
        /*0030*/ 	.word	0x00000000
        /*0034*/ 	.short	0x0001
        /*0036*/ 	.short	0x0008
        /*0038*/ 	.byte	0x00, 0xf0, 0x21, 0x00


	//----- nvinfo : EIATTR_KPARAM_INFO
	.align		4
.L_1939:
        /*003c*/ 	.byte	0x04, 0x17
        /*003e*/ 	.short	(.L_1941 - .L_1940)
.L_1940:
        /*0040*/ 	.word	0x00000000
        /*0044*/ 	.short	0x0000
        /*0046*/ 	.short	0x0000
        /*0048*/ 	.byte	0x00, 0xf0, 0x21, 0x00


	//----- nvinfo : EIATTR_MAXREG_COUNT
	.align		4
.L_1941:
        /*004c*/ 	.byte	0x03, 0x1b
        /*004e*/ 	.short	0x00ff


	//----- nvinfo : EIATTR_EXIT_INSTR_OFFSETS
	.align		4
        /*0050*/ 	.byte	0x04, 0x1c
        /*0052*/ 	.short	(.L_1943 - .L_1942)


	//   ....[0]....
.L_1942:
        /*0054*/ 	.word	0x000000b0


	//----- nvinfo : EIATTR_MAX_THREADS
	.align		4
.L_1943:
        /*0058*/ 	.byte	0x04, 0x05
        /*005a*/ 	.short	(.L_1945 - .L_1944)
.L_1944:
        /*005c*/ 	.word	0x0000009c
        /*0060*/ 	.word	0x00000001
        /*0064*/ 	.word	0x00000001
.L_1945:


//--------------------- .nv.info.tvmgen_default_fused_squeeze_concatenate_17_kernel --------------------------
	.section	.nv.info.tvmgen_default_fused_squeeze_concatenate_17_kernel,"",@"SHT_CUDA_INFO"
	.sectionflags	@""
	.align	4


	//----- nvinfo : EIATTR_CUDA_API_VERSION
	.align		4
        /*0000*/ 	.byte	0x04, 0x37
        /*0002*/ 	.short	(.L_1947 - .L_1946)
.L_1946:
        /*0004*/ 	.word	0x0000007e


	//----- nvinfo : EIATTR_SW2861232_WAR
	.align		4
.L_1947:
        /*0008*/ 	.byte	0x01, 0x35
	.zero		2


	//----- nvinfo : EIATTR_PARAM_CBANK
	.align		4
        /*000c*/ 	.byte	0x04, 0x0a
        /*000e*/ 	.short	(.L_1949 - .L_1948)
	.align		4
.L_1948:
        /*0010*/ 	.word	index@(.nv.constant0.tvmgen_default_fused_squeeze_concatenate_17_kernel)
        /*0014*/ 	.short	0x0160
        /*0016*/ 	.short	0x0018


	//----- nvinfo : EIATTR_CBANK_PARAM_SIZE
	.align		4
.L_1949:
        /*0018*/ 	.byte	0x03, 0x19
        /*001a*/ 	.short	0x0018


	//----- nvinfo : EIATTR_KPARAM_INFO
	.align		4
        /*001c*/ 	.byte	0x04, 0x17
        /*001e*/ 	.short	(.L_1951 - .L_1950)
.L_1950:
        /*0020*/ 	.word	0x00000000
        /*0024*/ 	.short	0x0002
        /*0026*/ 	.short	0x0010
        /*0028*/ 	.byte	0x00, 0xf0, 0x21, 0x00


	//----- nvinfo : EIATTR_KPARAM_INFO
	.align		4
.L_1951:
        /*002c*/ 	.byte	0x04, 0x17
        /*002e*/ 	.short	(.L_1953 - .L_1952)
.L_1952:
        /*0030*/ 	.word	0x00000000
        /*0034*/ 	.short	0x0001
        /*0036*/ 	.short	0x0008
        /*0038*/ 	.byte	0x00, 0xf0, 0x21, 0x00


	//----- nvinfo : EIATTR_KPARAM_INFO
	.align		4
.L_1953:
        /*003c*/ 	.byte	0x04, 0x17
        /*003e*/ 	.short	(.L_1955 - .L_1954)
.L_1954:
        /*0040*/ 	.word	0x00000000
        /*0044*/ 	.short	0x0000
        /*0046*/ 	.short	0x0000
        /*0048*/ 	.byte	0x00, 0xf0, 0x21, 0x00


	//----- nvinfo : EIATTR_MAXREG_COUNT
	.align		4
.L_1955:
        /*004c*/ 	.byte	0x03, 0x1b
        /*004e*/ 	.short	0x00ff


	//----- nvinfo : EIATTR_EXIT_INSTR_OFFSETS
	.align		4
        /*0050*/ 	.byte	0x04, 0x1c
        /*0052*/ 	.short	(.L_1957 - .L_1956)


	//   ....[0]....
.L_1956:
        /*0054*/ 	.word	0x000000b0


	//----- nvinfo : EIATTR_MAX_THREADS
	.align		4
.L_1957:
        /*0058*/ 	.byte	0x04, 0x05
        /*005a*/ 	.short	(.L_1959 - .L_1958)
.L_1958:
        /*005c*/ 	.word	0x0000009c
        /*0060*/ 	.word	0x00000001
        /*0064*/ 	.word	0x00000001
.L_1959:


//--------------------- .nv.info.tvmgen_default_fused_split_sigmoid_sigmoid_multiply_sigmoid_tanh_multiply_add_tanh_multiply_sta_2bcd01aae566f75b__kernel_27 --------------------------
	.section	.nv.info.tvmgen_default_fused_split_sigmoid_sigmoid_multiply_sigmoid_tanh_multiply_add_tanh_multiply_sta_2bcd01aae566f75b__kernel_27,"",@"SHT_CUDA_INFO"
	.sectionflags	@""
	.align	4


	//----- nvinfo : EIATTR_CUDA_API_VERSION
	.align		4
        /*0000*/ 	.byte	0x04, 0x37
        /*0002*/ 	.short	(.L_1961 - .L_1960)
.L_1960:
        /*0004*/ 	.word	0x0000007e


	//----- nvinfo : EIATTR_SW2861232_WAR
	.align		4
.L_1961:
        /*0008*/ 	.byte	0x01, 0x35
	.zero		2


	//----- nvinfo : EIATTR_PARAM_CBANK
	.align		4
        /*000c*/ 	.byte	0x04, 0x0a
        /*000e*/ 	.short	(.L_1963 - .L_1962)
	.align		4
.L_1962:
        /*0010*/ 	.word	index@(.nv.constant0.tvmgen_default_fused_split_sigmoid_sigmoid_multiply_sigmoid_tanh_multiply_add_tanh_multiply_sta_2bcd01aae566f75b__kernel_27)
        /*0014*/ 	.short	0x0160
        /*0016*/ 	.short	0x0018


	//----- nvinfo : EIATTR_CBANK_PARAM_SIZE
	.align		4
.L_1963:
        /*0018*/ 	.byte	0x03, 0x19
        /*001a*/ 	.short	0x0018


	//----- nvinfo : EIATTR_KPARAM_INFO
	.align		4
        /*001c*/ 	.byte	0x04, 0x17
        /*001e*/ 	.short	(.L_1965 - .L_1964)
.L_1964:
        /*0020*/ 	.word	0x00000000
        /*0024*/ 	.short	0x0002
        /*0026*/ 	.short	0x0010
        /*0028*/ 	.byte	0x00, 0xf0, 0x21, 0x00


	//----- nvinfo : EIATTR_KPARAM_INFO
	.align		4
.L_1965:
        /*002c*/ 	.byte	0x04, 0x17
        /*002e*/ 	.short	(.L_1967 - .L_1966)
.L_1966:
        /*0030*/ 	.word	0x00000000
        /*0034*/ 	.short	0x0001
        /*0036*/ 	.short	0x0008
        /*0038*/ 	.byte	0x00, 0xf0, 0x21, 0x00


	//----- nvinfo : EIATTR_KPARAM_INFO
	.align		4
.L_1967:
        /*003c*/ 	.byte	0x04, 0x17
        /*003e*/ 	.short	(.L_1969 - .L_1968)
.L_1968:
        /*0040*/ 	.word	0x00000000
        /*0044*/ 	.short	0x0000
        /*0046*/ 	.short	0x0000
        /*0048*/ 	.byte	0x00, 0xf0, 0x21, 0x00


	//----- nvinfo : EIATTR_MAXREG_COUNT
	.align		4
.L_1969:
        /*004c*/ 	.byte	0x03, 0x1b
        /*004e*/ 	.short	0x00ff


	//----- nvinfo : EIATTR_EXIT_INSTR_OFFSETS
	.align		4
        /*0050*/ 	.byte	0x04, 0x1c
        /*0052*/ 	.short	(.L_1971 - .L_1970)


	//   ....[0]....
.L_1970:
        /*0054*/ 	.word	0x00000770


	//----- nvinfo : EIATTR_MAX_THREADS
	.align		4
.L_1971:
        /*0058*/ 	.byte	0x04, 0x05
        /*005a*/ 	.short	(.L_1973 - .L_1972)
.L_1972:
        /*005c*/ 	.word	0x00000080
        /*0060*/ 	.word	0x00000001
        /*0064*/ 	.word	0x00000001


	//----- nvinfo : EIATTR_CRS_STACK_SIZE
	.align		4
.L_1973:
        /*0068*/ 	.byte	0x04, 0x1e
        /*006a*/ 	.short	(.L_1975 - .L_1974)
.L_1974:
        /*006c*/ 	.word	0x00000000
.L_1975:


//--------------------- .nv.info.tvmgen_default_fused_squeeze_concatenate_19_kernel --------------------------
	.section	.nv.info.tvmgen_default_fused_squeeze_concatenate_19_kernel,"",@"SHT_CUDA_INFO"
	.sectionflags	@""
	.align	4


	//----- nvinfo : EIATTR_CUDA_API_VERSION
	.align		4
        /*0000*/ 	.byte	0x04, 0x37
        /*0002*/ 	.short	(.L_1977 - .L_1976)
.L_1976:
        /*0004*/ 	.word	0x0000007e


	//----- nvinfo : EIATTR_SW2861232_WAR
	.align		4
.L_1977:
        /*0008*/ 	.byte	0x01, 0x35
	.zero		2


	//----- nvinfo : EIATTR_PARAM_CBANK
	.align		4
        /*000c*/ 	.byte	0x04, 0x0a
        /*000e*/ 	.short	(.L_1979 - .L_1978)
	.align		4
.L_1978:
        /*0010*/ 	.word	index@(.nv.constant0.tvmgen_default_fused_squeeze_concatenate_19_kernel)
        /*0014*/ 	.short	0x0160
        /*0016*/ 	.short	0x0018


	//----- nvinfo : EIATTR_CBANK_PARAM_SIZE
	.align		4
.L_1979:
        /*0018*/ 	.byte	0x03, 0x19
        /*001a*/ 	.short	0x0018


	//----- nvinfo : EIATTR_KPARAM_INFO
	.align		4
        /*001c*/ 	.byte	0x04, 0x17
        /*001e*/ 	.short	(.L_1981 - .L_1980)
.L_1980:
        /*0020*/ 	.word	0x00000000
        /*0024*/ 	.short	0x0002
        /*0026*/ 	.short	0x0010
        /*0028*/ 	.byte	0x00, 0xf0, 0x21, 0x00


	//----- nvinfo : EIATTR_KPARAM_INFO
	.align		4
.L_1981:
        /*002c*/ 	.byte	0x04, 0x17
        /*002e*/ 	.short	(.L_1983 - .L_1982)
.L_1982:
        /*0030*/ 	.word	0x00000000
        /*0034*/ 	.short	0x0001
        /*0036*/ 	.short	0x0008
        /*0038*/ 	.byte	0x00, 0xf0, 0x21, 0x00


	//----- nvinfo : EIATTR_KPARAM_INFO
	.align		4
.L_1983:
        /*003c*/ 	.byte	0x04, 0x17
        /*003e*/ 	.short	(.L_1985 - .L_1984)
.L_1984:
        /*0040*/ 	.word	0x00000000
        /*0044*/ 	.short	0x0000
        /*0046*/ 	.short	0x0000
        /*0048*/ 	.byte	0x00, 0xf0, 0x21, 0x00


	//----- nvinfo : EIATTR_MAXREG_COUNT
	.align		4
.L_1985:
        /*004c*/ 	.byte	0x03, 0x1b
        /*004e*/ 	.short	0x00ff


	//----- nvinfo : EIATTR_EXIT_INSTR_OFFSETS
	.align		4
        /*0050*/ 	.byte	0x04, 0x1c
        /*0052*/ 	.short	(.L_1987 - .L_1986)


	//   ....[0]....
.L_1986:
        /*0054*/ 	.word	0x000000b0


	//----- nvinfo : EIATTR_MAX_THREADS
	.align		4
.L_1987:
        /*0058*/ 	.byte	0x04, 0x05
        /*005a*/ 	.short	(.L_1989 - .L_1988)
.L_1988:
        /*005c*/ 	.word	0x0000009c
        /*0060*/ 	.word	0x00000001
        /*0064*/ 	.word	0x00000001
.L_1989:


//--------------------- .nv.info.tvmgen_default_fused_squeeze_concatenate_kernel --------------------------
	.section	.nv.info.tvmgen_default_fused_squeeze_concatenate_kernel,"",@"SHT_CUDA_INFO"
	.sectionflags	@""
	.align	4


	//----- nvinfo : EIATTR_CUDA_API_VERSION
	.align		4
        /*0000*/ 	.byte	0x04, 0x37
        /*0002*/ 	.short	(.L_1991 - .L_1990)
.L_1990:
        /*0004*/ 	.word	0x0000007e


	//----- nvinfo : EIATTR_SW2861232_WAR
	.align		4
.L_1991:
        /*0008*/ 	.byte	0x01, 0x35
	.zero		2


	//----- nvinfo : EIATTR_PARAM_CBANK
	.align		4
        /*000c*/ 	.byte	0x04, 0x0a
        /*000e*/ 	.short	(.L_1993 - .L_1992)
	.align		4
.L_1992:
        /*0010*/ 	.word	index@(.nv.constant0.tvmgen_default_fused_squeeze_concatenate_kernel)
        /*0014*/ 	.short	0x0160
        /*0016*/ 	.short	0x0018


	//----- nvinfo : EIATTR_CBANK_PARAM_SIZE
	.align		4
.L_1993:
        /*0018*/ 	.byte	0x03, 0x19
        /*001a*/ 	.short	0x0018


	//----- nvinfo : EIATTR_KPARAM_INFO
	.align		4
        /*001c*/ 	.byte	0x04, 0x17
        /*001e*/ 	.short	(.L_1995 - .L_1994)
.L_1994:
        /*0020*/ 	.word	0x00000000
        /*0024*/ 	.short	0x0002
        /*0026*/ 	.short	0x0010
        /*0028*/ 	.byte	0x00, 0xf0, 0x21, 0x00


	//----- nvinfo : EIATTR_KPARAM_INFO
	.align		4
.L_1995:
        /*002c*/ 	.byte	0x04, 0x17
        /*002e*/ 	.short	(.L_1997 - .L_1996)
.L_1996:
        /*0030*/ 	.word	0x00000000
        /*0034*/ 	.short	0x0001
        /*0036*/ 	.short	0x0008
        /*0038*/ 	.byte	0x00, 0xf0, 0x21, 0x00


	//----- nvinfo : EIATTR_KPARAM_INFO
	.align		4
.L_1997:
        /*003c*/ 	.byte	0x04, 0x17
        /*003e*/ 	.short	(.L_1999 - .L_1998)
.L_1998:
        /*0040*/ 	.word	0x00000000
        /*0044*/ 	.short	0x0000
        /*0046*/ 	.short	0x0000
        /*0048*/ 	.byte	0x00, 0xf0, 0x21, 0x00


	//----- nvinfo : EIATTR_MAXREG_COUNT
	.align		4
.L_1999:
        /*004c*/ 	.byte	0x03, 0x1b
        /*004e*/ 	.short	0x00ff


	//----- nvinfo : EIATTR_EXIT_INSTR_OFFSETS
	.align		4
        /*0050*/ 	.byte	0x04, 0x1c
        /*0052*/ 	.short	(.L_2001 - .L_2000)


	//   ....[0]....
.L_2000:
        /*0054*/ 	.word	0x000000b0


	//----- nvinfo : EIATTR_MAX_THREADS
	.align		4
.L_2001:
        /*0058*/ 	.byte	0x04, 0x05
        /*005a*/ 	.short	(.L_2003 - .L_2002)
.L_2002:
        /*005c*/ 	.word	0x0000009c
        /*0060*/ 	.word	0x00000001
        /*0064*/ 	.word	0x00000001
.L_2003:


//--------------------- .nv.info.tvmgen_default_fused_split_sigmoid_sigmoid_multiply_sigmoid_tanh_multiply_add_tanh_multiply_sta_2bcd01aae566f75b__kernel_16 --------------------------
	.section	.nv.info.tvmgen_default_fused_split_sigmoid_sigmoid_multiply_sigmoid_tanh_multiply_add_tanh_multiply_sta_2bcd01aae566f75b__kernel_16,"",@"SHT_CUDA_INFO"
	.sectionflags	@""
	.align	4


	//----- nvinfo : EIATTR_CUDA_API_VERSION
	.align		4
        /*0000*/ 	.byte	0x04, 0x37
        /*0002*/ 	.short	(.L_2005 - .L_2004)
.L_2004:
        /*0004*/ 	.word	0x0000007e


	//----- nvinfo : EIATTR_SW2861232_WAR
	.align		4
.L_2005:
        /*0008*/ 	.byte	0x01, 0x35
	.zero		2


	//----- nvinfo : EIATTR_PARAM_CBANK
	.align		4
        /*000c*/ 	.byte	0x04, 0x0a
        /*000e*/ 	.short	(.L_2007 - .L_2006)
	.align		4
.L_2006:
        /*0010*/ 	.word	index@(.nv.constant0.tvmgen_default_fused_split_sigmoid_sigmoid_multiply_sigmoid_tanh_multiply_add_tanh_multiply_sta_2bcd01aae566f75b__kernel_16)
        /*0014*/ 	.short	0x0160
        /*0016*/ 	.short	0x0010


	//----- nvinfo : EIATTR_CBANK_PARAM_SIZE
	.align		4
.L_2007:
        /*0018*/ 	.byte	0x03, 0x19
        /*001a*/ 	.short	0x0010


	//----- nvinfo : EIATTR_KPARAM_INFO
	.align		4
        /*001c*/ 	.byte	0x04, 0x17
        /*001e*/ 	.short	(.L_2009 - .L_2008)
.L_2008:
        /*0020*/ 	.word	0x00000000
        /*0024*/ 	.short	0x0001
        /*0026*/ 	.short	0x0008
        /*0028*/ 	.byte	0x00, 0xf0, 0x21, 0x00


	//----- nvinfo : EIATTR_KPARAM_INFO
	.align		4
.L_2009:
        /*002c*/ 	.byte	0x04, 0x17
        /*002e*/ 	.short	(.L_2011 - .L_2010)
.L_2010:
        /*0030*/ 	.word	0x00000000
        /*0034*/ 	.short	0x0000
        /*0036*/ 	.short	0x0000
        /*0038*/ 	.byte	0x00, 0xf0, 0x21, 0x00


	//----- nvinfo : EIATTR_MAXREG_COUNT
	.align		4
.L_2011:
        /*003c*/ 	.byte	0x03, 0x1b
        /*003e*/ 	.short	0x00ff


	//----- nvinfo : EIATTR_EXIT_INSTR_OFFSETS
	.align		4
        /*0040*/ 	.byte	0x04, 0x1c
        /*0042*/ 	.short	(.L_2013 - .L_2012)


	//   ....[0]....
.L_2012:
        /*0044*/ 	.word	0x00000080


	//----- nvinfo : EIATTR_MAX_THREADS
	.align		4
.L_2013:
        /*0048*/ 	.byte	0x04, 0x05
        /*004a*/ 	.short	(.L_2015 - .L_2014)
.L_2014:
        /*004c*/ 	.word	0x00000080
        /*0050*/ 	.word	0x00000001
        /*0054*/ 	.word	0x00000001
.L_2015:


//--------------------- .nv.info.tvmgen_default_fused_split_sigmoid_sigmoid_multiply_sigmoid_tanh_multiply_add_tanh_multiply_sta_2bcd01aae566f75b__kernel_3 --------------------------
	.section	.nv.info.tvmgen_default_fused_split_sigmoid_sigmoid_multiply_sigmoid_tanh_multiply_add_tanh_multiply_sta_2bcd01aae566f75b__kernel_3,"",@"SHT_CUDA_INFO"
	.sectionflags	@""
	.align	4


	//----- nvinfo : EIATTR_CUDA_API_VERSION
	.align		4
        /*0000*/ 	.byte	0x04, 0x37
        /*0002*/ 	.short	(.L_2017 - .L_2016)
.L_2016:
        /*0004*/ 	.word	0x0000007e


	//----- nvinfo : EIATTR_SW2861232_WAR
	.align		4
.L_2017:
        /*0008*/ 	.byte	0x01, 0x35
	.zero		2


	//----- nvinfo : EIATTR_PARAM_CBANK
	.align		4
        /*000c*/ 	.byte	0x04, 0x0a
        /*000e*/ 	.short	(.L_2019 - .L_2018)
	.align		4
.L_2018:
        /*0010*/ 	.word	index@(.nv.constant0.tvmgen_default_fused_split_sigmoid_sigmoid_multiply_sigmoid_tanh_multiply_add_tanh_multiply_sta_2bcd01aae566f75b__kernel_3)
        /*0014*/ 	.short	0x0160
        /*0016*/ 	.short	0x0010


	//----- nvinfo : EIATTR_CBANK_PARAM_SIZE
	.align		4
.L_2019:
        /*0018*/ 	.byte	0x03, 0x19
        /*001a*/ 	.short	0x0010


	//----- nvinfo : EIATTR_KPARAM_INFO
	.align		4
        /*001c*/ 	.byte	0x04, 0x17
        /*001e*/ 	.short	(.L_2021 - .L_2020)
.L_2020:
        /*0020*/ 	.word	0x00000000
        /*0024*/ 	.short	0x0001
        /*0026*/ 	.short	0x0008
        /*0028*/ 	.byte	0x00, 0xf0, 0x21, 0x00


	//----- nvinfo : EIATTR_KPARAM_INFO
	.align		4
.L_2021:
        /*002c*/ 	.byte	0x04, 0x17
        /*002e*/ 	.short	(.L_2023 - .L_2022)
.L_2022:
        /*0030*/ 	.word	0x00000000
        /*0034*/ 	.short	0x0000
        /*0036*/ 	.short	0x0000
        /*0038*/ 	.byte	0x00, 0xf0, 0x21, 0x00


	//----- nvinfo : EIATTR_MAXREG_COUNT
	.align		4
.L_2023:
        /*003c*/ 	.byte	0x03, 0x1b
        /*003e*/ 	.short	0x00ff


	//----- nvinfo : EIATTR_EXIT_INSTR_OFFSETS
	.align		4
        /*0040*/ 	.byte	0x04, 0x1c
        /*0042*/ 	.short	(.L_2025 - .L_2024)


	//   ....[0]....
.L_2024:
        /*0044*/ 	.word	0x00000080


	//----- nvinfo : EIATTR_MAX_THREADS
	.align		4
.L_2025:
        /*0048*/ 	.byte	0x04, 0x05
        /*004a*/ 	.short	(.L_2027 - .L_2026)
.L_2026:
        /*004c*/ 	.word	0x00000080
        /*0050*/ 	.word	0x00000001
        /*0054*/ 	.word	0x00000001
.L_2027:


//--------------------- .nv.info.tvmgen_default_fused_squeeze_concatenate_10_kernel --------------------------
	.section	.nv.info.tvmgen_default_fused_squeeze_concatenate_10_kernel,"",@"SHT_CUDA_INFO"
	.sectionflags	@""
	.align	4


	//----- nvinfo : EIATTR_CUDA_API_VERSION
	.align		4
        /*0000*/ 	.byte	0x04, 0x37
        /*0002*/ 	.short	(.L_2029 - .L_2028)
.L_2028:
        /*0004*/ 	.word	0x0000007e


	//----- nvinfo : EIATTR_SW2861232_WAR
	.align		4
.L_2029:
        /*0008*/ 	.byte	0x01, 0x35
	.zero		2


	//----- nvinfo : EIATTR_PARAM_CBANK
	.align		4
        /*000c*/ 	.byte	0x04, 0x0a
        /*000e*/ 	.short	(.L_2031 - .L_2030)
	.align		4
.L_2030:
        /*0010*/ 	.word	index@(.nv.constant0.tvmgen_default_fused_squeeze_concatenate_10_kernel)
        /*0014*/ 	.short	0x0160
        /*0016*/ 	.short	0x0018


	//----- nvinfo : EIATTR_CBANK_PARAM_SIZE
	.align		4
.L_2031:
        /*0018*/ 	.byte	0x03, 0x19
        /*001a*/ 	.short	0x0018


	//----- nvinfo : EIATTR_KPARAM_INFO
	.align		4
        /*001c*/ 	.byte	0x04, 0x17
        /*001e*/ 	.short	(.L_2033 - .L_2032)
.L_2032:
        /*0020*/ 	.word	0x00000000
        /*0024*/ 	.short	0x0002
        /*0026*/ 	.short	0x0010
        /*0028*/ 	.byte	0x00, 0xf0, 0x21, 0x00


	//----- nvinfo : EIATTR_KPARAM_INFO
	.align		4
.L_2033:
        /*002c*/ 	.byte	0x04, 0x17
        /*002e*/ 	.short	(.L_2035 - .L_2034)
.L_2034:
        /*0030*/ 	.word	0x00000000
        /*0034*/ 	.short	0x0001
        /*0036*/ 	.short	0x0008
        /*0038*/ 	.byte	0x00, 0xf0, 0x21, 0x00


	//----- nvinfo : EIATTR_KPARAM_INFO
	.align		4
.L_2035:
        /*003c*/ 	.byte	0x04, 0x17
        /*003e*/ 	.short	(.L_2037 - .L_2036)
.L_2036:
        /*0040*/ 	.word	0x00000000
        /*0044*/ 	.short	0x0000
        /*0046*/ 	.short	0x0000
        /*0048*/ 	.byte	0x00, 0xf0, 0x21, 0x00


	//----- nvinfo : EIATTR_MAXREG_COUNT
	.align		4
.L_2037:
        /*004c*/ 	.byte	0x03, 0x1b
        /*004e*/ 	.short	0x00ff


	//----- nvinfo : EIATTR_EXIT_INSTR_OFFSETS
	.align		4
        /*0050*/ 	.byte	0x04, 0x1c
        /*0052*/ 	.short	(.L_2039 - .L_2038)


	//   ....[0]....
.L_2038:
        /*0054*/ 	.word	0x000000b0


	//----- nvinfo : EIATTR_MAX_THREADS
	.align		4
.L_2039:
        /*0058*/ 	.byte	0x04, 0x05
        /*005a*/ 	.short	(.L_2041 - .L_2040)
.L_2040:
        /*005c*/ 	.word	0x0000009c
        /*0060*/ 	.word	0x00000001
        /*0064*/ 	.word	0x00000001
.L_2041:


//--------------------- .nv.info.tvmgen_default_fused_squeeze_concatenate_20_kernel --------------------------
	.section	.nv.info.tvmgen_default_fused_squeeze_concatenate_20_kernel,"",@"SHT_CUDA_INFO"
	.sectionflags	@""
	.align	4


	//----- nvinfo : EIATTR_CUDA_API_VERSION
	.align		4
        /*0000*/ 	.byte	0x04, 0x37
        /*0002*/ 	.short	(.L_2043 - .L_2042)
.L_2042:
        /*0004*/ 	.word	0x0000007e


	//----- nvinfo : EIATTR_SW2861232_WAR
	.align		4
.L_2043:
        /*0008*/ 	.byte	0x01, 0x35
	.zero		2


	//----- nvinfo : EIATTR_PARAM_CBANK
	.align		4
        /*000c*/ 	.byte	0x04, 0x0a
        /*000e*/ 	.short	(.L_2045 - .L_2044)
	.align		4
.L_2044:
        /*0010*/ 	.word	index@(.nv.constant0.tvmgen_default_fused_squeeze_concatenate_20_kernel)
        /*0014*/ 	.short	0x0160
        /*0016*/ 	.short	0x0018


	//----- nvinfo : EIATTR_CBANK_PARAM_SIZE
	.align		4
.L_2045:
        /*0018*/ 	.byte	0x03, 0x19
        /*001a*/ 	.short	0x0018


	//----- nvinfo : EIATTR_KPARAM_INFO
	.align		4
        /*001c*/ 	.byte	0x04, 0x17
        /*001e*/ 	.short	(.L_2047 - .L_2046)
.L_2046:
        /*0020*/ 	.word	0x00000000
        /*0024*/ 	.short	0x0002
        /*0026*/ 	.short	0x0010
        /*0028*/ 	.byte	0x00, 0xf0, 0x21, 0x00


	//----- nvinfo : EIATTR_KPARAM_INFO
	.align		4
.L_2047:
        /*002c*/ 	.byte	0x04, 0x17
        /*002e*/ 	.short	(.L_2049 - .L_2048)
.L_2048:
        /*0030*/ 	.word	0x00000000
        /*0034*/ 	.short	0x0001
        /*0036*/ 	.short	0x0008
        /*0038*/ 	.byte	0x00, 0xf0, 0x21, 0x00


	//----- nvinfo : EIATTR_KPARAM_INFO
	.align		4
.L_2049:
        /*003c*/ 	.byte	0x04, 0x17
        /*003e*/ 	.short	(.L_2051 - .L_2050)
.L_2050:
        /*0040*/ 	.word	0x00000000
        /*0044*/ 	.short	0x0000
        /*0046*/ 	.short	0x0000
        /*0048*/ 	.byte	0x00, 0xf0, 0x21, 0x00


	//----- nvinfo : EIATTR_MAXREG_COUNT
	.align		4
.L_2051:
        /*004c*/ 	.byte	0x03, 0x1b
        /*004e*/ 	.short	0x00ff


	//----- nvinfo : EIATTR_EXIT_INSTR_OFFSETS
	.align		4
        /*0050*/ 	.byte	0x04, 0x1c
        /*0052*/ 	.short	(.L_2053 - .L_2052)


	//   ....[0]....
.L_2052:
        /*0054*/ 	.word	0x000000b0


	//----- nvinfo : EIATTR_MAX_THREADS
	.align		4
.L_2053:
        /*0058*/ 	.byte	0x04, 0x05
        /*005a*/ 	.short	(.L_2055 - .L_2054)
.L_2054:
        /*005c*/ 	.word	0x0000009c
        /*0060*/ 	.word	0x00000001
        /*0064*/ 	.word	0x00000001
.L_2055:


//--------------------- .nv.info.tvmgen_default_fused_squeeze_concatenate_51_kernel --------------------------
	.section	.nv.info.tvmgen_default_fused_squeeze_concatenate_51_kernel,"",@"SHT_CUDA_INFO"
	.sectionflags	@""
	.align	4


	//----- nvinfo : EIATTR_CUDA_API_VERSION
	.align		4
        /*0000*/ 	.byte	0x04, 0x37
        /*0002*/ 	.short	(.L_2057 - .L_2056)
.L_2056:
        /*0004*/ 	.word	0x0000007e


	//----- nvinfo : EIATTR_SW2861232_WAR
	.align		4
.L_2057:
        /*0008*/ 	.byte	0x01, 0x35
	.zero		2


	//----- nvinfo : EIATTR_PARAM_CBANK
	.align		4
        /*000c*/ 	.byte	0x04, 0x0a
        /*000e*/ 	.short	(.L_2059 - .L_2058)
	.align		4
.L_2058:
        /*0010*/ 	.word	index@(.nv.constant0.tvmgen_default_fused_squeeze_concatenate_51_kernel)
        /*0014*/ 	.short	0x0160
        /*0016*/ 	.short	0x0018


	//----- nvinfo : EIATTR_CBANK_PARAM_SIZE
	.align		4
.L_2059:
        /*0018*/ 	.byte	0x03, 0x19
        /*001a*/ 	.short	0x0018


	//----- nvinfo : EIATTR_KPARAM_INFO
	.align		4
        /*001c*/ 	.byte	0x04, 0x17
        /*001e*/ 	.short	(.L_2061 - .L_2060)
.L_2060:
        /*0020*/ 	.word	0x00000000
        /*0024*/ 	.short	0x0002
        /*0026*/ 	.short	0x0010
        /*0028*/ 	.byte	0x00, 0xf0, 0x21, 0x00


	//----- nvinfo : EIATTR_KPARAM_INFO
	.align		4
.L_2061:
        /*002c*/ 	.byte	0x04, 0x17
        /*002e*/ 	.short	(.L_2063 - .L_2062)
.L_2062:
        /*0030*/ 	.word	0x00000000
        /*0034*/ 	.short	0x0001
        /*0036*/ 	.short	0x0008
        /*0038*/ 	.byte	0x00, 0xf0, 0x21, 0x00


	//----- nvinfo : EIATTR_KPARAM_INFO
	.align		4
.L_2063:
        /*003c*/ 	.byte	0x04, 0x17
        /*003e*/ 	.short	(.L_2065 - .L_2064)
.L_2064:
        /*0040*/ 	.word	0x00000000
        /*0044*/ 	.short	0x0000
        /*0046*/ 	.short	0x0000
        /*0048*/ 	.byte	0x00, 0xf0, 0x21, 0x00


	//----- nvinfo : EIATTR_MAXREG_COUNT
	.align		4
.L_2065:
        /*004c*/ 	.byte	0x03, 0x1b
        /*004e*/ 	.short	0x00ff


	//----- nvinfo : EIATTR_EXIT_INSTR_OFFSETS
	.align		4
        /*0050*/ 	.byte	0x04, 0x1c
        /*0052*/ 	.short	(.L_2067 - .L_2066)


	//   ....[0]....
.L_2066:
        /*0054*/ 	.word	0x000000b0


	//----- nvinfo : EIATTR_MAX_THREADS
	.align		4
.L_2067:
        /*0058*/ 	.byte	0x04, 0x05
        /*005a*/ 	.short	(.L_2069 - .L_2068)
.L_2068:
        /*005c*/ 	.word	0x00000100
        /*0060*/ 	.word	0x00000001
        /*0064*/ 	.word	0x00000001
.L_2069:


//--------------------- .nv.info.tvmgen_default_fused_squeeze_concatenate_21_kernel --------------------------
	.section	.nv.info.tvmgen_default_fused_squeeze_concatenate_21_kernel,"",@"SHT_CUDA_INFO"
	.sectionflags	@""
	.align	4


	//----- nvinfo : EIATTR_CUDA_API_VERSION
	.align		4
        /*0000*/ 	.byte	0x04, 0x37
        /*0002*/ 	.short	(.L_2071 - .L_2070)
.L_2070:
        /*0004*/ 	.word	0x0000007e


	//----- nvinfo : EIATTR_SW2861232_WAR
	.align		4
.L_2071:
        /*0008*/ 	.byte	0x01, 0x35
	.zero		2


	//----- nvinfo : EIATTR_PARAM_CBANK
	.align		4
        /*000c*/ 	.byte	0x04, 0x0a
        /*000e*/ 	.short	(.L_2073 - .L_2072)
	.align		4
.L_2072:
        /*0010*/ 	.word	index@(.nv.constant0.tvmgen_default_fused_squeeze_concatenate_21_kernel)
        /*0014*/ 	.short	0x0160
        /*0016*/ 	.short	0x0018


	//----- nvinfo : EIATTR_CBANK_PARAM_SIZE
	.align		4
.L_2073:
        /*0018*/ 	.byte	0x03, 0x19
        /*001a*/ 	.short	0x0018


	//----- nvinfo : EIATTR_KPARAM_INFO
	.align		4
        /*001c*/ 	.byte	0x04, 0x17
        /*001e*/ 	.short	(.L_2075 - .L_2074)
.L_2074:
        /*0020*/ 	.word	0x00000000
        /*0024*/ 	.short	0x0002
        /*0026*/ 	.short	0x0010
        /*0028*/ 	.byte	0x00, 0xf0, 0x21, 0x00


	//----- nvinfo : EIATTR_KPARAM_INFO
	.align		4
.L_2075:
        /*002c*/ 	.byte	0x04, 0x17
        /*002e*/ 	.short	(.L_2077 - .L_2076)
.L_2076:
        /*0030*/ 	.word	0x00000000
        /*0034*/ 	.short	0x0001
        /*0036*/ 	.short	0x0008
        /*0038*/ 	.byte	0x00, 0xf0, 0x21, 0x00


	//----- nvinfo : EIATTR_KPARAM_INFO
	.align		4
.L_2077:
        /*003c*/ 	.byte	0x04, 0x17
        /*003e*/ 	.short	(.L_2079 - .L_2078)
.L_2078:
        /*0040*/ 	.word	0x00000000
        /*0044*/ 	.short	0x0000
        /*0046*/ 	.short	0x0000
        /*0048*/ 	.byte	0x00, 0xf0, 0x21, 0x00


	//----- nvinfo : EIATTR_MAXREG_COUNT
	.align		4
.L_2079:
        /*004c*/ 	.byte	0x03, 0x1b
        /*004e*/ 	.short	0x00ff


	//----- nvinfo : EIATTR_EXIT_INSTR_OFFSETS
	.align		4
        /*0050*/ 	.byte	0x04, 0x1c
        /*0052*/ 	.short	(.L_2081 - .L_2080)


	//   ....[0]....
.L_2080:
        /*0054*/ 	.word	0x000000b0


	//----- nvinfo : EIATTR_MAX_THREADS
	.align		4
.L_2081:
        /*0058*/ 	.byte	0x04, 0x05
        /*005a*/ 	.short	(.L_2083 - .L_2082)
.L_2082:
        /*005c*/ 	.word	0x0000009c
        /*0060*/ 	.word	0x00000001
        /*0064*/ 	.word	0x00000001
.L_2083:


//--------------------- .nv.info.tvmgen_default_fused_squeeze_concatenate_14_kernel --------------------------
	.section	.nv.info.tvmgen_default_fused_squeeze_concatenate_14_kernel,"",@"SHT_CUDA_INFO"
	.sectionflags	@""
	.align	4


	//----- nvinfo : EIATTR_CUDA_API_VERSION
	.align		4
        /*0000*/ 	.byte	0x04, 0x37
        /*0002*/ 	.short	(.L_2085 - .L_2084)
.L_2084:
        /*0004*/ 	.word	0x0000007e


	//----- nvinfo : EIATTR_SW2861232_WAR
	.align		4
.L_2085:
        /*0008*/ 	.byte	0x01, 0x35
	.zero		2


	//----- nvinfo : EIATTR_PARAM_CBANK
	.align		4
        /*000c*/ 	.byte	0x04, 0x0a
        /*000e*/ 	.short	(.L_2087 - .L_2086)
	.align		4
.L_2086:
        /*0010*/ 	.word	index@(.nv.constant0.tvmgen_default_fused_squeeze_concatenate_14_kernel)
        /*0014*/ 	.short	0x0160
        /*0016*/ 	.short	0x0018


	//----- nvinfo : EIATTR_CBANK_PARAM_SIZE
	.align		4
.L_2087:
        /*0018*/ 	.byte	0x03, 0x19
        /*001a*/ 	.short	0x0018


	//----- nvinfo : EIATTR_KPARAM_INFO
	.align		4
        /*001c*/ 	.byte	0x04, 0x17
        /*001e*/ 	.short	(.L_2089 - .L_2088)
.L_2088:
        /*0020*/ 	.word	0x00000000
        /*0024*/ 	.short	0x0002
        /*0026*/ 	.short	0x0010
        /*0028*/ 	.byte	0x00, 0xf0, 0x21, 0x00


	//----- nvinfo : EIATTR_KPARAM_INFO
	.align		4
.L_2089:
        /*002c*/ 	.byte	0x04, 0x17
        /*002e*/ 	.short	(.L_2091 - .L_2090)
.L_2090:
        /*0030*/ 	.word	0x00000000
        /*0034*/ 	.short	0x0001
        /*0036*/ 	.short	0x0008
        /*0038*/ 	.byte	0x00, 0xf0, 0x21, 0x00


	//----- nvinfo : EIATTR_KPARAM_INFO
	.align		4
.L_2091:
        /*003c*/ 	.byte	0x04, 0x17
        /*003e*/ 	.short	(.L_2093 - .L_2092)
.L_2092:
        /*0040*/ 	.word	0x00000000
        /*0044*/ 	.short	0x0000
        /*0046*/ 	.short	0x0000
        /*0048*/ 	.byte	0x00, 0xf0, 0x21, 0x00


	//----- nvinfo : EIATTR_MAXREG_COUNT
	.align		4
.L_2093:
        /*004c*/ 	.byte	0x03, 0x1b
        /*004e*/ 	.short	0x00ff


	//----- nvinfo : EIATTR_EXIT_INSTR_OFFSETS
	.align		4
        /*0050*/ 	.byte	0x04, 0x1c
        /*0052*/ 	.short	(.L_2095 - .L_2094)


	//   ....[0]....
.L_2094:
        /*0054*/ 	.word	0x000000b0


	//----- nvinfo : EIATTR_MAX_THREADS
	.align		4
.L_2095:
        /*0058*/ 	.byte	0x04, 0x05
        /*005a*/ 	.short	(.L_2097 - .L_2096)
.L_2096:
        /*005c*/ 	.word	0x0000009c
        /*0060*/ 	.word	0x00000001
        /*0064*/ 	.word	0x00000001
.L_2097:


//--------------------- .nv.info.tvmgen_default_fused_transpose_split_kernel_25 --------------------------
	.section	.nv.info.tvmgen_default_fused_transpose_split_kernel_25,"",@"SHT_CUDA_INFO"
	.sectionflags	@""
	.align	4


	//----- nvinfo : EIATTR_CUDA_API_VERSION
	.align		4
        /*0000*/ 	.byte	0x04, 0x37
        /*0002*/ 	.short	(.L_2099 - .L_2098)
.L_2098:
        /*0004*/ 	.word	0x0000007e


	//----- nvinfo : EIATTR_SW2861232_WAR
	.align		4
.L_2099:
        /*0008*/ 	.byte	0x01, 0x35
	.zero		2


	//----- nvinfo : EIATTR_PARAM_CBANK
	.align		4
        /*000c*/ 	.byte	0x04, 0x0a
        /*000e*/ 	.short	(.L_2101 - .L_2100)
	.align		4
.L_2100:
        /*0010*/ 	.word	index@(.nv.constant0.tvmgen_default_fused_transpose_split_kernel_25)
        /*0014*/ 	.short	0x0160
        /*0016*/ 	.short	0x0010


	//----- nvinfo : EIATTR_CBANK_PARAM_SIZE
	.align		4
.L_2101:
        /*0018*/ 	.byte	0x03, 0x19
        /*001a*/ 	.short	0x0010


	//----- nvinfo : EIATTR_KPARAM_INFO
	.align		4
        /*001c*/ 	.byte	0x04, 0x17
        /*001e*/ 	.short	(.L_2103 - .L_2102)
.L_2102:
        /*0020*/ 	.word	0x00000000
        /*0024*/ 	.short	0x0001
        /*0026*/ 	.short	0x0008
        /*0028*/ 	.byte	0x00, 0xf0, 0x21, 0x00


	//----- nvinfo : EIATTR_KPARAM_INFO
	.align		4
.L_2103:
        /*002c*/ 	.byte	0x04, 0x17
        /*002e*/ 	.short	(.L_2105 - .L_2104)
.L_2104:
        /*0030*/ 	.word	0x00000000
        /*0034*/ 	.short	0x0000
        /*0036*/ 	.short	0x0000
        /*0038*/ 	.byte	0x00, 0xf0, 0x21, 0x00


	//----- nvinfo : EIATTR_MAXREG_COUNT
	.align		4
.L_2105:
        /*003c*/ 	.byte	0x03, 0x1b
        /*003e*/ 	.short	0x00ff


	//----- nvinfo : EIATTR_EXIT_INSTR_OFFSETS
	.align		4
        /*0040*/ 	.byte	0x04, 0x1c
        /*0042*/ 	.short	(.L_2107 - .L_2106)


	//   ....[0]....
.L_2106:
        /*0044*/ 	.word	0x00000080


	//----- nvinfo : EIATTR_MAX_THREADS
	.align		4
.L_2107:
        /*0048*/ 	.byte	0x04, 0x05
        /*004a*/ 	.short	(.L_2109 - .L_2108)
.L_2108:
        /*004c*/ 	.word	0x0000001c
        /*0050*/ 	.word	0x00000001
        /*0054*/ 	.word	0x00000001
.L_2109:


//--------------------- .nv.info.tvmgen_default_fused_squeeze_concatenate_30_kernel --------------------------
	.section	.nv.info.tvmgen_default_fused_squeeze_concatenate_30_kernel,"",@"SHT_CUDA_INFO"
	.sectionflags	@""
	.align	4


	//----- nvinfo : EIATTR_CUDA_API_VERSION
	.align		4
        /*0000*/ 	.byte	0x04, 0x37
        /*0002*/ 	.short	(.L_2111 - .L_2110)
.L_2110:
        /*0004*/ 	.word	0x0000007e


	//----- nvinfo : EIATTR_SW2861232_WAR
	.align		4
.L_2111:
        /*0008*/ 	.byte	0x01, 0x35
	.zero		2


	//----- nvinfo : EIATTR_PARAM_CBANK
	.align		4
        /*000c*/ 	.byte	0x04, 0x0a
        /*000e*/ 	.short	(.L_2113 - .L_2112)
	.align		4
.L_2112:
        /*0010*/ 	.word	index@(.nv.constant0.tvmgen_default_fused_squeeze_concatenate_30_kernel)
        /*0014*/ 	.short	0x0160
        /*0016*/ 	.short	0x0018


	//----- nvinfo : EIATTR_CBANK_PARAM_SIZE
	.align		4
.L_2113:
        /*0018*/ 	.byte	0x03, 0x19
        /*001a*/ 	.short	0x0018


	//----- nvinfo : EIATTR_KPARAM_INFO
	.align		4
        /*001c*/ 	.byte	0x04, 0x17
        /*001e*/ 	.short	(.L_2115 - .L_2114)
.L_2114:
        /*0020*/ 	.word	0x00000000
        /*0024*/ 	.short	0x0002
        /*0026*/ 	.short	0x0010
        /*0028*/ 	.byte	0x00, 0xf0, 0x21, 0x00


	//----- nvinfo : EIATTR_KPARAM_INFO
	.align		4
.L_2115:
        /*002c*/ 	.byte	0x04, 0x17
        /*002e*/ 	.short	(.L_2117 - .L_2116)
.L_2116:
        /*0030*/ 	.word	0x00000000
        /*0034*/ 	.short	0x0001
        /*0036*/ 	.short	0x0008
        /*0038*/ 	.byte	0x00, 0xf0, 0x21, 0x00


	//----- nvinfo : EIATTR_KPARAM_INFO
	.align		4
.L_2117:
        /*003c*/ 	.byte	0x04, 0x17
        /*003e*/ 	.short	(.L_2119 - .L_2118)
.L_2118:
        /*0040*/ 	.word	0x00000000
        /*0044*/ 	.short	0x0000
        /*0046*/ 	.short	0x0000
        /*0048*/ 	.byte	0x00, 0xf0, 0x21, 0x00


	//----- nvinfo : EIATTR_MAXREG_COUNT
	.align		4
.L_2119:
        /*004c*/ 	.byte	0x03, 0x1b
        /*004e*/ 	.short	0x00ff


	//----- nvinfo : EIATTR_EXIT_INSTR_OFFSETS
	.align		4
        /*0050*/ 	.byte	0x04, 0x1c
        /*0052*/ 	.short	(.L_2121 - .L_2120)


	//   ....[0]....
.L_2120:
        /*0054*/ 	.word	0x000000b0


	//----- nvinfo : EIATTR_MAX_THREADS
	.align		4
.L_2121:
        /*0058*/ 	.byte	0x04, 0x05
        /*005a*/ 	.short	(.L_2123 - .L_2122)
.L_2122:
        /*005c*/ 	.word	0x00000100
        /*0060*/ 	.word	0x00000001
        /*0064*/ 	.word	0x00000001
.L_2123:


//--------------------- .nv.info.tvmgen_default_fused_transpose_split_kernel_23 --------------------------
	.section	.nv.info.tvmgen_default_fused_transpose_split_kernel_23,"",@"SHT_CUDA_INFO"
	.sectionflags	@""
	.align	4


	//----- nvinfo : EIATTR_CUDA_API_VERSION
	.align		4
        /*0000*/ 	.byte	0x04, 0x37
        /*0002*/ 	.short	(.L_2125 - .L_2124)
.L_2124:
        /*0004*/ 	.word	0x0000007e


	//----- nvinfo : EIATTR_SW2861232_WAR
	.align		4
.L_2125:
        /*0008*/ 	.byte	0x01, 0x35
	.zero		2


	//----- nvinfo : EIATTR_PARAM_CBANK
	.align		4
        /*000c*/ 	.byte	0x04, 0x0a
        /*000e*/ 	.short	(.L_2127 - .L_2126)
	.align		4
.L_2126:
        /*0010*/ 	.word	index@(.nv.constant0.tvmgen_default_fused_transpose_split_kernel_23)
        /*0014*/ 	.short	0x0160
        /*0016*/ 	.short	0x0010


	//----- nvinfo : EIATTR_CBANK_PARAM_SIZE
	.align		4
.L_2127:
        /*0018*/ 	.byte	0x03, 0x19
        /*001a*/ 	.short	0x0010


	//----- nvinfo : EIATTR_KPARAM_INFO
	.align		4
        /*001c*/ 	.byte	0x04, 0x17
        /*001e*/ 	.short	(.L_2129 - .L_2128)
.L_2128:
        /*0020*/ 	.word	0x00000000
        /*0024*/ 	.short	0x0001
        /*0026*/ 	.short	0x0008
        /*0028*/ 	.byte	0x00, 0xf0, 0x21, 0x00


	//----- nvinfo : EIATTR_KPARAM_INFO
	.align		4
.L_2129:
        /*002c*/ 	.byte	0x04, 0x17
        /*002e*/ 	.short	(.L_2131 - .L_2130)
.L_2130:
        /*0030*/ 	.word	0x00000000
        /*0034*/ 	.short	0x0000
        /*0036*/ 	.short	0x0000
        /*0038*/ 	.byte	0x00, 0xf0, 0x21, 0x00


	//----- nvinfo : EIATTR_MAXREG_COUNT
	.align		4
.L_2131:
        /*003c*/ 	.byte	0x03, 0x1b
        /*003e*/ 	.short	0x00ff


	//----- nvinfo : EIATTR_EXIT_INSTR_OFFSETS
	.align		4
        /*0040*/ 	.byte	0x04, 0x1c
        /*0042*/ 	.short	(.L_2133 - .L_2132)


	//   ....[0]....
.L_2132:
        /*0044*/ 	.word	0x00000080


	//----- nvinfo : EIATTR_MAX_THREADS
	.align		4
.L_2133:
        /*0048*/ 	.byte	0x04, 0x05
        /*004a*/ 	.short	(.L_2135 - .L_2134)
.L_2134:
        /*004c*/ 	.word	0x0000001c
        /*0050*/ 	.word	0x00000001
        /*0054*/ 	.word	0x00000001
.L_2135:


//--------------------- .nv.info.tvmgen_default_fused_squeeze_concatenate_35_kernel --------------------------
	.section	.nv.info.tvmgen_default_fused_squeeze_concatenate_35_kernel,"",@"SHT_CUDA_INFO"
	.sectionflags	@""
	.align	4


	//----- nvinfo : EIATTR_CUDA_API_VERSION
	.align		4
        /*0000*/ 	.byte	0x04, 0x37
        /*0002*/ 	.short	(.L_2137 - .L_2136)
.L_2136:
        /*0004*/ 	.word	0x0000007e


	//----- nvinfo : EIATTR_SW2861232_WAR
	.align		4
.L_2137:
        /*0008*/ 	.byte	0x01, 0x35
	.zero		2


	//----- nvinfo : EIATTR_PARAM_CBANK
	.align		4
        /*000c*/ 	.byte	0x04, 0x0a
        /*000e*/ 	.short	(.L_2139 - .L_2138)
	.align		4
.L_2138:
        /*0010*/ 	.word	index@(.nv.constant0.tvmgen_default_fused_squeeze_concatenate_35_kernel)
        /*0014*/ 	.short	0x0160
        /*0016*/ 	.short	0x0018


	//----- nvinfo : EIATTR_CBANK_PARAM_SIZE
	.align		4
.L_2139:
        /*0018*/ 	.byte	0x03, 0x19
        /*001a*/ 	.short	0x0018


	//----- nvinfo : EIATTR_KPARAM_INFO
	.align		4
        /*001c*/ 	.byte	0x04, 0x17
        /*001e*/ 	.short	(.L_2141 - .L_2140)
.L_2140:
        /*0020*/ 	.word	0x00000000
        /*0024*/ 	.short	0x0002
        /*0026*/ 	.short	0x0010
        /*0028*/ 	.byte	0x00, 0xf0, 0x21, 0x00


	//----- nvinfo : EIATTR_KPARAM_INFO
	.align		4
.L_2141:
        /*002c*/ 	.byte	0x04, 0x17
        /*002e*/ 	.short	(.L_2143 - .L_2142)
.L_2142:
        /*0030*/ 	.word	0x00000000
        /*0034*/ 	.short	0x0001
        /*0036*/ 	.short	0x0008
        /*0038*/ 	.byte	0x00, 0xf0, 0x21, 0x00


	//----- nvinfo : EIATTR_KPARAM_INFO
	.align		4
.L_2143:
        /*003c*/ 	.byte	0x04, 0x17
        /*003e*/ 	.short	(.L_2145 - .L_2144)
.L_2144:
        /*0040*/ 	.word	0x00000000
        /*0044*/ 	.short	0x0000
        /*0046*/ 	.short	0x0000
        /*0048*/ 	.byte	0x00, 0xf0, 0x21, 0x00


	//----- nvinfo : EIATTR_MAXREG_COUNT
	.align		4
.L_2145:
        /*004c*/ 	.byte	0x03, 0x1b
        /*004e*/ 	.short	0x00ff


	//----- nvinfo : EIATTR_EXIT_INSTR_OFFSETS
	.align		4
        /*0050*/ 	.byte	0x04, 0x1c
        /*0052*/ 	.short	(.L_2147 - .L_2146)


	//   ....[0]....
.L_2146:
        /*0054*/ 	.word	0x000000b0


	//----- nvinfo : EIATTR_MAX_THREADS
	.align		4
.L_2147:
        /*0058*/ 	.byte	0x04, 0x05
        /*005a*/ 	.short	(.L_2149 - .L_2148)
.L_2148:
        /*005c*/ 	.word	0x00000100
        /*0060*/ 	.word	0x00000001
        /*0064*/ 	.word	0x00000001
.L_2149:


//--------------------- .nv.info.tvmgen_default_fused_squeeze_concatenate_40_kernel --------------------------
	.section	.nv.info.tvmgen_default_fused_squeeze_concatenate_40_kernel,"",@"SHT_CUDA_INFO"
	.sectionflags	@""
	.align	4


	//----- nvinfo : EIATTR_CUDA_API_VERSION
	.align		4
        /*0000*/ 	.byte	0x04, 0x37
        /*0002*/ 	.short	(.L_2151 - .L_2150)
.L_2150:
        /*0004*/ 	.word	0x0000007e


	//----- nvinfo : EIATTR_SW2861232_WAR
	.align		4
.L_2151:
        /*0008*/ 	.byte	0x01, 0x35
	.zero		2


	//----- nvinfo : EIATTR_PARAM_CBANK
	.align		4
        /*000c*/ 	.byte	0x04, 0x0a
        /*000e*/ 	.short	(.L_2153 - .L_2152)
	.align		4
.L_2152:
        /*0010*/ 	.word	index@(.nv.constant0.tvmgen_default_fused_squeeze_concatenate_40_kernel)
        /*0014*/ 	.short	0x0160
        /*0016*/ 	.short	0x0018


	//----- nvinfo : EIATTR_CBANK_PARAM_SIZE
	.align		4
.L_2153:
        /*0018*/ 	.byte	0x03, 0x19
        /*001a*/ 	.short	0x0018


	//----- nvinfo : EIATTR_KPARAM_INFO
	.align		4
        /*001c*/ 	.byte	0x04, 0x17
        /*001e*/ 	.short	(.L_2155 - .L_2154)
.L_2154:
        /*0020*/ 	.word	0x00000000
        /*0024*/ 	.short	0x0002
        /*0026*/ 	.short	0x0010
        /*0028*/ 	.byte	0x00, 0xf0, 0x21, 0x00


	//----- nvinfo : EIATTR_KPARAM_INFO
	.align		4
.L_2155:
        /*002c*/ 	.byte	0x04, 0x17
        /*002e*/ 	.short	(.L_2157 - .L_2156)
.L_2156:
        /*0030*/ 	.word	0x00000000
        /*0034*/ 	.short	0x0001
        /*0036*/ 	.short	0x0008
        /*0038*/ 	.byte	0x00, 0xf0, 0x21, 0x00


	//----- nvinfo : EIATTR_KPARAM_INFO
	.align		4
.L_2157:
        /*003c*/ 	.byte	0x04, 0x17
        /*003e*/ 	.short	(.L_2159 - .L_2158)
.L_2158:
        /*0040*/ 	.word	0x00000000
        /*0044*/ 	.short	0x0000
        /*0046*/ 	.short	0x0000
        /*0048*/ 	.byte	0x00, 0xf0, 0x21, 0x00


	//----- nvinfo : EIATTR_MAXREG_COUNT
	.align		4
.L_2159:
        /*004c*/ 	.byte	0x03, 0x1b
        /*004e*/ 	.short	0x00ff


	//----- nvinfo : EIATTR_EXIT_INSTR_OFFSETS
	.align		4
        /*0050*/ 	.byte	0x04, 0x1c
        /*0052*/ 	.short	(.L_2161 - .L_2160)


	//   ....[0]....
.L_2160:
        /*0054*/ 	.word	0x000000b0


	//----- nvinfo : EIATTR_MAX_THREADS
	.align		4
.L_2161:
        /*0058*/ 	.byte	0x04, 0x05
        /*005a*/ 	.short	(.L_2163 - .L_2162)
.L_2162:
        /*005c*/ 	.word	0x00000100
        /*0060*/ 	.word	0x00000001
        /*0064*/ 	.word	0x00000001
.L_2163:


//--------------------- .nv.info.tvmgen_default_fused_split_sigmoid_sigmoid_multiply_sigmoid_tanh_multiply_add_tanh_multiply_sta_2bcd01aae566f75b__kernel_21 --------------------------
	.section	.nv.info.tvmgen_default_fused_split_sigmoid_sigmoid_multiply_sigmoid_tanh_multiply_add_tanh_multiply_sta_2bcd01aae566f75b__kernel_21,"",@"SHT_CUDA_INFO"
	.sectionflags	@""
	.align	4


	//----- nvinfo : EIATTR_CUDA_API_VERSION
	.align		4
        /*0000*/ 	.byte	0x04, 0x37
        /*0002*/ 	.short	(.L_2165 - .L_2164)
.L_2164:
        /*0004*/ 	.word	0x0000007e


	//----- nvinfo : EIATTR_SW2861232_WAR
	.align		4
.L_2165:
        /*0008*/ 	.byte	0x01, 0x35
	.zero		2


	//----- nvinfo : EIATTR_PARAM_CBANK
	.align		4
        /*000c*/ 	.byte	0x04, 0x0a
        /*000e*/ 	.short	(.L_2167 - .L_2166)
	.align		4
.L_2166:
        /*0010*/ 	.word	index@(.nv.constant0.tvmgen_default_fused_split_sigmoid_sigmoid_multiply_sigmoid_tanh_multiply_add_tanh_multiply_sta_2bcd01aae566f75b__kernel_21)
        /*0014*/ 	.short	0x0160
        /*0016*/ 	.short	0x0010


	//----- nvinfo : EIATTR_CBANK_PARAM_SIZE
	.align		4
.L_2167:
        /*0018*/ 	.byte	0x03, 0x19
        /*001a*/ 	.short	0x0010


	//----- nvinfo : EIATTR_KPARAM_INFO
	.align		4
        /*001c*/ 	.byte	0x04, 0x17
        /*001e*/ 	.short	(.L_2169 - .L_2168)
.L_2168:
        /*0020*/ 	.word	0x00000000
        /*0024*/ 	.short	0x0001
        /*0026*/ 	.short	0x0008
        /*0028*/ 	.byte	0x00, 0xf0, 0x21, 0x00


	//----- nvinfo : EIATTR_KPARAM_INFO
	.align		4
.L_2169:
        /*002c*/ 	.byte	0x04, 0x17
        /*002e*/ 	.short	(.L_2171 - .L_2170)
.L_2170:
        /*0030*/ 	.word	0x00000000
        /*0034*/ 	.short	0x0000
        /*0036*/ 	.short	0x0000
        /*0038*/ 	.byte	0x00, 0xf0, 0x21, 0x00


	//----- nvinfo : EIATTR_MAXREG_COUNT
	.align		4
.L_2171:
        /*003c*/ 	.byte	0x03, 0x1b
        /*003e*/ 	.short	0x00ff


	//----- nvinfo : EIATTR_EXIT_INSTR_OFFSETS
	.align		4
        /*0040*/ 	.byte	0x04, 0x1c
        /*0042*/ 	.short	(.L_2173 - .L_2172)


	//   ....[0]....
.L_2172:
        /*0044*/ 	.word	0x00000080


	//----- nvinfo : EIATTR_MAX_THREADS
	.align		4
.L_2173:
        /*0048*/ 	.byte	0x04, 0x05
        /*004a*/ 	.short	(.L_2175 - .L_2174)
.L_2174:
        /*004c*/ 	.word	0x00000080
        /*0050*/ 	.word	0x00000001
        /*0054*/ 	.word	0x00000001
.L_2175:


//--------------------- .nv.info.tvmgen_default_fused_split_sigmoid_sigmoid_multiply_sigmoid_tanh_multiply_add_tanh_multiply_sta_4e0306112785fa15__kernel --------------------------
	.section	.nv.info.tvmgen_default_fused_split_sigmoid_sigmoid_multiply_sigmoid_tanh_multiply_add_tanh_multiply_sta_4e0306112785fa15__kernel,"",@"SHT_CUDA_INFO"
	.sectionflags	@""
	.align	4


	//----- nvinfo : EIATTR_CUDA_API_VERSION
	.align		4
        /*0000*/ 	.byte	0x04, 0x37
        /*0002*/ 	.short	(.L_2177 - .L_2176)
.L_2176:
        /*0004*/ 	.word	0x0000007e


	//----- nvinfo : EIATTR_SW2861232_WAR
	.align		4
.L_2177:
        /*0008*/ 	.byte	0x01, 0x35
	.zero		2


	//----- nvinfo : EIATTR_PARAM_CBANK
	.align		4
        /*000c*/ 	.byte	0x04, 0x0a
        /*000e*/ 	.short	(.L_2179 - .L_2178)
	.align		4
.L_2178:
        /*0010*/ 	.word	index@(.nv.constant0.tvmgen_default_fused_split_sigmoid_sigmoid_multiply_sigmoid_tanh_multiply_add_tanh_multiply_sta_4e0306112785fa15__kernel)
        /*0014*/ 	.short	0x0160
        /*0016*/ 	.short	0x0018


	//----- nvinfo : EIATTR_CBANK_PARAM_SIZE
	.align		4
.L_2179:
        /*0018*/ 	.byte	0x03, 0x19
        /*001a*/ 	.short	0x0018


	//----- nvinfo : EIATTR_KPARAM_INFO
	.align		4
        /*001c*/ 	.byte	0x04, 0x17
        /*001e*/ 	.short	(.L_2181 - .L_2180)
.L_2180:
        /*0020*/ 	.word	0x00000000
        /*0024*/ 	.short	0x0002
        /*0026*/ 	.short	0x0010
        /*0028*/ 	.byte	0x00, 0xf0, 0x21, 0x00


	//----- nvinfo : EIATTR_KPARAM_INFO
	.align		4
.L_2181:
        /*002c*/ 	.byte	0x04, 0x17
        /*002e*/ 	.short	(.L_2183 - .L_2182)
.L_2182:
        /*0030*/ 	.word	0x00000000
        /*0034*/ 	.short	0x0001
        /*0036*/ 	.short	0x0008
        /*0038*/ 	.byte	0x00, 0xf0, 0x21, 0x00


	//----- nvinfo : EIATTR_KPARAM_INFO
	.align		4
.L_2183:
        /*003c*/ 	.byte	0x04, 0x17
        /*003e*/ 	.short	(.L_2185 - .L_2184)
.L_2184:
        /*0040*/ 	.word	0x00000000
        /*0044*/ 	.short	0x0000
        /*0046*/ 	.short	0x0000
        /*0048*/ 	.byte	0x00, 0xf0, 0x21, 0x00


	//----- nvinfo : EIATTR_MAXREG_COUNT
	.align		4
.L_2185:
        /*004c*/ 	.byte	0x03, 0x1b
        /*004e*/ 	.short	0x00ff


	//----- nvinfo : EIATTR_EXIT_INSTR_OFFSETS
	.align		4
        /*0050*/ 	.byte	0x04, 0x1c
        /*0052*/ 	.short	(.L_2187 - .L_2186)


	//   ....[0]....
.L_2186:
        /*0054*/ 	.word	0x00000770


	//----- nvinfo : EIATTR_MAX_THREADS
	.align		4
.L_2187:
        /*0058*/ 	.byte	0x04, 0x05
        /*005a*/ 	.short	(.L_2189 - .L_2188)
.L_2188:
        /*005c*/ 	.word	0x00000080
        /*0060*/ 	.word	0x00000001
        /*0064*/ 	.word	0x00000001


	//----- nvinfo : EIATTR_CRS_STACK_SIZE
	.align		4
.L_2189:
        /*0068*/ 	.byte	0x04, 0x1e
        /*006a*/ 	.short	(.L_2191 - .L_2190)
.L_2190:
        /*006c*/ 	.word	0x00000000
.L_2191:


//--------------------- .nv.info.tvmgen_default_fused_squeeze_concatenate_9_kernel --------------------------
	.section	.nv.info.tvmgen_default_fused_squeeze_concatenate_9_kernel,"",@"SHT_CUDA_INFO"
	.sectionflags	@""
	.align	4


	//----- nvinfo : EIATTR_CUDA_API_VERSION
	.align		4
        /*0000*/ 	.byte	0x04, 0x37
        /*0002*/ 	.short	(.L_2193 - .L_2192)
.L_2192:
        /*0004*/ 	.word	0x0000007e


	//----- nvinfo : EIATTR_SW2861232_WAR
	.align		4
.L_2193:
        /*0008*/ 	.byte	0x01, 0x35
	.zero		2


	//----- nvinfo : EIATTR_PARAM_CBANK
	.align		4
        /*000c*/ 	.byte	0x04, 0x0a
        /*000e*/ 	.short	(.L_2195 - .L_2194)
	.align		4
.L_2194:
        /*0010*/ 	.word	index@(.nv.constant0.tvmgen_default_fused_squeeze_concatenate_9_kernel)
        /*0014*/ 	.short	0x0160
        /*0016*/ 	.short	0x0018


	//----- nvinfo : EIATTR_CBANK_PARAM_SIZE
	.align		4
.L_2195:
        /*0018*/ 	.byte	0x03, 0x19
        /*001a*/ 	.short	0x0018


	//----- nvinfo : EIATTR_KPARAM_INFO
	.align		4
        /*001c*/ 	.byte	0x04, 0x17
        /*001e*/ 	.short	(.L_2197 - .L_2196)
.L_2196:
        /*0020*/ 	.word	0x00000000
        /*0024*/ 	.short	0x0002
        /*0026*/ 	.short	0x0010
        /*0028*/ 	.byte	0x00, 0xf0, 0x21, 0x00


	//----- nvinfo : EIATTR_KPARAM_INFO
	.align		4
.L_2197:
        /*002c*/ 	.byte	0x04, 0x17
        /*002e*/ 	.short	(.L_2199 - .L_2198)
.L_2198:
        /*0030*/ 	.word	0x00000000
        /*0034*/ 	.short	0x0001
        /*0036*/ 	.short	0x0008
        /*0038*/ 	.byte	0x00, 0xf0, 0x21, 0x00


	//----- nvinfo : EIATTR_KPARAM_INFO
	.align		4
.L_2199:
        /*003c*/ 	.byte	0x04, 0x17
        /*003e*/ 	.short	(.L_2201 - .L_2200)
.L_2200:
        /*0040*/ 	.word	0x00000000
        /*0044*/ 	.short	0x0000
        /*0046*/ 	.short	0x0000
        /*0048*/ 	.byte	0x00, 0xf0, 0x21, 0x00


	//----- nvinfo : EIATTR_MAXREG_COUNT
	.align		4
.L_2201:
        /*004c*/ 	.byte	0x03, 0x1b
        /*004e*/ 	.short	0x00ff


	//----- nvinfo : EIATTR_EXIT_INSTR_OFFSETS
	.align		4
        /*0050*/ 	.byte	0x04, 0x1c
        /*0052*/ 	.short	(.L_2203 - .L_2202)


	//   ....[0]....
.L_2202:
        /*0054*/ 	.word	0x000000b0


	//----- nvinfo : EIATTR_MAX_THREADS
	.align		4
.L_2203:
        /*0058*/ 	.byte	0x04, 0x05
        /*005a*/ 	.short	(.L_2205 - .L_2204)
.L_2204:
        /*005c*/ 	.word	0x0000009c
        /*0060*/ 	.word	0x00000001
        /*0064*/ 	.word	0x00000001
.L_2205:


//--------------------- .nv.info.tvmgen_default_fused_transpose_split_kernel_13 --------------------------
	.section	.nv.info.tvmgen_default_fused_transpose_split_kernel_13,"",@"SHT_CUDA_INFO"
	.sectionflags	@""
	.align	4


	//----- nvinfo : EIATTR_CUDA_API_VERSION
	.align		4
        /*0000*/ 	.byte	0x04, 0x37
        /*0002*/ 	.short	(.L_2207 - .L_2206)
.L_2206:
        /*0004*/ 	.word	0x0000007e


	//----- nvinfo : EIATTR_SW2861232_WAR
	.align		4
.L_2207:
        /*0008*/ 	.byte	0x01, 0x35
	.zero		2


	//----- nvinfo : EIATTR_PARAM_CBANK
	.align		4
        /*000c*/ 	.byte	0x04, 0x0a
        /*000e*/ 	.short	(.L_2209 - .L_2208)
	.align		4
.L_2208:
        /*0010*/ 	.word	index@(.nv.constant0.tvmgen_default_fused_transpose_split_kernel_13)
        /*0014*/ 	.short	0x0160
        /*0016*/ 	.short	0x0010


	//----- nvinfo : EIATTR_CBANK_PARAM_SIZE
	.align		4
.L_2209:
        /*0018*/ 	.byte	0x03, 0x19
        /*001a*/ 	.short	0x0010


	//----- nvinfo : EIATTR_KPARAM_INFO
	.align		4
        /*001c*/ 	.byte	0x04, 0x17
        /*001e*/ 	.short	(.L_2211 - .L_2210)
.L_2210:
        /*0020*/ 	.word	0x00000000
        /*0024*/ 	.short	0x0001
        /*0026*/ 	.short	0x0008
        /*0028*/ 	.byte	0x00, 0xf0, 0x21, 0x00


	//----- nvinfo : EIATTR_KPARAM_INFO
	.align		4
.L_2211:
        /*002c*/ 	.byte	0x04, 0x17
        /*002e*/ 	.short	(.L_2213 - .L_2212)
.L_2212:
        /*0030*/ 	.word	0x00000000
        /*0034*/ 	.short	0x0000
        /*0036*/ 	.short	0x0000
        /*0038*/ 	.byte	0x00, 0xf0, 0x21, 0x00


	//----- nvinfo : EIATTR_MAXREG_COUNT
	.align		4
.L_2213:
        /*003c*/ 	.byte	0x03, 0x1b
        /*003e*/ 	.short	0x00ff


	//----- nvinfo : EIATTR_EXIT_INSTR_OFFSETS
	.align		4
        /*0040*/ 	.byte	0x04, 0x1c
        /*0042*/ 	.short	(.L_2215 - .L_2214)


	//   ....[0]....
.L_2214:
        /*0044*/ 	.word	0x00000080


	//----- nvinfo : EIATTR_MAX_THREADS
	.align		4
.L_2215:
        /*0048*/ 	.byte	0x04, 0x05
        /*004a*/ 	.short	(.L_2217 - .L_2216)
.L_2216:
        /*004c*/ 	.word	0x0000001c
        /*0050*/ 	.word	0x00000001
        /*0054*/ 	.word	0x00000001
.L_2217:


//--------------------- .nv.info.tvmgen_default_fused_squeeze_concatenate_22_kernel --------------------------
	.section	.nv.info.tvmgen_default_fused_squeeze_concatenate_22_kernel,"",@"SHT_CUDA_INFO"
	.sectionflags	@""
	.align	4


	//----- nvinfo : EIATTR_CUDA_API_VERSION
	.align		4
        /*0000*/ 	.byte	0x04, 0x37
        /*0002*/ 	.short	(.L_2219 - .L_2218)
.L_2218:
        /*0004*/ 	.word	0x0000007e


	//----- nvinfo : EIATTR_SW2861232_WAR
	.align		4
.L_2219:
        /*0008*/ 	.byte	0x01, 0x35
	.zero		2


	//----- nvinfo : EIATTR_PARAM_CBANK
	.align		4
        /*000c*/ 	.byte	0x04, 0x0a
        /*000e*/ 	.short	(.L_2221 - .L_2220)
	.align		4
.L_2220:
        /*0010*/ 	.word	index@(.nv.constant0.tvmgen_default_fused_squeeze_concatenate_22_kernel)
        /*0014*/ 	.short	0x0160
        /*0016*/ 	.short	0x0018


	//----- nvinfo : EIATTR_CBANK_PARAM_SIZE
	.align		4
.L_2221:
        /*0018*/ 	.byte	0x03, 0x19
        /*001a*/ 	.short	0x0018


	//----- nvinfo : EIATTR_KPARAM_INFO
	.align		4
        /*001c*/ 	.byte	0x04, 0x17
        /*001e*/ 	.short	(.L_2223 - .L_2222)
.L_2222:
        /*0020*/ 	.word	0x00000000
        /*0024*/ 	.short	0x0002
        /*0026*/ 	.short	0x0010
        /*0028*/ 	.byte	0x00, 0xf0, 0x21, 0x00


	//----- nvinfo : EIATTR_KPARAM_INFO
	.align		4
.L_2223:
        /*002c*/ 	.byte	0x04, 0x17
        /*002e*/ 	.short	(.L_2225 - .L_2224)
.L_2224:
        /*0030*/ 	.word	0x00000000
        /*0034*/ 	.short	0x0001
        /*0036*/ 	.short	0x0008
        /*0038*/ 	.byte	0x00, 0xf0, 0x21, 0x00


	//----- nvinfo : EIATTR_KPARAM_INFO
	.align		4
.L_2225:
        /*003c*/ 	.byte	0x04, 0x17
        /*003e*/ 	.short	(.L_2227 - .L_2226)
.L_2226:
        /*0040*/ 	.word	0x00000000
        /*0044*/ 	.short	0x0000
        /*0046*/ 	.short	0x0000
        /*0048*/ 	.byte	0x00, 0xf0, 0x21, 0x00


	//----- nvinfo : EIATTR_MAXREG_COUNT
	.align		4
.L_2227:
        /*004c*/ 	.byte	0x03, 0x1b
        /*004e*/ 	.short	0x00ff


	//----- nvinfo : EIATTR_EXIT_INSTR_OFFSETS
	.align		4
        /*0050*/ 	.byte	0x04, 0x1c
        /*0052*/ 	.short	(.L_2229 - .L_2228)


	//   ....[0]....
.L_2228:
        /*0054*/ 	.word	0x000000b0


	//----- nvinfo : EIATTR_MAX_THREADS
	.align		4
.L_2229:
        /*0058*/ 	.byte	0x04, 0x05
        /*005a*/ 	.short	(.L_2231 - .L_2230)
.L_2230:
        /*005c*/ 	.word	0x0000009c
        /*0060*/ 	.word	0x00000001
        /*0064*/ 	.word	0x00000001
.L_2231:


//--------------------- .nv.info.tvmgen_default_fused_transpose_split_kernel_3 --------------------------
	.section	.nv.info.tvmgen_default_fused_transpose_split_kernel_3,"",@"SHT_CUDA_INFO"
	.sectionflags	@""
	.align	4


	//----- nvinfo : EIATTR_CUDA_API_VERSION
	.align		4
        /*0000*/ 	.byte	0x04, 0x37
        /*0002*/ 	.short	(.L_2233 - .L_2232)
.L_2232:
        /*0004*/ 	.word	0x0000007e


	//----- nvinfo : EIATTR_SW2861232_WAR
	.align		4
.L_2233:
        /*0008*/ 	.byte	0x01, 0x35
	.zero		2


	//----- nvinfo : EIATTR_PARAM_CBANK
	.align		4
        /*000c*/ 	.byte	0x04, 0x0a
        /*000e*/ 	.short	(.L_2235 - .L_2234)
	.align		4
.L_2234:
        /*0010*/ 	.word	index@(.nv.constant0.tvmgen_default_fused_transpose_split_kernel_3)
        /*0014*/ 	.short	0x0160
        /*0016*/ 	.short	0x0010


	//----- nvinfo : EIATTR_CBANK_PARAM_SIZE
	.align		4
.L_2235:
        /*0018*/ 	.byte	0x03, 0x19
        /*001a*/ 	.short	0x0010


	//----- nvinfo : EIATTR_KPARAM_INFO
	.align		4
        /*001c*/ 	.byte	0x04, 0x17
        /*001e*/ 	.short	(.L_2237 - .L_2236)
.L_2236:
        /*0020*/ 	.word	0x00000000
        /*0024*/ 	.short	0x0001
        /*0026*/ 	.short	0x0008
        /*0028*/ 	.byte	0x00, 0xf0, 0x21, 0x00


	//----- nvinfo : EIATTR_KPARAM_INFO
	.align		4
.L_2237:
        /*002c*/ 	.byte	0x04, 0x17
        /*002e*/ 	.short	(.L_2239 - .L_2238)
.L_2238:
        /*0030*/ 	.word	0x00000000
        /*0034*/ 	.short	0x0000
        /*0036*/ 	.short	0x0000
        /*0038*/ 	.byte	0x00, 0xf0, 0x21, 0x00


	//----- nvinfo : EIATTR_MAXREG_COUNT
	.align		4
.L_2239:
        /*003c*/ 	.byte	0x03, 0x1b
        /*003e*/ 	.short	0x00ff


	//----- nvinfo : EIATTR_EXIT_INSTR_OFFSETS
	.align		4
        /*0040*/ 	.byte	0x04, 0x1c
        /*0042*/ 	.short	(.L_2241 - .L_2240)


	//   ....[0]....
.L_2240:
        /*0044*/ 	.word	0x00000080


	//----- nvinfo : EIATTR_MAX_THREADS
	.align		4
.L_2241:
        /*0048*/ 	.byte	0x04, 0x05
        /*004a*/ 	.short	(.L_2243 - .L_2242)
.L_2242:
        /*004c*/ 	.word	0x0000001c
        /*0050*/ 	.word	0x00000001
        /*0054*/ 	.word	0x00000001
.L_2243:


//--------------------- .nv.info.tvmgen_default_fused_split_sigmoid_sigmoid_multiply_sigmoid_tanh_multiply_add_tanh_multiply_sta_2bcd01aae566f75b__kernel_5 --------------------------
	.section	.nv.info.tvmgen_default_fused_split_sigmoid_sigmoid_multiply_sigmoid_tanh_multiply_add_tanh_multiply_sta_2bcd01aae566f75b__kernel_5,"",@"SHT_CUDA_INFO"
	.sectionflags	@""
	.align	4


	//----- nvinfo : EIATTR_CUDA_API_VERSION
	.align		4
        /*0000*/ 	.byte	0x04, 0x37
        /*0002*/ 	.short	(.L_2245 - .L_2244)
.L_2244:
        /*0004*/ 	.word	0x0000007e


	//----- nvinfo : EIATTR_SW2861232_WAR
	.align		4
.L_2245:
        /*0008*/ 	.byte	0x01, 0x35
	.zero		2


	//----- nvinfo : EIATTR_PARAM_CBANK
	.align		4
        /*000c*/ 	.byte	0x04, 0x0a
        /*000e*/ 	.short	(.L_2247 - .L_2246)
	.align		4
.L_2246:
        /*0010*/ 	.word	index@(.nv.constant0.tvmgen_default_fused_split_sigmoid_sigmoid_multiply_sigmoid_tanh_multiply_add_tanh_multiply_sta_2bcd01aae566f75b__kernel_5)
        /*0014*/ 	.short	0x0160
        /*0016*/ 	.short	0x0010


	//----- nvinfo : EIATTR_CBANK_PARAM_SIZE
	.align		4
.L_2247:
        /*0018*/ 	.byte	0x03, 0x19
        /*001a*/ 	.short	0x0010


	//----- nvinfo : EIATTR_KPARAM_INFO
	.align		4
        /*001c*/ 	.byte	0x04, 0x17
        /*001e*/ 	.short	(.L_2249 - .L_2248)
.L_2248:
        /*0020*/ 	.word	0x00000000
        /*0024*/ 	.short	0x0001
        /*0026*/ 	.short	0x0008
        /*0028*/ 	.byte	0x00, 0xf0, 0x21, 0x00


	//----- nvinfo : EIATTR_KPARAM_INFO
	.align		4
.L_2249:
        /*002c*/ 	.byte	0x04, 0x17
        /*002e*/ 	.short	(.L_2251 - .L_2250)
.L_2250:
        /*0030*/ 	.word	0x00000000
        /*0034*/ 	.short	0x0000
        /*0036*/ 	.short	0x0000
        /*0038*/ 	.byte	0x00, 0xf0, 0x21, 0x00


	//----- nvinfo : EIATTR_MAXREG_COUNT
	.align		4
.L_2251:
        /*003c*/ 	.byte	0x03, 0x1b
        /*003e*/ 	.short	0x00ff


	//----- nvinfo : EIATTR_EXIT_INSTR_OFFSETS
	.align		4
        /*0040*/ 	.byte	0x04, 0x1c
        /*0042*/ 	.short	(.L_2253 - .L_2252)


	//   ....[0]....
.L_2252:
        /*0044*/ 	.word	0x00000080


	//----- nvinfo : EIATTR_MAX_THREADS
	.align		4
.L_2253:
        /*0048*/ 	.byte	0x04, 0x05
        /*004a*/ 	.short	(.L_2255 - .L_2254)
.L_2254:
        /*004c*/ 	.word	0x00000080
        /*0050*/ 	.word	0x00000001
        /*0054*/ 	.word	0x00000001
.L_2255:


//--------------------- .nv.info.tvmgen_default_fused_squeeze_concatenate_27_kernel --------------------------
	.section	.nv.info.tvmgen_default_fused_squeeze_concatenate_27_kernel,"",@"SHT_CUDA_INFO"
	.sectionflags	@""
	.align	4


	//----- nvinfo : EIATTR_CUDA_API_VERSION
	.align		4
        /*0000*/ 	.byte	0x04, 0x37
        /*0002*/ 	.short	(.L_2257 - .L_2256)
.L_2256:
        /*0004*/ 	.word	0x0000007e


	//----- nvinfo : EIATTR_SW2861232_WAR
	.align		4
.L_2257:
        /*0008*/ 	.byte	0x01, 0x35
	.zero		2


	//----- nvinfo : EIATTR_PARAM_CBANK
	.align		4
        /*000c*/ 	.byte	0x04, 0x0a
        /*000e*/ 	.short	(.L_2259 - .L_2258)
	.align		4
.L_2258:
        /*0010*/ 	.word	index@(.nv.constant0.tvmgen_default_fused_squeeze_concatenate_27_kernel)
        /*0014*/ 	.short	0x0160
        /*0016*/ 	.short	0x0018


	//----- nvinfo : EIATTR_CBANK_PARAM_SIZE
	.align		4
.L_2259:
        /*0018*/ 	.byte	0x03, 0x19
        /*001a*/ 	.short	0x0018


	//----- nvinfo : EIATTR_KPARAM_INFO
	.align		4
        /*001c*/ 	.byte	0x04, 0x17
        /*001e*/ 	.short	(.L_2261 - .L_2260)
.L_2260:
        /*0020*/ 	.word	0x00000000
        /*0024*/ 	.short	0x0002
        /*0026*/ 	.short	0x0010
        /*0028*/ 	.byte	0x00, 0xf0, 0x21, 0x00


	//----- nvinfo : EIATTR_KPARAM_INFO
	.align		4
.L_2261:
        /*002c*/ 	.byte	0x04, 0x17
        /*002e*/ 	.short	(.L_2263 - .L_2262)
.L_2262:
        /*0030*/ 	.word	0x00000000
        /*0034*/ 	.short	0x0001
        /*0036*/ 	.short	0x0008
        /*0038*/ 	.byte	0x00, 0xf0, 0x21, 0x00


	//----- nvinfo : EIATTR_KPARAM_INFO
	.align		4
.L_2263:
        /*003c*/ 	.byte	0x04, 0x17
        /*003e*/ 	.short	(.L_2265 - .L_2264)
.L_2264:
        /*0040*/ 	.word	0x00000000
        /*0044*/ 	.short	0x0000
        /*0046*/ 	.short	0x0000
        /*0048*/ 	.byte	0x00, 0xf0, 0x21, 0x00


	//----- nvinfo : EIATTR_MAXREG_COUNT
	.align		4
.L_2265:
        /*004c*/ 	.byte	0x03, 0x1b
        /*004e*/ 	.short	0x00ff


	//----- nvinfo : EIATTR_EXIT_INSTR_OFFSETS
	.align		4
        /*0050*/ 	.byte	0x04, 0x1c
        /*0052*/ 	.short	(.L_2267 - .L_2266)


	//   ....[0]....
.L_2266:
        /*0054*/ 	.word	0x000000b0


	//----- nvinfo : EIATTR_MAX_THREADS
	.align		4
.L_2267:
        /*0058*/ 	.byte	0x04, 0x05
        /*005a*/ 	.short	(.L_2269 - .L_2268)
.L_2268:
        /*005c*/ 	.word	0x0000009c
        /*0060*/ 	.word	0x00000001
        /*0064*/ 	.word	0x00000001
.L_2269:


//--------------------- .nv.info.tvmgen_default_fused_split_sigmoid_sigmoid_multiply_sigmoid_tanh_multiply_add_tanh_multiply_sta_2bcd01aae566f75b__kernel_23 --------------------------
	.section	.nv.info.tvmgen_default_fused_split_sigmoid_sigmoid_multiply_sigmoid_tanh_multiply_add_tanh_multiply_sta_2bcd01aae566f75b__kernel_23,"",@"SHT_CUDA_INFO"
	.sectionflags	@""
	.align	4


	//----- nvinfo : EIATTR_CUDA_API_VERSION
	.align		4
        /*0000*/ 	.byte	0x04, 0x37
        /*0002*/ 	.short	(.L_2271 - .L_2270)
.L_2270:
        /*0004*/ 	.word	0x0000007e


	//----- nvinfo : EIATTR_SW2861232_WAR
	.align		4
.L_2271:
        /*0008*/ 	.byte	0x01, 0x35
	.zero		2


	//----- nvinfo : EIATTR_PARAM_CBANK
	.align		4
        /*000c*/ 	.byte	0x04, 0x0a
        /*000e*/ 	.short	(.L_2273 - .L_2272)
	.align		4
.L_2272:
        /*0010*/ 	.word	index@(.nv.constant0.tvmgen_default_fused_split_sigmoid_sigmoid_multiply_sigmoid_tanh_multiply_add_tanh_multiply_sta_2bcd01aae566f75b__kernel_23)
        /*0014*/ 	.short	0x0160
        /*0016*/ 	.short	0x0010


	//----- nvinfo : EIATTR_CBANK_PARAM_SIZE
	.align		4
.L_2273:
        /*0018*/ 	.byte	0x03, 0x19
        /*001a*/ 	.short	0x0010


	//----- nvinfo : EIATTR_KPARAM_INFO
	.align		4
        /*001c*/ 	.byte	0x04, 0x17
        /*001e*/ 	.short	(.L_2275 - .L_2274)
.L_2274:
        /*0020*/ 	.word	0x00000000
        /*0024*/ 	.short	0x0001
        /*0026*/ 	.short	0x0008
        /*0028*/ 	.byte	0x00, 0xf0, 0x21, 0x00


	//----- nvinfo : EIATTR_KPARAM_INFO
	.align		4
.L_2275:
        /*002c*/ 	.byte	0x04, 0x17
        /*002e*/ 	.short	(.L_2277 - .L_2276)
.L_2276:
        /*0030*/ 	.word	0x00000000
        /*0034*/ 	.short	0x0000
        /*0036*/ 	.short	0x0000
        /*0038*/ 	.byte	0x00, 0xf0, 0x21, 0x00


	//----- nvinfo : EIATTR_MAXREG_COUNT
	.align		4
.L_2277:
        /*003c*/ 	.byte	0x03, 0x1b
        /*003e*/ 	.short	0x00ff


	//----- nvinfo : EIATTR_EXIT_INSTR_OFFSETS
	.align		4
        /*0040*/ 	.byte	0x04, 0x1c
        /*0042*/ 	.short	(.L_2279 - .L_2278)


	//   ....[0]....
.L_2278:
        /*0044*/ 	.word	0x00000080


	//----- nvinfo : EIATTR_MAX_THREADS
	.align		4
.L_2279:
        /*0048*/ 	.byte	0x04, 0x05
        /*004a*/ 	.short	(.L_2281 - .L_2280)
.L_2280:
        /*004c*/ 	.word	0x00000080
        /*0050*/ 	.word	0x00000001
        /*0054*/ 	.word	0x00000001
.L_2281:


//--------------------- .nv.info.tvmgen_default_fused_split_kernel_1 --------------------------
	.section	.nv.info.tvmgen_default_fused_split_kernel_1,"",@"SHT_CUDA_INFO"
	.sectionflags	@""
	.align	4


	//----- nvinfo : EIATTR_CUDA_API_VERSION
	.align		4
        /*0000*/ 	.byte	0x04, 0x37
        /*0002*/ 	.short	(.L_2283 - .L_2282)
.L_2282:
        /*0004*/ 	.word	0x0000007e


	//----- nvinfo : EIATTR_SW2861232_WAR
	.align		4
.L_2283:
        /*0008*/ 	.byte	0x01, 0x35
	.zero		2


	//----- nvinfo : EIATTR_PARAM_CBANK
	.align		4
        /*000c*/ 	.byte	0x04, 0x0a
        /*000e*/ 	.short	(.L_2285 - .L_2284)
	.align		4
.L_2284:
        /*0010*/ 	.word	index@(.nv.constant0.tvmgen_default_fused_split_kernel_1)
        /*0014*/ 	.short	0x0160
        /*0016*/ 	.short	0x0010


	//----- nvinfo : EIATTR_CBANK_PARAM_SIZE
	.align		4
.L_2285:
        /*0018*/ 	.byte	0x03, 0x19
        /*001a*/ 	.short	0x0010


	//----- nvinfo : EIATTR_KPARAM_INFO
	.align		4
        /*001c*/ 	.byte	0x04, 0x17
        /*001e*/ 	.short	(.L_2287 - .L_2286)
.L_2286:
        /*0020*/ 	.word	0x00000000
        /*0024*/ 	.short	0x0001
        /*0026*/ 	.short	0x0008
        /*0028*/ 	.byte	0x00, 0xf0, 0x21, 0x00


	//----- nvinfo : EIATTR_KPARAM_INFO
	.align		4
.L_2287:
        /*002c*/ 	.byte	0x04, 0x17
        /*002e*/ 	.short	(.L_2289 - .L_2288)
.L_2288:
        /*0030*/ 	.word	0x00000000
        /*0034*/ 	.short	0x0000
        /*0036*/ 	.short	0x0000
        /*0038*/ 	.byte	0x00, 0xf0, 0x21, 0x00


	//----- nvinfo : EIATTR_MAXREG_COUNT
	.align		4
.L_2289:
        /*003c*/ 	.byte	0x03, 0x1b
        /*003e*/ 	.short	0x00ff


	//----- nvinfo : EIATTR_EXIT_INSTR_OFFSETS
	.align		4
        /*0040*/ 	.byte	0x04, 0x1c
        /*0042*/ 	.short	(.L_2291 - .L_2290)


	//   ....[0]....
.L_2290:
        /*0044*/ 	.word	0x00000080


	//----- nvinfo : EIATTR_MAX_THREADS
	.align		4
.L_2291:
        /*0048*/ 	.byte	0x04, 0x05
        /*004a*/ 	.short	(.L_2293 - .L_2292)
.L_2292:
        /*004c*/ 	.word	0x00000080
        /*0050*/ 	.word	0x00000001
        /*0054*/ 	.word	0x00000001
.L_2293:


//--------------------- .nv.info.tvmgen_default_fused_split_kernel_3 --------------------------
	.section	.nv.info.tvmgen_default_fused_split_kernel_3,"",@"SHT_CUDA_INFO"
	.sectionflags	@""
	.align	4


	//----- nvinfo : EIATTR_CUDA_API_VERSION
	.align		4
        /*0000*/ 	.byte	0x04, 0x37
        /*0002*/ 	.short	(.L_2295 - .L_2294)
.L_2294:
        /*0004*/ 	.word	0x0000007e


	//----- nvinfo : EIATTR_SW2861232_WAR
	.align		4
.L_2295:
        /*0008*/ 	.byte	0x01, 0x35
	.zero		2


	//----- nvinfo : EIATTR_PARAM_CBANK
	.align		4
        /*000c*/ 	.byte	0x04, 0x0a
        /*000e*/ 	.short	(.L_2297 - .L_2296)
	.align		4
.L_2296:
        /*0010*/ 	.word	index@(.nv.constant0.tvmgen_default_fused_split_kernel_3)
        /*0014*/ 	.short	0x0160
        /*0016*/ 	.short	0x0010


	//----- nvinfo : EIATTR_CBANK_PARAM_SIZE
	.align		4
.L_2297:
        /*0018*/ 	.byte	0x03, 0x19
        /*001a*/ 	.short	0x0010


	//----- nvinfo : EIATTR_KPARAM_INFO
	.align		4
        /*001c*/ 	.byte	0x04, 0x17
        /*001e*/ 	.short	(.L_2299 - .L_2298)
.L_2298:
        /*0020*/ 	.word	0x00000000
        /*0024*/ 	.short	0x0001
        /*0026*/ 	.short	0x0008
        /*0028*/ 	.byte	0x00, 0xf0, 0x21, 0x00


	//----- nvinfo : EIATTR_KPARAM_INFO
	.align		4
.L_2299:
        /*002c*/ 	.byte	0x04, 0x17
        /*002e*/ 	.short	(.L_2301 - .L_2300)
.L_2300:
        /*0030*/ 	.word	0x00000000
        /*0034*/ 	.short	0x0000
        /*0036*/ 	.short	0x0000
        /*0038*/ 	.byte	0x00, 0xf0, 0x21, 0x00


	//----- nvinfo : EIATTR_MAXREG_COUNT
	.align		4
.L_2301:
        /*003c*/ 	.byte	0x03, 0x1b
        /*003e*/ 	.short	0x00ff


	//----- nvinfo : EIATTR_EXIT_INSTR_OFFSETS
	.align		4
        /*0040*/ 	.byte	0x04, 0x1c
        /*0042*/ 	.short	(.L_2303 - .L_2302)


	//   ....[0]....
.L_2302:
        /*0044*/ 	.word	0x00000080


	//----- nvinfo : EIATTR_MAX_THREADS
	.align		4
.L_2303:
        /*0048*/ 	.byte	0x04, 0x05
        /*004a*/ 	.short	(.L_2305 - .L_2304)
.L_2304:
        /*004c*/ 	.word	0x00000080
        /*0050*/ 	.word	0x00000001
        /*0054*/ 	.word	0x00000001
.L_2305:


//--------------------- .nv.info.tvmgen_default_fused_transpose_split_kernel_10 --------------------------
	.section	.nv.info.tvmgen_default_fused_transpose_split_kernel_10,"",@"SHT_CUDA_INFO"
	.sectionflags	@""
	.align	4


	//----- nvinfo : EIATTR_CUDA_API_VERSION
	.align		4
        /*0000*/ 	.byte	0x04, 0x37
        /*0002*/ 	.short	(.L_2307 - .L_2306)
.L_2306:
        /*0004*/ 	.word	0x0000007e


	//----- nvinfo : EIATTR_SW2861232_WAR
	.align		4
.L_2307:
        /*0008*/ 	.byte	0x01, 0x35
	.zero		2


	//----- nvinfo : EIATTR_PARAM_CBANK
	.align		4
        /*000c*/ 	.byte	0x04, 0x0a
        /*000e*/ 	.short	(.L_2309 - .L_2308)
	.align		4
.L_2308:
        /*0010*/ 	.word	index@(.nv.constant0.tvmgen_default_fused_transpose_split_kernel_10)
        /*0014*/ 	.short	0x0160
        /*0016*/ 	.short	0x0010


	//----- nvinfo : EIATTR_CBANK_PARAM_SIZE
	.align		4
.L_2309:
        /*0018*/ 	.byte	0x03, 0x19
        /*001a*/ 	.short	0x0010


	//----- nvinfo : EIATTR_KPARAM_INFO
	.align		4
        /*001c*/ 	.byte	0x04, 0x17
        /*001e*/ 	.short	(.L_2311 - .L_2310)
.L_2310:
        /*0020*/ 	.word	0x00000000
        /*0024*/ 	.short	0x0001
        /*0026*/ 	.short	0x0008
        /*0028*/ 	.byte	0x00, 0xf0, 0x21, 0x00


	//----- nvinfo : EIATTR_KPARAM_INFO
	.align		4
.L_2311:
        /*002c*/ 	.byte	0x04, 0x17
        /*002e*/ 	.short	(.L_2313 - .L_2312)
.L_2312:
        /*0030*/ 	.word	0x00000000
        /*0034*/ 	.short	0x0000
        /*0036*/ 	.short	0x0000
        /*0038*/ 	.byte	0x00, 0xf0, 0x21, 0x00


	//----- nvinfo : EIATTR_MAXREG_COUNT
	.align		4
.L_2313:
        /*003c*/ 	.byte	0x03, 0x1b
        /*003e*/ 	.short	0x00ff


	//----- nvinfo : EIATTR_EXIT_INSTR_OFFSETS
	.align		4
        /*0040*/ 	.byte	0x04, 0x1c
        /*0042*/ 	.short	(.L_2315 - .L_2314)


	//   ....[0]....
.L_2314:
        /*0044*/ 	.word	0x00000080


	//----- nvinfo : EIATTR_MAX_THREADS
	.align		4
.L_2315:
        /*0048*/ 	.byte	0x04, 0x05
        /*004a*/ 	.short	(.L_2317 - .L_2316)
.L_2316:
        /*004c*/ 	.word	0x0000001c
        /*0050*/ 	.word	0x00000001
        /*0054*/ 	.word	0x00000001
.L_2317:


//--------------------- .nv.info.tvmgen_default_fused_squeeze_concatenate_13_kernel --------------------------
	.section	.nv.info.tvmgen_default_fused_squeeze_concatenate_13_kernel,"",@"SHT_CUDA_INFO"
	.sectionflags	@""
	.align	4


	//----- nvinfo : EIATTR_CUDA_API_VERSION
	.align		4
        /*0000*/ 	.byte	0x04, 0x37
        /*0002*/ 	.short	(.L_2319 - .L_2318)
.L_2318:
        /*0004*/ 	.word	0x0000007e


	//----- nvinfo : EIATTR_SW2861232_WAR
	.align		4
.L_2319:
        /*0008*/ 	.byte	0x01, 0x35
	.zero		2


	//----- nvinfo : EIATTR_PARAM_CBANK
	.align		4
        /*000c*/ 	.byte	0x04, 0x0a
        /*000e*/ 	.short	(.L_2321 - .L_2320)
	.align		4
.L_2320:
        /*0010*/ 	.word	index@(.nv.constant0.tvmgen_default_fused_squeeze_concatenate_13_kernel)
        /*0014*/ 	.short	0x0160
        /*0016*/ 	.short	0x0018


	//----- nvinfo : EIATTR_CBANK_PARAM_SIZE
	.align		4
.L_2321:
        /*0018*/ 	.byte	0x03, 0x19
        /*001a*/ 	.short	0x0018


	//----- nvinfo : EIATTR_KPARAM_INFO
	.align		4
        /*001c*/ 	.byte	0x04, 0x17
        /*001e*/ 	.short	(.L_2323 - .L_2322)
.L_2322:
        /*0020*/ 	.word	0x00000000
        /*0024*/ 	.short	0x0002
        /*0026*/ 	.short	0x0010
        /*0028*/ 	.byte	0x00, 0xf0, 0x21, 0x00


	//----- nvinfo : EIATTR_KPARAM_INFO
	.align		4
.L_2323:
        /*002c*/ 	.byte	0x04, 0x17
        /*002e*/ 	.short	(.L_2325 - .L_2324)
.L_2324:
        /*0030*/ 	.word	0x00000000
        /*0034*/ 	.short	0x0001
        /*0036*/ 	.short	0x0008
        /*0038*/ 	.byte	0x00, 0xf0, 0x21, 0x00


	//----- nvinfo : EIATTR_KPARAM_INFO
	.align		4
.L_2325:
        /*003c*/ 	.byte	0x04, 0x17
        /*003e*/ 	.short	(.L_2327 - .L_2326)
.L_2326:
        /*0040*/ 	.word	0x00000000
        /*0044*/ 	.short	0x0000
        /*0046*/ 	.short	0x0000
        /*0048*/ 	.byte	0x00, 0xf0, 0x21, 0x00


	//----- nvinfo : EIATTR_MAXREG_COUNT
	.align		4
.L_2327:
        /*004c*/ 	.byte	0x03, 0x1b
        /*004e*/ 	.short	0x00ff


	//----- nvinfo : EIATTR_EXIT_INSTR_OFFSETS
	.align		4
        /*0050*/ 	.byte	0x04, 0x1c
        /*0052*/ 	.short	(.L_2329 - .L_2328)


	//   ....[0]....
.L_2328:
        /*0054*/ 	.word	0x000000b0


	//----- nvinfo : EIATTR_MAX_THREADS
	.align		4
.L_2329:
        /*0058*/ 	.byte	0x04, 0x05
        /*005a*/ 	.short	(.L_2331 - .L_2330)
.L_2330:
        /*005c*/ 	.word	0x0000009c
        /*0060*/ 	.word	0x00000001
        /*0064*/ 	.word	0x00000001
.L_2331:


//--------------------- .nv.info.tvmgen_default_fused_squeeze_concatenate_36_kernel --------------------------
	.section	.nv.info.tvmgen_default_fused_squeeze_concatenate_36_kernel,"",@"SHT_CUDA_INFO"
	.sectionflags	@""
	.align	4


	//----- nvinfo : EIATTR_CUDA_API_VERSION
	.align		4
        /*0000*/ 	.byte	0x04, 0x37
        /*0002*/ 	.short	(.L_2333 - .L_2332)
.L_2332:
        /*0004*/ 	.word	0x0000007e


	//----- nvinfo : EIATTR_SW2861232_WAR
	.align		4
.L_2333:
        /*0008*/ 	.byte	0x01, 0x35
	.zero		2


	//----- nvinfo : EIATTR_PARAM_CBANK
	.align		4
        /*000c*/ 	.byte	0x04, 0x0a
        /*000e*/ 	.short	(.L_2335 - .L_2334)
	.align		4
.L_2334:
        /*0010*/ 	.word	index@(.nv.constant0.tvmgen_default_fused_squeeze_concatenate_36_kernel)
        /*0014*/ 	.short	0x0160
        /*0016*/ 	.short	0x0018


	//----- nvinfo : EIATTR_CBANK_PARAM_SIZE
	.align		4
.L_2335:
        /*0018*/ 	.byte	0x03, 0x19
        /*001a*/ 	.short	0x0018


	//----- nvinfo : EIATTR_KPARAM_INFO
	.align		4
        /*001c*/ 	.byte	0x04, 0x17
        /*001e*/ 	.short	(.L_2337 - .L_2336)
.L_2336:
        /*0020*/ 	.word	0x00000000
        /*0024*/ 	.short	0x0002
        /*0026*/ 	.short	0x0010
        /*0028*/ 	.byte	0x00, 0xf0, 0x21, 0x00


	//----- nvinfo : EIATTR_KPARAM_INFO
	.align		4
.L_2337:
        /*002c*/ 	.byte	0x04, 0x17
        /*002e*/ 	.short	(.L_2339 - .L_2338)
.L_2338:
        /*0030*/ 	.word	0x00000000
        /*0034*/ 	.short	0x0001
        /*0036*/ 	.short	0x0008
        /*0038*/ 	.byte	0x00, 0xf0, 0x21, 0x00


	//----- nvinfo : EIATTR_KPARAM_INFO
	.align		4
.L_2339:
        /*003c*/ 	.byte	0x04, 0x17
        /*003e*/ 	.short	(.L_2341 - .L_2340)
.L_2340:
        /*0040*/ 	.word	0x00000000
        /*0044*/ 	.short	0x0000
        /*0046*/ 	.short	0x0000
        /*0048*/ 	.byte	0x00, 0xf0, 0x21, 0x00


	//----- nvinfo : EIATTR_MAXREG_COUNT
	.align		4
.L_2341:
        /*004c*/ 	.byte	0x03, 0x1b
        /*004e*/ 	.short	0x00ff


	//----- nvinfo : EIATTR_EXIT_INSTR_OFFSETS
	.align		4
        /*0050*/ 	.byte	0x04, 0x1c
        /*0052*/ 	.short	(.L_2343 - .L_2342)


	//   ....[0]....
.L_2342:
        /*0054*/ 	.word	0x000000b0


	//----- nvinfo : EIATTR_MAX_THREADS
	.align		4
.L_2343:
        /*0058*/ 	.byte	0x04, 0x05
        /*005a*/ 	.short	(.L_2345 - .L_2344)
.L_2344:
        /*005c*/ 	.word	0x00000100
        /*0060*/ 	.word	0x00000001
        /*0064*/ 	.word	0x00000001
.L_2345:


//--------------------- .nv.info.tvmgen_default_fused_squeeze_concatenate_33_kernel --------------------------
	.section	.nv.info.tvmgen_default_fused_squeeze_concatenate_33_kernel,"",@"SHT_CUDA_INFO"
	.sectionflags	@""
	.align	4


	//----- nvinfo : EIATTR_CUDA_API_VERSION
	.align		4
        /*0000*/ 	.byte	0x04, 0x37
        /*0002*/ 	.short	(.L_2347 - .L_2346)
.L_2346:
        /*0004*/ 	.word	0x0000007e


	//----- nvinfo : EIATTR_SW2861232_WAR
	.align		4
.L_2347:
        /*0008*/ 	.byte	0x01, 0x35
	.zero		2


	//----- nvinfo : EIATTR_PARAM_CBANK
	.align		4
        /*000c*/ 	.byte	0x04, 0x0a
        /*000e*/ 	.short	(.L_2349 - .L_2348)
	.align		4
.L_2348:
        /*0010*/ 	.word	index@(.nv.constant0.tvmgen_default_fused_squeeze_concatenate_33_kernel)
        /*0014*/ 	.short	0x0160
        /*0016*/ 	.short	0x0018


	//----- nvinfo : EIATTR_CBANK_PARAM_SIZE
	.align		4
.L_2349:
        /*0018*/ 	.byte	0x03, 0x19
        /*001a*/ 	.short	0x0018


	//----- nvinfo : EIATTR_KPARAM_INFO
	.align		4
        /*001c*/ 	.byte	0x04, 0x17
        /*001e*/ 	.short	(.L_2351 - .L_2350)
.L_2350:
        /*0020*/ 	.word	0x00000000
        /*0024*/ 	.short	0x0002
        /*0026*/ 	.short	0x0010
        /*0028*/ 	.byte	0x00, 0xf0, 0x21, 0x00


	//----- nvinfo : EIATTR_KPARAM_INFO
	.align		4
.L_2351:
        /*002c*/ 	.byte	0x04, 0x17
        /*002e*/ 	.short	(.L_2353 - .L_2352)
.L_2352:
        /*0030*/ 	.word	0x00000000
        /*0034*/ 	.short	0x0001
        /*0036*/ 	.short	0x0008
        /*0038*/ 	.byte	0x00, 0xf0, 0x21, 0x00


	//----- nvinfo : EIATTR_KPARAM_INFO
	.align		4
.L_2353:
        /*003c*/ 	.byte	0x04, 0x17
        /*003e*/ 	.short	(.L_2355 - .L_2354)
.L_2354:
        /*0040*/ 	.word	0x00000000
        /*0044*/ 	.short	0x0000
        /*0046*/ 	.short	0x0000
        /*0048*/ 	.byte	0x00, 0xf0, 0x21, 0x00


	//----- nvinfo : EIATTR_MAXREG_COUNT
	.align		4
.L_2355:
        /*004c*/ 	.byte	0x03, 0x1b
        /*004e*/ 	.short	0x00ff


	//----- nvinfo : EIATTR_EXIT_INSTR_OFFSETS
	.align		4
        /*0050*/ 	.byte	0x04, 0x1c
        /*0052*/ 	.short	(.L_2357 - .L_2356)


	//   ....[0]....
.L_2356:
        /*0054*/ 	.word	0x000000b0


	//----- nvinfo : EIATTR_MAX_THREADS
	.align		4
.L_2357:
        /*0058*/ 	.byte	0x04, 0x05
        /*005a*/ 	.short	(.L_2359 - .L_2358)
.L_2358:
        /*005c*/ 	.word	0x00000100
        /*0060*/ 	.word	0x00000001
        /*0064*/ 	.word	0x00000001
.L_2359:


//--------------------- .nv.callgraph             --------------------------
	.section	.nv.callgraph,"",@"SHT_CUDA_CALLGRAPH"
	.align	4
	.sectionentsize	8
	.align		4
        /*0000*/ 	.word	0x00000000
	.align		4
        /*0004*/ 	.word	0xffffffff
	.align		4
        /*0008*/ 	.word	0x00000000
	.align		4
        /*000c*/ 	.word	0xfffffffe
	.align		4
        /*0010*/ 	.word	0x00000000
	.align		4
        /*0014*/ 	.word	0xfffffffd
	.align		4
        /*0018*/ 	.word	0x00000000
	.align		4
        /*001c*/ 	.word	0xfffffffc


//--------------------- .nv.rel.action            --------------------------
	.section	.nv.rel.action,"",@"SHT_CUDA_RELOCINFO"
	.align	8
	.sectionentsize	8
        /*0000*/ 	.byte	0x73, 0x00, 0x00, 0x00, 0x00, 0x00, 0x00, 0x00, 0x00, 0x00, 0x00, 0x11, 0x25, 0x00, 0x05, 0x36


//--------------------- .nv.constant0.tvmgen_default_fused_transpose_split_kernel_27 --------------------------
	.section	.nv.constant0.tvmgen_default_fused_transpose_split_kernel_27,"a",@progbits
	.sectionflags	@""
	.align	4
.nv.constant0.tvmgen_default_fused_transpose_split_kernel_27:
	.zero		368


//--------------------- .nv.constant0.tvmgen_default_fused_transpose_split_kernel_4 --------------------------
	.section	.nv.constant0.tvmgen_default_fused_transpose_split_kernel_4,"a",@progbits
	.sectionflags	@""
	.align	4
.nv.constant0.tvmgen_default_fused_transpose_split_kernel_4:
	.zero		368


//--------------------- .nv.constant0.tvmgen_default_fused_transpose_split_kernel_21 --------------------------
	.section	.nv.constant0.tvmgen_default_fused_transpose_split_kernel_21,"a",@progbits
	.sectionflags	@""
	.align	4
.nv.constant0.tvmgen_default_fused_transpose_split_kernel_21:
	.zero		368


//--------------------- .nv.constant0.tvmgen_default_fused_split_sigmoid_sigmoid_multiply_sigmoid_tanh_multiply_add_tanh_multiply_sta_2bcd01aae566f75b__kernel_12 --------------------------
	.section	.nv.constant0.tvmgen_default_fused_split_sigmoid_sigmoid_multiply_sigmoid_tanh_multiply_add_tanh_multiply_sta_2bcd01aae566f75b__kernel_12,"a",@progbits
	.sectionflags	@""
	.align	4
.nv.constant0.tvmgen_default_fused_split_sigmoid_sigmoid_multiply_sigmoid_tanh_multiply_add_tanh_multiply_sta_2bcd01aae566f75b__kernel_12:
	.zero		368


//--------------------- .nv.constant0.tvmgen_default_fused_transpose_split_kernel_19 --------------------------
	.section	.nv.constant0.tvmgen_default_fused_transpose_split_kernel_19,"a",@progbits
	.sectionflags	@""
	.align	4
.nv.constant0.tvmgen_default_fused_transpose_split_kernel_19:
	.zero		368


//--------------------- .nv.constant0.tvmgen_default_fused_squeeze_concatenate_46_kernel --------------------------
	.section	.nv.constant0.tvmgen_default_fused_squeeze_concatenate_46_kernel,"a",@progbits
	.sectionflags	@""
	.align	4
.nv.constant0.tvmgen_default_fused_squeeze_concatenate_46_kernel:
	.zero		376


//--------------------- .nv.constant0.tvmgen_default_fused_split_sigmoid_sigmoid_multiply_sigmoid_tanh_multiply_add_tanh_multiply_sta_2bcd01aae566f75b__kernel_7 --------------------------
	.section	.nv.constant0.tvmgen_default_fused_split_sigmoid_sigmoid_multiply_sigmoid_tanh_multiply_add_tanh_multiply_sta_2bcd01aae566f75b__kernel_7,"a",@progbits
	.sectionflags	@""
	.align	4
.nv.constant0.tvmgen_default_fused_split_sigmoid_sigmoid_multiply_sigmoid_tanh_multiply_add_tanh_multiply_sta_2bcd01aae566f75b__kernel_7:
	.zero		368


//--------------------- .nv.constant0.tvmgen_default_fused_squeeze_concatenate_34_kernel --------------------------
	.section	.nv.constant0.tvmgen_default_fused_squeeze_concatenate_34_kernel,"a",@progbits
	.sectionflags	@""
	.align	4
.nv.constant0.tvmgen_default_fused_squeeze_concatenate_34_kernel:
	.zero		376


//--------------------- .nv.constant0.tvmgen_default_fused_transpose_split_kernel_7 --------------------------
	.section	.nv.constant0.tvmgen_default_fused_transpose_split_kernel_7,"a",@progbits
	.sectionflags	@""
	.align	4
.nv.constant0.tvmgen_default_fused_transpose_split_kernel_7:
	.zero		368


//--------------------- .nv.constant0.tvmgen_default_fused_split_kernel --------------------------
	.section	.nv.constant0.tvmgen_default_fused_split_kernel,"a",@progbits
	.sectionflags	@""
	.align	4
.nv.constant0.tvmgen_default_fused_split_kernel:
	.zero		368


//--------------------- .nv.constant0.tvmgen_default_fused_transpose_split_kernel_17 --------------------------
	.section	.nv.constant0.tvmgen_default_fused_transpose_split_kernel_17,"a",@progbits
	.sectionflags	@""
	.align	4
.nv.constant0.tvmgen_default_fused_transpose_split_kernel_17:
	.zero		368


//--------------------- .nv.constant0.tvmgen_default_fused_transpose_split_kernel_9 --------------------------
	.section	.nv.constant0.tvmgen_default_fused_transpose_split_kernel_9,"a",@progbits
	.sectionflags	@""
	.align	4
.nv.constant0.tvmgen_default_fused_transpose_split_kernel_9:
	.zero		368


//--------------------- .nv.constant0.tvmgen_default_fused_transpose_split_kernel_15 --------------------------
	.section	.nv.constant0.tvmgen_default_fused_transpose_split_kernel_15,"a",@progbits
	.sectionflags	@""
	.align	4
.nv.constant0.tvmgen_default_fused_transpose_split_kernel_15:
	.zero		368


//--------------------- .nv.constant0.tvmgen_default_fused_squeeze_concatenate_38_kernel --------------------------
	.section	.nv.constant0.tvmgen_default_fused_squeeze_concatenate_38_kernel,"a",@progbits
	.sectionflags	@""
	.align	4
.nv.constant0.tvmgen_default_fused_squeeze_concatenate_38_kernel:
	.zero		376


//--------------------- .nv.constant0.tvmgen_default_fused_split_sigmoid_sigmoid_multiply_sigmoid_tanh_multiply_add_tanh_multiply_sta_2bcd01aae566f75b__kernel_24 --------------------------
	.section	.nv.constant0.tvmgen_default_fused_split_sigmoid_sigmoid_multiply_sigmoid_tanh_multiply_add_tanh_multiply_sta_2bcd01aae566f75b__kernel_24,"a",@progbits
	.sectionflags	@""
	.align	4
.nv.constant0.tvmgen_default_fused_split_sigmoid_sigmoid_multiply_sigmoid_tanh_multiply_add_tanh_multiply_sta_2bcd01aae566f75b__kernel_24:
	.zero		368


//--------------------- .nv.constant0.tvmgen_default_fused_split_sigmoid_sigmoid_multiply_sigmoid_tanh_multiply_add_tanh_multiply_sta_2bcd01aae566f75b__kernel_9 --------------------------
	.section	.nv.constant0.tvmgen_default_fused_split_sigmoid_sigmoid_multiply_sigmoid_tanh_multiply_add_tanh_multiply_sta_2bcd01aae566f75b__kernel_9,"a",@progbits
	.sectionflags	@""
	.align	4
.nv.constant0.tvmgen_default_fused_split_sigmoid_sigmoid_multiply_sigmoid_tanh_multiply_add_tanh_multiply_sta_2bcd01aae566f75b__kernel_9:
	.zero		368


//--------------------- .nv.constant0.tvmgen_default_fused_split_sigmoid_sigmoid_multiply_sigmoid_tanh_multiply_add_tanh_multiply_sta_2bcd01aae566f75b__kernel_13 --------------------------
	.section	.nv.constant0.tvmgen_default_fused_split_sigmoid_sigmoid_multiply_sigmoid_tanh_multiply_add_tanh_multiply_sta_2bcd01aae566f75b__kernel_13,"a",@progbits
	.sectionflags	@""
	.align	4
.nv.constant0.tvmgen_default_fused_split_sigmoid_sigmoid_multiply_sigmoid_tanh_multiply_add_tanh_multiply_sta_2bcd01aae566f75b__kernel_13:
	.zero		368


//--------------------- .nv.constant0.tvmgen_default_fused_split_sigmoid_sigmoid_multiply_sigmoid_tanh_multiply_add_tanh_multiply_sta_2bcd01aae566f75b__kernel_1 --------------------------
	.section	.nv.constant0.tvmgen_default_fused_split_sigmoid_sigmoid_multiply_sigmoid_tanh_multiply_add_tanh_multiply_sta_2bcd01aae566f75b__kernel_1,"a",@progbits
	.sectionflags	@""
	.align	4
.nv.constant0.tvmgen_default_fused_split_sigmoid_sigmoid_multiply_sigmoid_tanh_multiply_add_tanh_multiply_sta_2bcd01aae566f75b__kernel_1:
	.zero		368


//--------------------- .nv.constant0.tvmgen_default_fused_squeeze_concatenate_15_kernel --------------------------
	.section	.nv.constant0.tvmgen_default_fused_squeeze_concatenate_15_kernel,"a",@progbits
	.sectionflags	@""
	.align	4
.nv.constant0.tvmgen_default_fused_squeeze_concatenate_15_kernel:
	.zero		376


//--------------------- .nv.constant0.tvmgen_default_fused_sigmoid_tanh_multiply_kernel --------------------------
	.section	.nv.constant0.tvmgen_default_fused_sigmoid_tanh_multiply_kernel,"a",@progbits
	.sectionflags	@""
	.align	4
.nv.constant0.tvmgen_default_fused_sigmoid_tanh_multiply_kernel:
	.zero		376


//--------------------- .nv.constant0.tvmgen_default_fused_squeeze_concatenate_29_kernel --------------------------
	.section	.nv.constant0.tvmgen_default_fused_squeeze_concatenate_29_kernel,"a",@progbits
	.sectionflags	@""
	.align	4
.nv.constant0.tvmgen_default_fused_squeeze_concatenate_29_kernel:
	.zero		376


//--------------------- .nv.constant0.tvmgen_default_fused_split_sigmoid_sigmoid_multiply_sigmoid_tanh_multiply_add_tanh_multiply_sta_2bcd01aae566f75b__kernel_25 --------------------------
	.section	.nv.constant0.tvmgen_default_fused_split_sigmoid_sigmoid_multiply_sigmoid_tanh_multiply_add_tanh_multiply_sta_2bcd01aae566f75b__kernel_25,"a",@progbits
	.sectionflags	@""
	.align	4
.nv.constant0.tvmgen_default_fused_split_sigmoid_sigmoid_multiply_sigmoid_tanh_multiply_add_tanh_multiply_sta_2bcd01aae566f75b__kernel_25:
	.zero		368


//--------------------- .nv.constant0.tvmgen_default_fused_squeeze_concatenate_53_kernel --------------------------
	.section	.nv.constant0.tvmgen_default_fused_squeeze_concatenate_53_kernel,"a",@progbits
	.sectionflags	@""
	.align	4
.nv.constant0.tvmgen_default_fused_squeeze_concatenate_53_kernel:
	.zero		376


//--------------------- .nv.constant0.tvmgen_default_fused_squeeze_concatenate_24_kernel --------------------------
	.section	.nv.constant0.tvmgen_default_fused_squeeze_concatenate_24_kernel,"a",@progbits
	.sectionflags	@""
	.align	4
.nv.constant0.tvmgen_default_fused_squeeze_concatenate_24_kernel:
	.zero		376


//--------------------- .nv.constant0.tvmgen_default_fused_squeeze_concatenate_11_kernel --------------------------
	.section	.nv.constant0.tvmgen_default_fused_squeeze_concatenate_11_kernel,"a",@progbits
	.sectionflags	@""
	.align	4
.nv.constant0.tvmgen_default_fused_squeeze_concatenate_11_kernel:
	.zero		376


//--------------------- .nv.constant0.tvmgen_default_fused_split_sigmoid_sigmoid_multiply_sigmoid_tanh_multiply_add_tanh_multiply_sta_2bcd01aae566f75b__kernel_8 --------------------------
	.section	.nv.constant0.tvmgen_default_fused_split_sigmoid_sigmoid_multiply_sigmoid_tanh_multiply_add_tanh_multiply_sta_2bcd01aae566f75b__kernel_8,"a",@progbits
	.sectionflags	@""
	.align	4
.nv.constant0.tvmgen_default_fused_split_sigmoid_sigmoid_multiply_sigmoid_tanh_multiply_add_tanh_multiply_sta_2bcd01aae566f75b__kernel_8:
	.zero		368


//--------------------- .nv.constant0.tvmgen_default_fused_squeeze_concatenate_37_kernel --------------------------
	.section	.nv.constant0.tvmgen_default_fused_squeeze_concatenate_37_kernel,"a",@progbits
	.sectionflags	@""
	.align	4
.nv.constant0.tvmgen_default_fused_squeeze_concatenate_37_kernel:
	.zero		376


//--------------------- .nv.constant0.tvmgen_default_fused_split_sigmoid_sigmoid_multiply_sigmoid_tanh_multiply_add_tanh_multiply_sta_2bcd01aae566f75b__kernel_11 --------------------------
	.section	.nv.constant0.tvmgen_default_fused_split_sigmoid_sigmoid_multiply_sigmoid_tanh_multiply_add_tanh_multiply_sta_2bcd01aae566f75b__kernel_11,"a",@progbits
	.sectionflags	@""
	.align	4
.nv.constant0.tvmgen_default_fused_split_sigmoid_sigmoid_multiply_sigmoid_tanh_multiply_add_tanh_multiply_sta_2bcd01aae566f75b__kernel_11:
	.zero		368


//--------------------- .nv.constant0.tvmgen_default_fused_split_sigmoid_sigmoid_multiply_sigmoid_tanh_multiply_add_tanh_multiply_sta_2bcd01aae566f75b__kernel_10 --------------------------
	.section	.nv.constant0.tvmgen_default_fused_split_sigmoid_sigmoid_multiply_sigmoid_tanh_multiply_add_tanh_multiply_sta_2bcd01aae566f75b__kernel_10,"a",@progbits
	.sectionflags	@""
	.align	4
.nv.constant0.tvmgen_default_fused_split_sigmoid_sigmoid_multiply_sigmoid_tanh_multiply_add_tanh_multiply_sta_2bcd01aae566f75b__kernel_10:
	.zero		368


//--------------------- .nv.constant0.tvmgen_default_fused_nn_dense_add_1_kernel --------------------------
	.section	.nv.constant0.tvmgen_default_fused_nn_dense_add_1_kernel,"a",@progbits
	.sectionflags	@""
	.align	4
.nv.constant0.tvmgen_default_fused_nn_dense_add_1_kernel:
	.zero		384


//--------------------- .nv.constant0.tvmgen_default_fused_squeeze_concatenate_18_kernel --------------------------
	.section	.nv.constant0.tvmgen_default_fused_squeeze_concatenate_18_kernel,"a",@progbits
	.sectionflags	@""
	.align	4
.nv.constant0.tvmgen_default_fused_squeeze_concatenate_18_kernel:
	.zero		376


//--------------------- .nv.constant0.tvmgen_default_fused_squeeze_concatenate_52_kernel --------------------------
	.section	.nv.constant0.tvmgen_default_fused_squeeze_concatenate_52_kernel,"a",@progbits
	.sectionflags	@""
	.align	4
.nv.constant0.tvmgen_default_fused_squeeze_concatenate_52_kernel:
	.zero		376


//--------------------- .nv.constant0.tvmgen_default_fused_split_sigmoid_sigmoid_multiply_sigmoid_tanh_multiply_add_tanh_multiply_sta_2bcd01aae566f75b__kernel_17 --------------------------
	.section	.nv.constant0.tvmgen_default_fused_split_sigmoid_sigmoid_multiply_sigmoid_tanh_multiply_add_tanh_multiply_sta_2bcd01aae566f75b__kernel_17,"a",@progbits
	.sectionflags	@""
	.align	4
.nv.constant0.tvmgen_default_fused_split_sigmoid_sigmoid_multiply_sigmoid_tanh_multiply_add_tanh_multiply_sta_2bcd01aae566f75b__kernel_17:
	.zero		368


//--------------------- .nv.constant0.tvmgen_default_fused_split_sigmoid_sigmoid_multiply_sigmoid_tanh_multiply_add_tanh_multiply_sta_2bcd01aae566f75b__kernel_4 --------------------------
	.section	.nv.constant0.tvmgen_default_fused_split_sigmoid_sigmoid_multiply_sigmoid_tanh_multiply_add_tanh_multiply_sta_2bcd01aae566f75b__kernel_4,"a",@progbits
	.sectionflags	@""
	.align	4
.nv.constant0.tvmgen_default_fused_split_sigmoid_sigmoid_multiply_sigmoid_tanh_multiply_add_tanh_multiply_sta_2bcd01aae566f75b__kernel_4:
	.zero		368


//--------------------- .nv.constant0.tvmgen_default_fused_squeeze_concatenate_28_kernel --------------------------
	.section	.nv.constant0.tvmgen_default_fused_squeeze_concatenate_28_kernel,"a",@progbits
	.sectionflags	@""
	.align	4
.nv.constant0.tvmgen_default_fused_squeeze_concatenate_28_kernel:
	.zero		376


//--------------------- .nv.constant0.tvmgen_default_fused_transpose_split_kernel_6 --------------------------
	.section	.nv.constant0.tvmgen_default_fused_transpose_split_kernel_6,"a",@progbits
	.sectionflags	@""
	.align	4
.nv.constant0.tvmgen_default_fused_transpose_split_kernel_6:
	.zero		368


//--------------------- .nv.constant0.tvmgen_default_fused_squeeze_concatenate_55_kernel --------------------------
	.section	.nv.constant0.tvmgen_default_fused_squeeze_concatenate_55_kernel,"a",@progbits
	.sectionflags	@""
	.align	4
.nv.constant0.tvmgen_default_fused_squeeze_concatenate_55_kernel:
	.zero		376


//--------------------- .nv.constant0.tvmgen_default_fused_split_sigmoid_sigmoid_multiply_sigmoid_tanh_multiply_add_tanh_multiply_sta_2bcd01aae566f75b__kernel_14 --------------------------
	.section	.nv.constant0.tvmgen_default_fused_split_sigmoid_sigmoid_multiply_sigmoid_tanh_multiply_add_tanh_multiply_sta_2bcd01aae566f75b__kernel_14,"a",@progbits
	.sectionflags	@""
	.align	4
.nv.constant0.tvmgen_default_fused_split_sigmoid_sigmoid_multiply_sigmoid_tanh_multiply_add_tanh_multiply_sta_2bcd01aae566f75b__kernel_14:
	.zero		368


//--------------------- .nv.constant0.tvmgen_default_fused_squeeze_concatenate_39_kernel --------------------------
	.section	.nv.constant0.tvmgen_default_fused_squeeze_concatenate_39_kernel,"a",@progbits
	.sectionflags	@""
	.align	4
.nv.constant0.tvmgen_default_fused_squeeze_concatenate_39_kernel:
	.zero		376


//--------------------- .nv.constant0.tvmgen_default_fused_split_sigmoid_sigmoid_multiply_sigmoid_tanh_multiply_add_tanh_multiply_sta_2bcd01aae566f75b__kernel_2 --------------------------
	.section	.nv.constant0.tvmgen_default_fused_split_sigmoid_sigmoid_multiply_sigmoid_tanh_multiply_add_tanh_multiply_sta_2bcd01aae566f75b__kernel_2,"a",@progbits
	.sectionflags	@""
	.align	4
.nv.constant0.tvmgen_default_fused_split_sigmoid_sigmoid_multiply_sigmoid_tanh_multiply_add_tanh_multiply_sta_2bcd01aae566f75b__kernel_2:
	.zero		368


//--------------------- .nv.constant0.tvmgen_default_fused_squeeze_concatenate_48_kernel --------------------------
	.section	.nv.constant0.tvmgen_default_fused_squeeze_concatenate_48_kernel,"a",@progbits
	.sectionflags	@""
	.align	4
.nv.constant0.tvmgen_default_fused_squeeze_concatenate_48_kernel:
	.zero		376


//--------------------- .nv.constant0.tvmgen_default_fused_transpose_split_kernel_26 --------------------------
	.section	.nv.constant0.tvmgen_default_fused_transpose_split_kernel_26,"a",@progbits
	.sectionflags	@""
	.align	4
.nv.constant0.tvmgen_default_fused_transpose_split_kernel_26:
	.zero		368


//--------------------- .nv.constant0.tvmgen_default_fused_split_sigmoid_sigmoid_multiply_sigmoid_tanh_multiply_add_tanh_multiply_sta_2bcd01aae566f75b__kernel_26 --------------------------
	.section	.nv.constant0.tvmgen_default_fused_split_sigmoid_sigmoid_multiply_sigmoid_tanh_multiply_add_tanh_multiply_sta_2bcd01aae566f75b__kernel_26,"a",@progbits
	.sectionflags	@""
	.align	4
.nv.constant0.tvmgen_default_fused_split_sigmoid_sigmoid_multiply_sigmoid_tanh_multiply_add_tanh_multiply_sta_2bcd01aae566f75b__kernel_26:
	.zero		368


//--------------------- .nv.constant0.tvmgen_default_fused_transpose_split_kernel_24 --------------------------
	.section	.nv.constant0.tvmgen_default_fused_transpose_split_kernel_24,"a",@progbits
	.sectionflags	@""
	.align	4
.nv.constant0.tvmgen_default_fused_transpose_split_kernel_24:
	.zero		368


//--------------------- .nv.constant0.tvmgen_default_fused_squeeze_concatenate_44_kernel --------------------------
	.section	.nv.constant0.tvmgen_default_fused_squeeze_concatenate_44_kernel,"a",@progbits
	.sectionflags	@""
	.align	4
.nv.constant0.tvmgen_default_fused_squeeze_concatenate_44_kernel:
	.zero		376


//--------------------- .nv.constant0.tvmgen_default_fused_transpose_split_kernel_22 --------------------------
	.section	.nv.constant0.tvmgen_default_fused_transpose_split_kernel_22,"a",@progbits
	.sectionflags	@""
	.align	4
.nv.constant0.tvmgen_default_fused_transpose_split_kernel_22:
	.zero		368


//--------------------- .nv.constant0.tvmgen_default_fused_squeeze_concatenate_16_kernel --------------------------
	.section	.nv.constant0.tvmgen_default_fused_squeeze_concatenate_16_kernel,"a",@progbits
	.sectionflags	@""
	.align	4
.nv.constant0.tvmgen_default_fused_squeeze_concatenate_16_kernel:
	.zero		376


//--------------------- .nv.constant0.tvmgen_default_fused_transpose_split_kernel_2 --------------------------
	.section	.nv.constant0.tvmgen_default_fused_transpose_split_kernel_2,"a",@progbits
	.sectionflags	@""
	.align	4
.nv.constant0.tvmgen_default_fused_transpose_split_kernel_2:
	.zero		368


//--------------------- .nv.constant0.tvmgen_default_fused_squeeze_concatenate_5_kernel --------------------------
	.section	.nv.constant0.tvmgen_default_fused_squeeze_concatenate_5_kernel,"a",@progbits
	.sectionflags	@""
	.align	4
.nv.constant0.tvmgen_default_fused_squeeze_concatenate_5_kernel:
	.zero		376


//--------------------- .nv.constant0.tvmgen_default_fused_split_sigmoid_sigmoid_multiply_sigmoid_tanh_multiply_add_tanh_multiply_sta_2bcd01aae566f75b__kernel --------------------------
	.section	.nv.constant0.tvmgen_default_fused_split_sigmoid_sigmoid_multiply_sigmoid_tanh_multiply_add_tanh_multiply_sta_2bcd01aae566f75b__kernel,"a",@progbits
	.sectionflags	@""
	.align	4
.nv.constant0.tvmgen_default_fused_split_sigmoid_sigmoid_multiply_sigmoid_tanh_multiply_add_tanh_multiply_sta_2bcd01aae566f75b__kernel:
	.zero		368


//--------------------- .nv.constant0.tvmgen_default_fused_transpose_split_kernel_12 --------------------------
	.section	.nv.constant0.tvmgen_default_fused_transpose_split_kernel_12,"a",@progbits
	.sectionflags	@""
	.align	4
.nv.constant0.tvmgen_default_fused_transpose_split_kernel_12:
	.zero		368


//--------------------- .nv.constant0.tvmgen_default_fused_squeeze_concatenate_54_kernel --------------------------
	.section	.nv.constant0.tvmgen_default_fused_squeeze_concatenate_54_kernel,"a",@progbits
	.sectionflags	@""
	.align	4
.nv.constant0.tvmgen_default_fused_squeeze_concatenate_54_kernel:
	.zero		376


//--------------------- .nv.constant0.tvmgen_default_fused_squeeze_concatenate_32_kernel --------------------------
	.section	.nv.constant0.tvmgen_default_fused_squeeze_concatenate_32_kernel,"a",@progbits
	.sectionflags	@""
	.align	4
.nv.constant0.tvmgen_default_fused_squeeze_concatenate_32_kernel:
	.zero		376


//--------------------- .nv.constant0.tvmgen_default_fused_split_kernel_2 --------------------------
	.section	.nv.constant0.tvmgen_default_fused_split_kernel_2,"a",@progbits
	.sectionflags	@""
	.align	4
.nv.constant0.tvmgen_default_fused_split_kernel_2:
	.zero		368


//--------------------- .nv.constant0.tvmgen_default_fused_squeeze_concatenate_25_kernel --------------------------
	.section	.nv.constant0.tvmgen_default_fused_squeeze_concatenate_25_kernel,"a",@progbits
	.sectionflags	@""
	.align	4
.nv.constant0.tvmgen_default_fused_squeeze_concatenate_25_kernel:
	.zero		376


//--------------------- .nv.constant0.tvmgen_default_fused_squeeze_concatenate_49_kernel --------------------------
	.section	.nv.constant0.tvmgen_default_fused_squeeze_concatenate_49_kernel,"a",@progbits
	.sectionflags	@""
	.align	4
.nv.constant0.tvmgen_default_fused_squeeze_concatenate_49_kernel:
	.zero		376


//--------------------- .nv.constant0.tvmgen_default_fused_split_sigmoid_sigmoid_multiply_sigmoid_tanh_multiply_add_tanh_multiply_sta_2bcd01aae566f75b__kernel_22 --------------------------
	.section	.nv.constant0.tvmgen_default_fused_split_sigmoid_sigmoid_multiply_sigmoid_tanh_multiply_add_tanh_multiply_sta_2bcd01aae566f75b__kernel_22,"a",@progbits
	.sectionflags	@""
	.align	4
.nv.constant0.tvmgen_default_fused_split_sigmoid_sigmoid_multiply_sigmoid_tanh_multiply_add_tanh_multiply_sta_2bcd01aae566f75b__kernel_22:
	.zero		368


//--------------------- .nv.constant0.tvmgen_default_fused_split_sigmoid_sigmoid_multiply_sigmoid_tanh_multiply_add_tanh_multiply_sta_2bcd01aae566f75b__kernel_18 --------------------------
	.section	.nv.constant0.tvmgen_default_fused_split_sigmoid_sigmoid_multiply_sigmoid_tanh_multiply_add_tanh_multiply_sta_2bcd01aae566f75b__kernel_18,"a",@progbits
	.sectionflags	@""
	.align	4
.nv.constant0.tvmgen_default_fused_split_sigmoid_sigmoid_multiply_sigmoid_tanh_multiply_add_tanh_multiply_sta_2bcd01aae566f75b__kernel_18:
	.zero		368


//--------------------- .nv.constant0.tvmgen_default_fused_squeeze_concatenate_3_kernel --------------------------
	.section	.nv.constant0.tvmgen_default_fused_squeeze_concatenate_3_kernel,"a",@progbits
	.sectionflags	@""
	.align	4
.nv.constant0.tvmgen_default_fused_squeeze_concatenate_3_kernel:
	.zero		376


//--------------------- .nv.constant0.tvmgen_default_fused_sigmoid_multiply_sigmoid_tanh_multiply_add_kernel --------------------------
	.section	.nv.constant0.tvmgen_default_fused_sigmoid_multiply_sigmoid_tanh_multiply_add_kernel,"a",@progbits
	.sectionflags	@""
	.align	4
.nv.constant0.tvmgen_default_fused_sigmoid_multiply_sigmoid_tanh_multiply_add_kernel:
	.zero		392


//--------------------- .nv.constant0.tvmgen_default_fused_nn_dense_add_kernel --------------------------
	.section	.nv.constant0.tvmgen_default_fused_nn_dense_add_kernel,"a",@progbits
	.sectionflags	@""
	.align	4
.nv.constant0.tvmgen_default_fused_nn_dense_add_kernel:
	.zero		384


//--------------------- .nv.constant0.tvmgen_default_fused_squeeze_concatenate_47_kernel --------------------------
	.section	.nv.constant0.tvmgen_default_fused_squeeze_concatenate_47_kernel,"a",@progbits
	.sectionflags	@""
	.align	4
.nv.constant0.tvmgen_default_fused_squeeze_concatenate_47_kernel:
	.zero		376


//--------------------- .nv.constant0.tvmgen_default_fused_transpose_split_kernel_20 --------------------------
	.section	.nv.constant0.tvmgen_default_fused_transpose_split_kernel_20,"a",@progbits
	.sectionflags	@""
	.align	4
.nv.constant0.tvmgen_default_fused_transpose_split_kernel_20:
	.zero		368


//--------------------- .nv.constant0.tvmgen_default_fused_squeeze_concatenate_50_kernel --------------------------
	.section	.nv.constant0.tvmgen_default_fused_squeeze_concatenate_50_kernel,"a",@progbits
	.sectionflags	@""
	.align	4
.nv.constant0.tvmgen_default_fused_squeeze_concatenate_50_kernel:
	.zero		376


//--------------------- .nv.constant0.tvmgen_default_fused_split_sigmoid_sigmoid_multiply_sigmoid_tanh_multiply_add_tanh_multiply_sta_2bcd01aae566f75b__kernel_15 --------------------------
	.section	.nv.constant0.tvmgen_default_fused_split_sigmoid_sigmoid_multiply_sigmoid_tanh_multiply_add_tanh_multiply_sta_2bcd01aae566f75b__kernel_15,"a",@progbits
	.sectionflags	@""
	.align	4
.nv.constant0.tvmgen_default_fused_split_sigmoid_sigmoid_multiply_sigmoid_tanh_multiply_add_tanh_multiply_sta_2bcd01aae566f75b__kernel_15:
	.zero		368


//--------------------- .nv.constant0.tvmgen_default_fused_transpose_split_kernel_18 --------------------------
	.section	.nv.constant0.tvmgen_default_fused_transpose_split_kernel_18,"a",@progbits
	.sectionflags	@""
	.align	4
.nv.constant0.tvmgen_default_fused_transpose_split_kernel_18:
	.zero		368


//--------------------- .nv.constant0.tvmgen_default_fused_squeeze_concatenate_43_kernel --------------------------
	.section	.nv.constant0.tvmgen_default_fused_squeeze_concatenate_43_kernel,"a",@progbits
	.sectionflags	@""
	.align	4
.nv.constant0.tvmgen_default_fused_squeeze_concatenate_43_kernel:
	.zero		376


//--------------------- .nv.constant0.tvmgen_default_fused_transpose_split_kernel_11 --------------------------
	.section	.nv.constant0.tvmgen_default_fused_transpose_split_kernel_11,"a",@progbits
	.sectionflags	@""
	.align	4
.nv.constant0.tvmgen_default_fused_transpose_split_kernel_11:
	.zero		368


//--------------------- .nv.constant0.tvmgen_default_fused_transpose_split_kernel_1 --------------------------
	.section	.nv.constant0.tvmgen_default_fused_transpose_split_kernel_1,"a",@progbits
	.sectionflags	@""
	.align	4
.nv.constant0.tvmgen_default_fused_transpose_split_kernel_1:
	.zero		368


//--------------------- .nv.constant0.tvmgen_default_fused_split_sigmoid_sigmoid_multiply_sigmoid_tanh_multiply_add_tanh_multiply_sta_2bcd01aae566f75b__kernel_6 --------------------------
	.section	.nv.constant0.tvmgen_default_fused_split_sigmoid_sigmoid_multiply_sigmoid_tanh_multiply_add_tanh_multiply_sta_2bcd01aae566f75b__kernel_6,"a",@progbits
	.sectionflags	@""
	.align	4
.nv.constant0.tvmgen_default_fused_split_sigmoid_sigmoid_multiply_sigmoid_tanh_multiply_add_tanh_multiply_sta_2bcd01aae566f75b__kernel_6:
	.zero		368


//--------------------- .nv.constant0.tvmgen_default_fused_squeeze_concatenate_41_kernel --------------------------
	.section	.nv.constant0.tvmgen_default_fused_squeeze_concatenate_41_kernel,"a",@progbits
	.sectionflags	@""
	.align	4
.nv.constant0.tvmgen_default_fused_squeeze_concatenate_41_kernel:
	.zero		376


//--------------------- .nv.constant0.tvmgen_default_fused_squeeze_concatenate_7_kernel --------------------------
	.section	.nv.constant0.tvmgen_default_fused_squeeze_concatenate_7_kernel,"a",@progbits
	.sectionflags	@""
	.align	4
.nv.constant0.tvmgen_default_fused_squeeze_concatenate_7_kernel:
	.zero		376


//--------------------- .nv.constant0.tvmgen_default_fused_transpose_split_kernel_8 --------------------------
	.section	.nv.constant0.tvmgen_default_fused_transpose_split_kernel_8,"a",@progbits
	.sectionflags	@""
	.align	4
.nv.constant0.tvmgen_default_fused_transpose_split_kernel_8:
	.zero		368


//--------------------- .nv.constant0.tvmgen_default_fused_transpose_split_kernel_14 --------------------------
	.section	.nv.constant0.tvmgen_default_fused_transpose_split_kernel_14,"a",@progbits
	.sectionflags	@""
	.align	4
.nv.constant0.tvmgen_default_fused_transpose_split_kernel_14:
	.zero		368


//--------------------- .nv.constant0.tvmgen_default_fused_squeeze_concatenate_8_kernel --------------------------
	.section	.nv.constant0.tvmgen_default_fused_squeeze_concatenate_8_kernel,"a",@progbits
	.sectionflags	@""
	.align	4
.nv.constant0.tvmgen_default_fused_squeeze_concatenate_8_kernel:
	.zero		376


//--------------------- .nv.constant0.tvmgen_default_fused_transpose_split_kernel_16 --------------------------
	.section	.nv.constant0.tvmgen_default_fused_transpose_split_kernel_16,"a",@progbits
	.sectionflags	@""
	.align	4
.nv.constant0.tvmgen_default_fused_transpose_split_kernel_16:
	.zero		368


//--------------------- .nv.constant0.tvmgen_default_fused_squeeze_concatenate_2_kernel --------------------------
	.section	.nv.constant0.tvmgen_default_fused_squeeze_concatenate_2_kernel,"a",@progbits
	.sectionflags	@""
	.align	4
.nv.constant0.tvmgen_default_fused_squeeze_concatenate_2_kernel:
	.zero		376


//--------------------- .nv.constant0.tvmgen_default_fused_split_sigmoid_sigmoid_multiply_sigmoid_tanh_multiply_add_tanh_multiply_sta_2bcd01aae566f75b__kernel_19 --------------------------
	.section	.nv.constant0.tvmgen_default_fused_split_sigmoid_sigmoid_multiply_sigmoid_tanh_multiply_add_tanh_multiply_sta_2bcd01aae566f75b__kernel_19,"a",@progbits
	.sectionflags	@""
	.align	4
.nv.constant0.tvmgen_default_fused_split_sigmoid_sigmoid_multiply_sigmoid_tanh_multiply_add_tanh_multiply_sta_2bcd01aae566f75b__kernel_19:
	.zero		368


//--------------------- .nv.constant0.tvmgen_default_fused_squeeze_concatenate_45_kernel --------------------------
	.section	.nv.constant0.tvmgen_default_fused_squeeze_concatenate_45_kernel,"a",@progbits
	.sectionflags	@""
	.align	4
.nv.constant0.tvmgen_default_fused_squeeze_concatenate_45_kernel:
	.zero		376


//--------------------- .nv.constant0.tvmgen_default_fused_squeeze_concatenate_42_kernel --------------------------
	.section	.nv.constant0.tvmgen_default_fused_squeeze_concatenate_42_kernel,"a",@progbits
	.sectionflags	@""
	.align	4
.nv.constant0.tvmgen_default_fused_squeeze_concatenate_42_kernel:
	.zero		376


//--------------------- .nv.constant0.tvmgen_default_fused_squeeze_concatenate_6_kernel --------------------------
	.section	.nv.constant0.tvmgen_default_fused_squeeze_concatenate_6_kernel,"a",@progbits
	.sectionflags	@""
	.align	4
.nv.constant0.tvmgen_default_fused_squeeze_concatenate_6_kernel:
	.zero		376


//--------------------- .nv.constant0.tvmgen_default_fused_squeeze_concatenate_26_kernel --------------------------
	.section	.nv.constant0.tvmgen_default_fused_squeeze_concatenate_26_kernel,"a",@progbits
	.sectionflags	@""
	.align	4
.nv.constant0.tvmgen_default_fused_squeeze_concatenate_26_kernel:
	.zero		376


//--------------------- .nv.constant0.tvmgen_default_fused_squeeze_concatenate_31_kernel --------------------------
	.section	.nv.constant0.tvmgen_default_fused_squeeze_concatenate_31_kernel,"a",@progbits
	.sectionflags	@""
	.align	4
.nv.constant0.tvmgen_default_fused_squeeze_concatenate_31_kernel:
	.zero		376


//--------------------- .nv.constant0.tvmgen_default_fused_squeeze_concatenate_1_kernel --------------------------
	.section	.nv.constant0.tvmgen_default_fused_squeeze_concatenate_1_kernel,"a",@progbits
	.sectionflags	@""
	.align	4
.nv.constant0.tvmgen_default_fused_squeeze_concatenate_1_kernel:
	.zero		376


//--------------------- .nv.constant0.tvmgen_default_fused_squeeze_concatenate_23_kernel --------------------------
	.section	.nv.constant0.tvmgen_default_fused_squeeze_concatenate_23_kernel,"a",@progbits
	.sectionflags	@""
	.align	4
.nv.constant0.tvmgen_default_fused_squeeze_concatenate_23_kernel:
	.zero		376


//--------------------- .nv.constant0.tvmgen_default_fused_nn_dense_add_2_kernel --------------------------
	.section	.nv.constant0.tvmgen_default_fused_nn_dense_add_2_kernel,"a",@progbits
	.sectionflags	@""
	.align	4
.nv.constant0.tvmgen_default_fused_nn_dense_add_2_kernel:
	.zero		384


//--------------------- .nv.constant0.tvmgen_default_fused_split_sigmoid_sigmoid_multiply_sigmoid_tanh_multiply_add_tanh_multiply_sta_2bcd01aae566f75b__kernel_20 --------------------------
	.section	.nv.constant0.tvmgen_default_fused_split_sigmoid_sigmoid_multiply_sigmoid_tanh_multiply_add_tanh_multiply_sta_2bcd01aae566f75b__kernel_20,"a",@progbits
	.sectionflags	@""
	.align	4
.nv.constant0.tvmgen_default_fused_split_sigmoid_sigmoid_multiply_sigmoid_tanh_multiply_add_tanh_multiply_sta_2bcd01aae566f75b__kernel_20:
	.zero		368


//--------------------- .nv.constant0.tvmgen_default_fused_transpose_split_kernel_5 --------------------------
	.section	.nv.constant0.tvmgen_default_fused_transpose_split_kernel_5,"a",@progbits
	.sectionflags	@""
	.align	4
.nv.constant0.tvmgen_default_fused_transpose_split_kernel_5:
	.zero		368


//--------------------- .nv.constant0.tvmgen_default_fused_squeeze_concatenate_12_kernel --------------------------
	.section	.nv.constant0.tvmgen_default_fused_squeeze_concatenate_12_kernel,"a",@progbits
	.sectionflags	@""
	.align	4
.nv.constant0.tvmgen_default_fused_squeeze_concatenate_12_kernel:
	.zero		376


//--------------------- .nv.constant0.tvmgen_default_fused_transpose_split_kernel --------------------------
	.section	.nv.constant0.tvmgen_default_fused_transpose_split_kernel,"a",@progbits
	.sectionflags	@""
	.align	4
.nv.constant0.tvmgen_default_fused_transpose_split_kernel:
	.zero		368


//--------------------- .nv.constant0.tvmgen_default_fused_squeeze_concatenate_4_kernel --------------------------
	.section	.nv.constant0.tvmgen_default_fused_squeeze_concatenate_4_kernel,"a",@progbits
	.sectionflags	@""
	.align	4
.nv.constant0.tvmgen_default_fused_squeeze_concatenate_4_kernel:
	.zero		376


//--------------------- .nv.constant0.tvmgen_default_fused_squeeze_concatenate_17_kernel --------------------------
	.section	.nv.constant0.tvmgen_default_fused_squeeze_concatenate_17_kernel,"a",@progbits
	.sectionflags	@""
	.align	4
.nv.constant0.tvmgen_default_fused_squeeze_concatenate_17_kernel:
	.zero		376


//--------------------- .nv.constant0.tvmgen_default_fused_split_sigmoid_sigmoid_multiply_sigmoid_tanh_multiply_add_tanh_multiply_sta_2bcd01aae566f75b__kernel_27 --------------------------
	.section	.nv.constant0.tvmgen_default_fused_split_sigmoid_sigmoid_multiply_sigmoid_tanh_multiply_add_tanh_multiply_sta_2bcd01aae566f75b__kernel_27,"a",@progbits
	.sectionflags	@""
	.align	4
.nv.constant0.tvmgen_default_fused_split_sigmoid_sigmoid_multiply_sigmoid_tanh_multiply_add_tanh_multiply_sta_2bcd01aae566f75b__kernel_27:
	.zero		376


//--------------------- .nv.constant0.tvmgen_default_fused_squeeze_concatenate_19_kernel --------------------------
	.section	.nv.constant0.tvmgen_default_fused_squeeze_concatenate_19_kernel,"a",@progbits
	.sectionflags	@""
	.align	4
.nv.constant0.tvmgen_default_fused_squeeze_concatenate_19_kernel:
	.zero		376


//--------------------- .nv.constant0.tvmgen_default_fused_squeeze_concatenate_kernel --------------------------
	.section	.nv.constant0.tvmgen_default_fused_squeeze_concatenate_kernel,"a",@progbits
	.sectionflags	@""
	.align	4
.nv.constant0.tvmgen_default_fused_squeeze_concatenate_kernel:
	.zero		376


//--------------------- .nv.constant0.tvmgen_default_fused_split_sigmoid_sigmoid_multiply_sigmoid_tanh_multiply_add_tanh_multiply_sta_2bcd01aae566f75b__kernel_16 --------------------------
	.section	.nv.constant0.tvmgen_default_fused_split_sigmoid_sigmoid_multiply_sigmoid_tanh_multiply_add_tanh_multiply_sta_2bcd01aae566f75b__kernel_16,"a",@progbits
	.sectionflags	@""
	.align	4
.nv.constant0.tvmgen_default_fused_split_sigmoid_sigmoid_multiply_sigmoid_tanh_multiply_add_tanh_multiply_sta_2bcd01aae566f75b__kernel_16:
	.zero		368


//--------------------- .nv.constant0.tvmgen_default_fused_split_sigmoid_sigmoid_multiply_sigmoid_tanh_multiply_add_tanh_multiply_sta_2bcd01aae566f75b__kernel_3 --------------------------
	.section	.nv.constant0.tvmgen_default_fused_split_sigmoid_sigmoid_multiply_sigmoid_tanh_multiply_add_tanh_multiply_sta_2bcd01aae566f75b__kernel_3,"a",@progbits
	.sectionflags	@""
	.align	4
.nv.constant0.tvmgen_default_fused_split_sigmoid_sigmoid_multiply_sigmoid_tanh_multiply_add_tanh_multiply_sta_2bcd01aae566f75b__kernel_3:
	.zero		368


//--------------------- .nv.constant0.tvmgen_default_fused_squeeze_concatenate_10_kernel --------------------------
	.section	.nv.constant0.tvmgen_default_fused_squeeze_concatenate_10_kernel,"a",@progbits
	.sectionflags	@""
	.align	4
.nv.constant0.tvmgen_default_fused_squeeze_concatenate_10_kernel:
	.zero		376


//--------------------- .nv.constant0.tvmgen_default_fused_squeeze_concatenate_20_kernel --------------------------
	.section	.nv.constant0.tvmgen_default_fused_squeeze_concatenate_20_kernel,"a",@progbits
	.sectionflags	@""
	.align	4
.nv.constant0.tvmgen_default_fused_squeeze_concatenate_20_kernel:
	.zero		376


//--------------------- .nv.constant0.tvmgen_default_fused_squeeze_concatenate_51_kernel --------------------------
	.section	.nv.constant0.tvmgen_default_fused_squeeze_concatenate_51_kernel,"a",@progbits
	.sectionflags	@""
	.align	4
.nv.constant0.tvmgen_default_fused_squeeze_concatenate_51_kernel:
	.zero		376


//--------------------- .nv.constant0.tvmgen_default_fused_squeeze_concatenate_21_kernel --------------------------
	.section	.nv.constant0.tvmgen_default_fused_squeeze_concatenate_21_kernel,"a",@progbits
	.sectionflags	@""
	.align	4
.nv.constant0.tvmgen_default_fused_squeeze_concatenate_21_kernel:
	.zero		376


//--------------------- .nv.constant0.tvmgen_default_fused_squeeze_concatenate_14_kernel --------------------------
	.section	.nv.constant0.tvmgen_default_fused_squeeze_concatenate_14_kernel,"a",@progbits
	.sectionflags	@""
	.align	4
.nv.constant0.tvmgen_default_fused_squeeze_concatenate_14_kernel:
	.zero		376


//--------------------- .nv.constant0.tvmgen_default_fused_transpose_split_kernel_25 --------------------------
	.section	.nv.constant0.tvmgen_default_fused_transpose_split_kernel_25,"a",@progbits
	.sectionflags	@""
	.align	4
.nv.constant0.tvmgen_default_fused_transpose_split_kernel_25:
	.zero		368


//--------------------- .nv.constant0.tvmgen_default_fused_squeeze_concatenate_30_kernel --------------------------
	.section	.nv.constant0.tvmgen_default_fused_squeeze_concatenate_30_kernel,"a",@progbits
	.sectionflags	@""
	.align	4
.nv.constant0.tvmgen_default_fused_squeeze_concatenate_30_kernel:
	.zero		376


//--------------------- .nv.constant0.tvmgen_default_fused_transpose_split_kernel_23 --------------------------
	.section	.nv.constant0.tvmgen_default_fused_transpose_split_kernel_23,"a",@progbits
	.sectionflags	@""
	.align	4
.nv.constant0.tvmgen_default_fused_transpose_split_kernel_23:
	.zero		368


//--------------------- .nv.constant0.tvmgen_default_fused_squeeze_concatenate_35_kernel --------------------------
	.section	.nv.constant0.tvmgen_default_fused_squeeze_concatenate_35_kernel,"a",@progbits
	.sectionflags	@""
	.align	4
.nv.constant0.tvmgen_default_fused_squeeze_concatenate_35_kernel:
	.zero		376


//--------------------- .nv.constant0.tvmgen_default_fused_squeeze_concatenate_40_kernel --------------------------
	.section	.nv.constant0.tvmgen_default_fused_squeeze_concatenate_40_kernel,"a",@progbits
	.sectionflags	@""
	.align	4
.nv.constant0.tvmgen_default_fused_squeeze_concatenate_40_kernel:
	.zero		376


//--------------------- .nv.constant0.tvmgen_default_fused_split_sigmoid_sigmoid_multiply_sigmoid_tanh_multiply_add_tanh_multiply_sta_2bcd01aae566f75b__kernel_21 --------------------------
	.section	.nv.constant0.tvmgen_default_fused_split_sigmoid_sigmoid_multiply_sigmoid_tanh_multiply_add_tanh_multiply_sta_2bcd01aae566f75b__kernel_21,"a",@progbits
	.sectionflags	@""
	.align	4
.nv.constant0.tvmgen_default_fused_split_sigmoid_sigmoid_multiply_sigmoid_tanh_multiply_add_tanh_multiply_sta_2bcd01aae566f75b__kernel_21:
	.zero		368


//--------------------- .nv.constant0.tvmgen_default_fused_split_sigmoid_sigmoid_multiply_sigmoid_tanh_multiply_add_tanh_multiply_sta_4e0306112785fa15__kernel --------------------------
	.section	.nv.constant0.tvmgen_default_fused_split_sigmoid_sigmoid_multiply_sigmoid_tanh_multiply_add_tanh_multiply_sta_4e0306112785fa15__kernel,"a",@progbits
	.sectionflags	@""
	.align	4
.nv.constant0.tvmgen_default_fused_split_sigmoid_sigmoid_multiply_sigmoid_tanh_multiply_add_tanh_multiply_sta_4e0306112785fa15__kernel:
	.zero		376


//--------------------- .nv.constant0.tvmgen_default_fused_squeeze_concatenate_9_kernel --------------------------
	.section	.nv.constant0.tvmgen_default_fused_squeeze_concatenate_9_kernel,"a",@progbits
	.sectionflags	@""
	.align	4
.nv.constant0.tvmgen_default_fused_squeeze_concatenate_9_kernel:
	.zero		376


//--------------------- .nv.constant0.tvmgen_default_fused_transpose_split_kernel_13 --------------------------
	.section	.nv.constant0.tvmgen_default_fused_transpose_split_kernel_13,"a",@progbits
	.sectionflags	@""
	.align	4
.nv.constant0.tvmgen_default_fused_transpose_split_kernel_13:
	.zero		368


//--------------------- .nv.constant0.tvmgen_default_fused_squeeze_concatenate_22_kernel --------------------------
	.section	.nv.constant0.tvmgen_default_fused_squeeze_concatenate_22_kernel,"a",@progbits
	.sectionflags	@""
	.align	4
.nv.constant0.tvmgen_default_fused_squeeze_concatenate_22_kernel:
	.zero		376


//--------------------- .nv.constant0.tvmgen_default_fused_transpose_split_kernel_3 --------------------------
	.section	.nv.constant0.tvmgen_default_fused_transpose_split_kernel_3,"a",@progbits
	.sectionflags	@""
	.align	4
.nv.constant0.tvmgen_default_fused_transpose_split_kernel_3:
	.zero		368


//--------------------- .nv.constant0.tvmgen_default_fused_split_sigmoid_sigmoid_multiply_sigmoid_tanh_multiply_add_tanh_multiply_sta_2bcd01aae566f75b__kernel_5 --------------------------
	.section	.nv.constant0.tvmgen_default_fused_split_sigmoid_sigmoid_multiply_sigmoid_tanh_multiply_add_tanh_multiply_sta_2bcd01aae566f75b__kernel_5,"a",@progbits
	.sectionflags	@""
	.align	4
.nv.constant0.tvmgen_default_fused_split_sigmoid_sigmoid_multiply_sigmoid_tanh_multiply_add_tanh_multiply_sta_2bcd01aae566f75b__kernel_5:
	.zero		368


//--------------------- .nv.constant0.tvmgen_default_fused_squeeze_concatenate_27_kernel --------------------------
	.section	.nv.constant0.tvmgen_default_fused_squeeze_concatenate_27_kernel,"a",@progbits
	.sectionflags	@""
	.align	4
.nv.constant0.tvmgen_default_fused_squeeze_concatenate_27_kernel:
	.zero		376


//--------------------- .nv.constant0.tvmgen_default_fused_split_sigmoid_sigmoid_multiply_sigmoid_tanh_multiply_add_tanh_multiply_sta_2bcd01aae566f75b__kernel_23 --------------------------
	.section	.nv.constant0.tvmgen_default_fused_split_sigmoid_sigmoid_multiply_sigmoid_tanh_multiply_add_tanh_multiply_sta_2bcd01aae566f75b__kernel_23,"a",@progbits
	.sectionflags	@""
	.align	4
.nv.constant0.tvmgen_default_fused_split_sigmoid_sigmoid_multiply_sigmoid_tanh_multiply_add_tanh_multiply_sta_2bcd01aae566f75b__kernel_23:
	.zero		368


//--------------------- .nv.constant0.tvmgen_default_fused_split_kernel_1 --------------------------
	.section	.nv.constant0.tvmgen_default_fused_split_kernel_1,"a",@progbits
	.sectionflags	@""
	.align	4
.nv.constant0.tvmgen_default_fused_split_kernel_1:
	.zero		368


//--------------------- .nv.constant0.tvmgen_default_fused_split_kernel_3 --------------------------
	.section	.nv.constant0.tvmgen_default_fused_split_kernel_3,"a",@progbits
	.sectionflags	@""
	.align	4
.nv.constant0.tvmgen_default_fused_split_kernel_3:
	.zero		368


//--------------------- .nv.constant0.tvmgen_default_fused_transpose_split_kernel_10 --------------------------
	.section	.nv.constant0.tvmgen_default_fused_transpose_split_kernel_10,"a",@progbits
	.sectionflags	@""
	.align	4
.nv.constant0.tvmgen_default_fused_transpose_split_kernel_10:
	.zero		368


//--------------------- .nv.constant0.tvmgen_default_fused_squeeze_concatenate_13_kernel --------------------------
	.section	.nv.constant0.tvmgen_default_fused_squeeze_concatenate_13_kernel,"a",@progbits
	.sectionflags	@""
	.align	4
.nv.constant0.tvmgen_default_fused_squeeze_concatenate_13_kernel:
	.zero		376


//--------------------- .nv.constant0.tvmgen_default_fused_squeeze_concatenate_36_kernel --------------------------
	.section	.nv.constant0.tvmgen_default_fused_squeeze_concatenate_36_kernel,"a",@progbits
	.sectionflags	@""
	.align	4
.nv.constant0.tvmgen_default_fused_squeeze_concatenate_36_kernel:
	.zero		376


//--------------------- .nv.constant0.tvmgen_default_fused_squeeze_concatenate_33_kernel --------------------------
	.section	.nv.constant0.tvmgen_default_fused_squeeze_concatenate_33_kernel,"a",@progbits
	.sectionflags	@""
	.align	4
.nv.constant0.tvmgen_default_fused_squeeze_concatenate_33_kernel:
	.zero		376


//--------------------- .text.tvmgen_default_fused_transpose_split_kernel_27 --------------------------
	.section	.text.tvmgen_default_fused_transpose_split_kernel_27,"ax",@progbits
	.sectioninfo	@"SHI_REGISTERS=8"
	.align	128
        .global         tvmgen_default_fused_transpose_split_kernel_27
        .type           tvmgen_default_fused_transpose_split_kernel_27,@function
        .size           tvmgen_default_fused_transpose_split_kernel_27,(.L_x_175 - tvmgen_default_fused_transpose_split_kernel_27)
        .other          tvmgen_default_fused_transpose_split_kernel_27,@"STO_CUDA_ENTRY STV_DEFAULT"
tvmgen_default_fused_transpose_split_kernel_27:
.text.tvmgen_default_fused_transpose_split_kernel_27:
[----:B------:R-:W-:Y:S02]  /*0000*/  MOV R1, c[0x0][0x28] ;  /* 0x00000a0000017a02 */ /* 0x000fe40000000f00 */
[----:B------:R-:W0:Y:S01]  /*0010*/  S2R R4, SR_TID.X ;  /* 0x0000000000047919 */ /* 0x000e220000002100 */
[----:B------:R-:W-:Y:S01]  /*0020*/  MOV R5, 0x4 ;  /* 0x0000000400057802 */ /* 0x000fe20000000f00 */
[----:B------:R-:W-:-:S04]  /*0030*/  ULDC.64 UR4, c[0x0][0x118] ;  /* 0x0000460000047ab9 */ /* 0x000fc80000000a00 */
[----:B0-----:R-:W-:-:S06]  /*0040*/  IMAD.WIDE R2, R4, R5, c[0x0][0x168] ;  /* 0x00005a0004027625 */ /* 0x001fcc00078e0205 */
[----:B------:R-:W2:Y:S01]  /*0050*/  LDG.E.CONSTANT R3, [R2.64+0xbd0] ;  /* 0x000bd00402037981 */ /* 0x000ea2000c1e9900 */
[----:B------:R-:W-:-:S05]  /*0060*/  IMAD.WIDE R4, R4, R5, c[0x0][0x160] ;  /* 0x0000580004047625 */ /* 0x000fca00078e0205 */
[----:B--2---:R-:W-:Y:S01]  /*0070*/  STG.E [R4.64], R3 ;  /* 0x0000000304007986 */ /* 0x004fe2000c101904 */
[----:B------:R-:W-:Y:S05]  /*0080*/  EXIT ;  /* 0x000000000000794d */ /* 0x000fea0003800000 */
.L_x_0:
[----:B------:R-:W-:-:S00]  /*0090*/  BRA `(.L_x_0) ;  /* 0xfffffff000007947 */ /* 0x000fc0000383ffff */
[----:B------:R-:W-:-:S00]  /*00a0*/  NOP ;  /* 0x0000000000007918 */ /* 0x000fc00000000000 */
        /* <DEDUP_REMOVED lines=13> */
.L_x_175:


//--------------------- .text.tvmgen_default_fused_transpose_split_kernel_4 --------------------------
	.section	.text.tvmgen_default_fused_transpose_split_kernel_4,"ax",@progbits
	.sectioninfo	@"SHI_REGISTERS=8"
	.align	128
        .global         tvmgen_default_fused_transpose_split_kernel_4
        .type           tvmgen_default_fused_transpose_split_kernel_4,@function
        .size           tvmgen_default_fused_transpose_split_kernel_4,(.L_x_176 - tvmgen_default_fused_transpose_split_kernel_4)
        .other          tvmgen_default_fused_transpose_split_kernel_4,@"STO_CUDA_ENTRY STV_DEFAULT"
tvmgen_default_fused_transpose_split_kernel_4:
.text.tvmgen_default_fused_transpose_split_kernel_4:
        /* <DEDUP_REMOVED lines=9> */
.L_x_1:
        /* <DEDUP_REMOVED lines=15> */
.L_x_176:


//--------------------- .text.tvmgen_default_fused_transpose_split_kernel_21 --------------------------
	.section	.text.tvmgen_default_fused_transpose_split_kernel_21,"ax",@progbits
	.sectioninfo	@"SHI_REGISTERS=8"
	.align	128
        .global         tvmgen_default_fused_transpose_split_kernel_21
        .type           tvmgen_default_fused_transpose_split_kernel_21,@function
        .size           tvmgen_default_fused_transpose_split_kernel_21,(.L_x_177 - tvmgen_default_fused_transpose_split_kernel_21)
        .other          tvmgen_default_fused_transpose_split_kernel_21,@"STO_CUDA_ENTRY STV_DEFAULT"
tvmgen_default_fused_transpose_split_kernel_21:
.text.tvmgen_default_fused_transpose_split_kernel_21:
        /* <DEDUP_REMOVED lines=9> */
.L_x_2:
        /* <DEDUP_REMOVED lines=15> */
.L_x_177:


//--------------------- .text.tvmgen_default_fused_split_sigmoid_sigmoid_multiply_sigmoid_tanh_multiply_add_tanh_multiply_sta_2bcd01aae566f75b__kernel_12 --------------------------
	.section	.text.tvmgen_default_fused_split_sigmoid_sigmoid_multiply_sigmoid_tanh_multiply_add_tanh_multiply_sta_2bcd01aae566f75b__kernel_12,"ax",@progbits
	.sectioninfo	@"SHI_REGISTERS=8"
	.align	128
        .global         tvmgen_default_fused_split_sigmoid_sigmoid_multiply_sigmoid_tanh_multiply_add_tanh_multiply_sta_2bcd01aae566f75b__kernel_12
        .type           tvmgen_default_fused_split_sigmoid_sigmoid_multiply_sigmoid_tanh_multiply_add_tanh_multiply_sta_2bcd01aae566f75b__kernel_12,@function
        .size           tvmgen_default_fused_split_sigmoid_sigmoid_multiply_sigmoid_tanh_multiply_add_tanh_multiply_sta_2bcd01aae566f75b__kernel_12,(.L_x_178 - tvmgen_default_fused_split_sigmoid_sigmoid_multiply_sigmoid_tanh_multiply_add_tanh_multiply_sta_2bcd01aae566f75b__kernel_12)
        .other          tvmgen_default_fused_split_sigmoid_sigmoid_multiply_sigmoid_tanh_multiply_add_tanh_multiply_sta_2bcd01aae566f75b__kernel_12,@"STO_CUDA_ENTRY STV_DEFAULT"
tvmgen_default_fused_split_sigmoid_sigmoid_multiply_sigmoid_tanh_multiply_add_tanh_multiply_sta_2bcd01aae566f75b__kernel_12:
.text.tvmgen_default_fused_split_sigmoid_sigmoid_multiply_sigmoid_tanh_multiply_add_tanh_multiply_sta_2bcd01aae566f75b__kernel_12:
[----:B------:R-:W-:Y:S02]  /*0000*/  MOV R1, c[0x0][0x28] ;  /* 0x00000a0000017a02 */ /* 0x000fe40000000f00 */
[----:B------:R-:W0:Y:S01]  /*0010*/  S2R R4, SR_TID.X ;  /* 0x0000000000047919 */ /* 0x000e220000002100 */
[----:B------:R-:W-:Y:S01]  /*0020*/  MOV R5, 0x4 ;  /* 0x0000000400057802 */ /* 0x000fe20000000f00 */
[----:B------:R-:W-:-:S04]  /*0030*/  ULDC.64 UR4, c[0x0][0x118] ;  /* 0x0000460000047ab9 */ /* 0x000fc80000000a00 */
[----:B0-----:R-:W-:-:S06]  /*0040*/  IMAD.WIDE R2, R4, R5, c[0x0][0x168] ;  /* 0x00005a0004027625 */ /* 0x001fcc00078e0205 */
[----:B------:R-:W2:Y:S01]  /*0050*/  LDG.E.CONSTANT R3, [R2.64] ;  /* 0x0000000402037981 */ /* 0x000ea2000c1e9900 */
[----:B------:R-:W-:-:S05]  /*0060*/  IMAD.WIDE R4, R4, R5, c[0x0][0x160] ;  /* 0x0000580004047625 */ /* 0x000fca00078e0205 */
[----:B--2---:R-:W-:Y:S01]  /*0070*/  STG.E [R4.64], R3 ;  /* 0x0000000304007986 */ /* 0x004fe2000c101904 */
[----:B------:R-:W-:Y:S05]  /*0080*/  EXIT ;  /* 0x000000000000794d */ /* 0x000fea0003800000 */
.L_x_3:
        /* <DEDUP_REMOVED lines=15> */
.L_x_178:


//--------------------- .text.tvmgen_default_fused_transpose_split_kernel_19 --------------------------
	.section	.text.tvmgen_default_fused_transpose_split_kernel_19,"ax",@progbits
	.sectioninfo	@"SHI_REGISTERS=8"
	.align	128
        .global         tvmgen_default_fused_transpose_split_kernel_19
        .type           tvmgen_default_fused_transpose_split_kernel_19,@function
        .size           tvmgen_default_fused_transpose_split_kernel_19,(.L_x_179 - tvmgen_default_fused_transpose_split_kernel_19)
        .other          tvmgen_default_fused_transpose_split_kernel_19,@"STO_CUDA_ENTRY STV_DEFAULT"
tvmgen_default_fused_transpose_split_kernel_19:
.text.tvmgen_default_fused_transpose_split_kernel_19:
        /* <DEDUP_REMOVED lines=9> */
.L_x_4:
        /* <DEDUP_REMOVED lines=15> */
.L_x_179:


//--------------------- .text.tvmgen_default_fused_squeeze_concatenate_46_kernel --------------------------
	.section	.text.tvmgen_default_fused_squeeze_concatenate_46_kernel,"ax",@progbits
	.sectioninfo	@"SHI_REGISTERS=8"
	.align	128
        .global         tvmgen_default_fused_squeeze_concatenate_46_kernel
        .type           tvmgen_default_fused_squeeze_concatenate_46_kernel,@function
        .size           tvmgen_default_fused_squeeze_concatenate_46_kernel,(.L_x_180 - tvmgen_default_fused_squeeze_concatenate_46_kernel)
        .other          tvmgen_default_fused_squeeze_concatenate_46_kernel,@"STO_CUDA_ENTRY STV_DEFAULT"
tvmgen_default_fused_squeeze_concatenate_46_kernel:
.text.tvmgen_default_fused_squeeze_concatenate_46_kernel:
[----:B------:R-:W-:Y:S02]  /*0000*/  MOV R1, c[0x0][0x28] ;  /* 0x00000a0000017a02 */ /* 0x000fe40000000f00 */
[----:B------:R-:W0:Y:S01]  /*0010*/  S2R R4, SR_TID.X ;  /* 0x0000000000047919 */ /* 0x000e220000002100 */
[----:B------:R-:W-:Y:S01]  /*0020*/  MOV R5, 0x4 ;  /* 0x0000000400057802 */ /* 0x000fe20000000f00 */
[----:B------:R-:W-:Y:S01]  /*0030*/  ULDC.64 UR4, c[0x0][0x118] ;  /* 0x0000460000047ab9 */ /* 0x000fe20000000a00 */
[----:B0-----:R-:W-:-:S13]  /*0040*/  ISETP.GT.AND P0, PT, R4, 0x7f, PT ;  /* 0x0000007f0400780c */ /* 0x001fda0003f04270 */
[C---:B------:R-:W-:Y:S01]  /*0050*/  @P0 IADD3 R0, R4.reuse, -0x80, RZ ;  /* 0xffffff8004000810 */ /* 0x040fe20007ffe0ff */
[----:B------:R-:W-:-:S04]  /*0060*/  @!P0 IMAD.WIDE R2, R4, R5, c[0x0][0x168] ;  /* 0x00005a0004028625 */ /* 0x000fc800078e0205 */
[----:B------:R-:W-:-:S06]  /*0070*/  @P0 IMAD.WIDE R2, R0, R5, c[0x0][0x170] ;  /* 0x00005c0000020625 */ /* 0x000fcc00078e0205 */
[----:B------:R-:W2:Y:S01]  /*0080*/  LDG.E.CONSTANT R3, [R2.64] ;  /* 0x0000000402037981 */ /* 0x000ea2000c1e9900 */
[----:B------:R-:W-:-:S05]  /*0090*/  IMAD.WIDE R4, R4, R5, c[0x0][0x160] ;  /* 0x0000580004047625 */ /* 0x000fca00078e0205 */
[----:B--2---:R-:W-:Y:S01]  /*00a0*/  STG.E [R4.64], R3 ;  /* 0x0000000304007986 */ /* 0x004fe2000c101904 */
[----:B------:R-:W-:Y:S05]  /*00b0*/  EXIT ;  /* 0x000000000000794d */ /* 0x000fea0003800000 */
.L_x_5:
        /* <DEDUP_REMOVED lines=12> */
.L_x_180:


//--------------------- .text.tvmgen_default_fused_split_sigmoid_sigmoid_multiply_sigmoid_tanh_multiply_add_tanh_multiply_sta_2bcd01aae566f75b__kernel_7 --------------------------
	.section	.text.tvmgen_default_fused_split_sigmoid_sigmoid_multiply_sigmoid_tanh_multiply_add_tanh_multiply_sta_2bcd01aae566f75b__kernel_7,"ax",@progbits
	.sectioninfo	@"SHI_REGISTERS=8"
	.align	128
        .global         tvmgen_default_fused_split_sigmoid_sigmoid_multiply_sigmoid_tanh_multiply_add_tanh_multiply_sta_2bcd01aae566f75b__kernel_7
        .type           tvmgen_default_fused_split_sigmoid_sigmoid_multiply_sigmoid_tanh_multiply_add_tanh_multiply_sta_2bcd01aae566f75b__kernel_7,@function
        .size           tvmgen_default_fused_split_sigmoid_sigmoid_multiply_sigmoid_tanh_multiply_add_tanh_multiply_sta_2bcd01aae566f75b__kernel_7,(.L_x_181 - tvmgen_default_fused_split_sigmoid_sigmoid_multiply_sigmoid_tanh_multiply_add_tanh_multiply_sta_2bcd01aae566f75b__kernel_7)
        .other          tvmgen_default_fused_split_sigmoid_sigmoid_multiply_sigmoid_tanh_multiply_add_tanh_multiply_sta_2bcd01aae566f75b__kernel_7,@"STO_CUDA_ENTRY STV_DEFAULT"
tvmgen_default_fused_split_sigmoid_sigmoid_multiply_sigmoid_tanh_multiply_add_tanh_multiply_sta_2bcd01aae566f75b__kernel_7:
.text.tvmgen_default_fused_split_sigmoid_sigmoid_multiply_sigmoid_tanh_multiply_add_tanh_multiply_sta_2bcd01aae566f75b__kernel_7:
        /* <DEDUP_REMOVED lines=9> */
.L_x_6:
        /* <DEDUP_REMOVED lines=15> */
.L_x_181:


//--------------------- .text.tvmgen_default_fused_squeeze_concatenate_34_kernel --------------------------
	.section	.text.tvmgen_default_fused_squeeze_concatenate_34_kernel,"ax",@progbits
	.sectioninfo	@"SHI_REGISTERS=8"
	.align	128
        .global         tvmgen_default_fused_squeeze_concatenate_34_kernel
        .type           tvmgen_default_fused_squeeze_concatenate_34_kernel,@function
        .size           tvmgen_default_fused_squeeze_concatenate_34_kernel,(.L_x_182 - tvmgen_default_fused_squeeze_concatenate_34_kernel)
        .other          tvmgen_default_fused_squeeze_concatenate_34_kernel,@"STO_CUDA_ENTRY STV_DEFAULT"
tvmgen_default_fused_squeeze_concatenate_34_kernel:
.text.tvmgen_default_fused_squeeze_concatenate_34_kernel:
        /* <DEDUP_REMOVED lines=12> */
.L_x_7:
        /* <DEDUP_REMOVED lines=12> */
.L_x_182:


//--------------------- .text.tvmgen_default_fused_transpose_split_kernel_7 --------------------------
	.section	.text.tvmgen_default_fused_transpose_split_kernel_7,"ax",@progbits
	.sectioninfo	@"SHI_REGISTERS=8"
	.align	128
        .global         tvmgen_default_fused_transpose_split_kernel_7
        .type           tvmgen_default_fused_transpose_split_kernel_7,@function
        .size           tvmgen_default_fused_transpose_split_kernel_7,(.L_x_183 - tvmgen_default_fused_transpose_split_kernel_7)
        .other          tvmgen_default_fused_transpose_split_kernel_7,@"STO_CUDA_ENTRY STV_DEFAULT"
tvmgen_default_fused_transpose_split_kernel_7:
.text.tvmgen_default_fused_transpose_split_kernel_7:
        /* <DEDUP_REMOVED lines=9> */
.L_x_8:
        /* <DEDUP_REMOVED lines=15> */
.L_x_183:


//--------------------- .text.tvmgen_default_fused_split_kernel --------------------------
	.section	.text.tvmgen_default_fused_split_kernel,"ax",@progbits
	.sectioninfo	@"SHI_REGISTERS=8"
	.align	128
        .global         tvmgen_default_fused_split_kernel
        .type           tvmgen_default_fused_split_kernel,@function
        .size           tvmgen_default_fused_split_kernel,(.L_x_184 - tvmgen_default_fused_split_kernel)
        .other          tvmgen_default_fused_split_kernel,@"STO_CUDA_ENTRY STV_DEFAULT"
tvmgen_default_fused_split_kernel:
.text.tvmgen_default_fused_split_kernel:
        /* <DEDUP_REMOVED lines=9> */
.L_x_9:
        /* <DEDUP_REMOVED lines=15> */
.L_x_184:


//--------------------- .text.tvmgen_default_fused_transpose_split_kernel_17 --------------------------
	.section	.text.tvmgen_default_fused_transpose_split_kernel_17,"ax",@progbits
	.sectioninfo	@"SHI_REGISTERS=8"
	.align	128
        .global         tvmgen_default_fused_transpose_split_kernel_17
        .type           tvmgen_default_fused_transpose_split_kernel_17,@function
        .size           tvmgen_default_fused_transpose_split_kernel_17,(.L_x_185 - tvmgen_default_fused_transpose_split_kernel_17)
        .other          tvmgen_default_fused_transpose_split_kernel_17,@"STO_CUDA_ENTRY STV_DEFAULT"
tvmgen_default_fused_transpose_split_kernel_17:
.text.tvmgen_default_fused_transpose_split_kernel_17:
        /* <DEDUP_REMOVED lines=9> */
.L_x_10:
        /* <DEDUP_REMOVED lines=15> */
.L_x_185:


//--------------------- .text.tvmgen_default_fused_transpose_split_kernel_9 --------------------------
	.section	.text.tvmgen_default_fused_transpose_split_kernel_9,"ax",@progbits
	.sectioninfo	@"SHI_REGISTERS=8"
	.align	128
        .global         tvmgen_default_fused_transpose_split_kernel_9
        .type           tvmgen_default_fused_transpose_split_kernel_9,@function
        .size           tvmgen_default_fused_transpose_split_kernel_9,(.L_x_186 - tvmgen_default_fused_transpose_split_kernel_9)
        .other          tvmgen_default_fused_transpose_split_kernel_9,@"STO_CUDA_ENTRY STV_DEFAULT"
tvmgen_default_fused_transpose_split_kernel_9:
.text.tvmgen_default_fused_transpose_split_kernel_9:
        /* <DEDUP_REMOVED lines=9> */
.L_x_11:
        /* <DEDUP_REMOVED lines=15> */
.L_x_186:


//--------------------- .text.tvmgen_default_fused_transpose_split_kernel_15 --------------------------
	.section	.text.tvmgen_default_fused_transpose_split_kernel_15,"ax",@progbits
	.sectioninfo	@"SHI_REGISTERS=8"
	.align	128
        .global         tvmgen_default_fused_transpose_split_kernel_15
        .type           tvmgen_default_fused_transpose_split_kernel_15,@function
        .size           tvmgen_default_fused_transpose_split_kernel_15,(.L_x_187 - tvmgen_default_fused_transpose_split_kernel_15)
        .other          tvmgen_default_fused_transpose_split_kernel_15,@"STO_CUDA_ENTRY STV_DEFAULT"
tvmgen_default_fused_transpose_split_kernel_15:
.text.tvmgen_default_fused_transpose_split_kernel_15:
        /* <DEDUP_REMOVED lines=9> */
.L_x_12:
        /* <DEDUP_REMOVED lines=15> */
.L_x_187:


//--------------------- .text.tvmgen_default_fused_squeeze_concatenate_38_kernel --------------------------
	.section	.text.tvmgen_default_fused_squeeze_concatenate_38_kernel,"ax",@progbits
	.sectioninfo	@"SHI_REGISTERS=8"
	.align	128
        .global         tvmgen_default_fused_squeeze_concatenate_38_kernel
        .type           tvmgen_default_fused_squeeze_concatenate_38_kernel,@function
        .size           tvmgen_default_fused_squeeze_concatenate_38_kernel,(.L_x_188 - tvmgen_default_fused_squeeze_concatenate_38_kernel)
        .other          tvmgen_default_fused_squeeze_concatenate_38_kernel,@"STO_CUDA_ENTRY STV_DEFAULT"
tvmgen_default_fused_squeeze_concatenate_38_kernel:
.text.tvmgen_default_fused_squeeze_concatenate_38_kernel:
        /* <DEDUP_REMOVED lines=12> */
.L_x_13:
        /* <DEDUP_REMOVED lines=12> */
.L_x_188:


//--------------------- .text.tvmgen_default_fused_split_sigmoid_sigmoid_multiply_sigmoid_tanh_multiply_add_tanh_multiply_sta_2bcd01aae566f75b__kernel_24 --------------------------
	.section	.text.tvmgen_default_fused_split_sigmoid_sigmoid_multiply_sigmoid_tanh_multiply_add_tanh_multiply_sta_2bcd01aae566f75b__kernel_24,"ax",@progbits
	.sectioninfo	@"SHI_REGISTERS=8"
	.align	128
        .global         tvmgen_default_fused_split_sigmoid_sigmoid_multiply_sigmoid_tanh_multiply_add_tanh_multiply_sta_2bcd01aae566f75b__kernel_24
        .type           tvmgen_default_fused_split_sigmoid_sigmoid_multiply_sigmoid_tanh_multiply_add_tanh_multiply_sta_2bcd01aae566f75b__kernel_24,@function
        .size           tvmgen_default_fused_split_sigmoid_sigmoid_multiply_sigmoid_tanh_multiply_add_tanh_multiply_sta_2bcd01aae566f75b__kernel_24,(.L_x_189 - tvmgen_default_fused_split_sigmoid_sigmoid_multiply_sigmoid_tanh_multiply_add_tanh_multiply_sta_2bcd01aae566f75b__kernel_24)
        .other          tvmgen_default_fused_split_sigmoid_sigmoid_multiply_sigmoid_tanh_multiply_add_tanh_multiply_sta_2bcd01aae566f75b__kernel_24,@"STO_CUDA_ENTRY STV_DEFAULT"
tvmgen_default_fused_split_sigmoid_sigmoid_multiply_sigmoid_tanh_multiply_add_tanh_multiply_sta_2bcd01aae566f75b__kernel_24:
.text.tvmgen_default_fused_split_sigmoid_sigmoid_multiply_sigmoid_tanh_multiply_add_tanh_multiply_sta_2bcd01aae566f75b__kernel_24:
        /* <DEDUP_REMOVED lines=9> */
.L_x_14:
        /* <DEDUP_REMOVED lines=15> */
.L_x_189:


//--------------------- .text.tvmgen_default_fused_split_sigmoid_sigmoid_multiply_sigmoid_tanh_multiply_add_tanh_multiply_sta_2bcd01aae566f75b__kernel_9 --------------------------
	.section	.text.tvmgen_default_fused_split_sigmoid_sigmoid_multiply_sigmoid_tanh_multiply_add_tanh_multiply_sta_2bcd01aae566f75b__kernel_9,"ax",@progbits
	.sectioninfo	@"SHI_REGISTERS=8"
	.align	128
        .global         tvmgen_default_fused_split_sigmoid_sigmoid_multiply_sigmoid_tanh_multiply_add_tanh_multiply_sta_2bcd01aae566f75b__kernel_9
        .type           tvmgen_default_fused_split_sigmoid_sigmoid_multiply_sigmoid_tanh_multiply_add_tanh_multiply_sta_2bcd01aae566f75b__kernel_9,@function
        .size           tvmgen_default_fused_split_sigmoid_sigmoid_multiply_sigmoid_tanh_multiply_add_tanh_multiply_sta_2bcd01aae566f75b__kernel_9,(.L_x_190 - tvmgen_default_fused_split_sigmoid_sigmoid_multiply_sigmoid_tanh_multiply_add_tanh_multiply_sta_2bcd01aae566f75b__kernel_9)
        .other          tvmgen_default_fused_split_sigmoid_sigmoid_multiply_sigmoid_tanh_multiply_add_tanh_multiply_sta_2bcd01aae566f75b__kernel_9,@"STO_CUDA_ENTRY STV_DEFAULT"
tvmgen_default_fused_split_sigmoid_sigmoid_multiply_sigmoid_tanh_multiply_add_tanh_multiply_sta_2bcd01aae566f75b__kernel_9:
.text.tvmgen_default_fused_split_sigmoid_sigmoid_multiply_sigmoid_tanh_multiply_add_tanh_multiply_sta_2bcd01aae566f75b__kernel_9:
        /* <DEDUP_REMOVED lines=9> */
.L_x_15:
        /* <DEDUP_REMOVED lines=15> */
.L_x_190:


//--------------------- .text.tvmgen_default_fused_split_sigmoid_sigmoid_multiply_sigmoid_tanh_multiply_add_tanh_multiply_sta_2bcd01aae566f75b__kernel_13 --------------------------
	.section	.text.tvmgen_default_fused_split_sigmoid_sigmoid_multiply_sigmoid_tanh_multiply_add_tanh_multiply_sta_2bcd01aae566f75b__kernel_13,"ax",@progbits
	.sectioninfo	@"SHI_REGISTERS=8"
	.align	128
        .global         tvmgen_default_fused_split_sigmoid_sigmoid_multiply_sigmoid_tanh_multiply_add_tanh_multiply_sta_2bcd01aae566f75b__kernel_13
        .type           tvmgen_default_fused_split_sigmoid_sigmoid_multiply_sigmoid_tanh_multiply_add_tanh_multiply_sta_2bcd01aae566f75b__kernel_13,@function
        .size           tvmgen_default_fused_split_sigmoid_sigmoid_multiply_sigmoid_tanh_multiply_add_tanh_multiply_sta_2bcd01aae566f75b__kernel_13,(.L_x_191 - tvmgen_default_fused_split_sigmoid_sigmoid_multiply_sigmoid_tanh_multiply_add_tanh_multiply_sta_2bcd01aae566f75b__kernel_13)
        .other          tvmgen_default_fused_split_sigmoid_sigmoid_multiply_sigmoid_tanh_multiply_add_tanh_multiply_sta_2bcd01aae566f75b__kernel_13,@"STO_CUDA_ENTRY STV_DEFAULT"
tvmgen_default_fused_split_sigmoid_sigmoid_multiply_sigmoid_tanh_multiply_add_tanh_multiply_sta_2bcd01aae566f75b__kernel_13:
.text.tvmgen_default_fused_split_sigmoid_sigmoid_multiply_sigmoid_tanh_multiply_add_tanh_multiply_sta_2bcd01aae566f75b__kernel_13:
        /* <DEDUP_REMOVED lines=9> */
.L_x_16:
        /* <DEDUP_REMOVED lines=15> */
.L_x_191:


//--------------------- .text.tvmgen_default_fused_split_sigmoid_sigmoid_multiply_sigmoid_tanh_multiply_add_tanh_multiply_sta_2bcd01aae566f75b__kernel_1 --------------------------
	.section	.text.tvmgen_default_fused_split_sigmoid_sigmoid_multiply_sigmoid_tanh_multiply_add_tanh_multiply_sta_2bcd01aae566f75b__kernel_1,"ax",@progbits
	.sectioninfo	@"SHI_REGISTERS=8"
	.align	128
        .global         tvmgen_default_fused_split_sigmoid_sigmoid_multiply_sigmoid_tanh_multiply_add_tanh_multiply_sta_2bcd01aae566f75b__kernel_1
        .type           tvmgen_default_fused_split_sigmoid_sigmoid_multiply_sigmoid_tanh_multiply_add_tanh_multiply_sta_2bcd01aae566f75b__kernel_1,@function
        .size           tvmgen_default_fused_split_sigmoid_sigmoid_multiply_sigmoid_tanh_multiply_add_tanh_multiply_sta_2bcd01aae566f75b__kernel_1,(.L_x_192 - tvmgen_default_fused_split_sigmoid_sigmoid_multiply_sigmoid_tanh_multiply_add_tanh_multiply_sta_2bcd01aae566f75b__kernel_1)
        .other          tvmgen_default_fused_split_sigmoid_sigmoid_multiply_sigmoid_tanh_multiply_add_tanh_multiply_sta_2bcd01aae566f75b__kernel_1,@"STO_CUDA_ENTRY STV_DEFAULT"
tvmgen_default_fused_split_sigmoid_sigmoid_multiply_sigmoid_tanh_multiply_add_tanh_multiply_sta_2bcd01aae566f75b__kernel_1:
.text.tvmgen_default_fused_split_sigmoid_sigmoid_multiply_sigmoid_tanh_multiply_add_tanh_multiply_sta_2bcd01aae566f75b__kernel_1:
        /* <DEDUP_REMOVED lines=9> */
.L_x_17:
        /* <DEDUP_REMOVED lines=15> */
.L_x_192:


//--------------------- .text.tvmgen_default_fused_squeeze_concatenate_15_kernel --------------------------
	.section	.text.tvmgen_default_fused_squeeze_concatenate_15_kernel,"ax",@progbits
	.sectioninfo	@"SHI_REGISTERS=8"
	.align	128
        .global         tvmgen_default_fused_squeeze_concatenate_15_kernel
        .type           tvmgen_default_fused_squeeze_concatenate_15_kernel,@function
        .size           tvmgen_default_fused_squeeze_concatenate_15_kernel,(.L_x_193 - tvmgen_default_fused_squeeze_concatenate_15_kernel)
        .other          tvmgen_default_fused_squeeze_concatenate_15_kernel,@"STO_CUDA_ENTRY STV_DEFAULT"
tvmgen_default_fused_squeeze_concatenate_15_kernel:
.text.tvmgen_default_fused_squeeze_concatenate_15_kernel:
        /* <DEDUP_REMOVED lines=12> */
.L_x_18:
        /* <DEDUP_REMOVED lines=12> */
.L_x_193:


//--------------------- .text.tvmgen_default_fused_sigmoid_tanh_multiply_kernel --------------------------
	.section	.text.tvmgen_default_fused_sigmoid_tanh_multiply_kernel,"ax",@progbits
	.sectioninfo	@"SHI_REGISTERS=16"
	.align	128
        .global         tvmgen_default_fused_sigmoid_tanh_multiply_kernel
        .type           tvmgen_default_fused_sigmoid_tanh_multiply_kernel,@function
        .size           tvmgen_default_fused_sigmoid_tanh_multiply_kernel,(.L_x_171 - tvmgen_default_fused_sigmoid_tanh_multiply_kernel)
        .other          tvmgen_default_fused_sigmoid_tanh_multiply_kernel,@"STO_CUDA_ENTRY STV_DEFAULT"
tvmgen_default_fused_sigmoid_tanh_multiply_kernel:
.text.tvmgen_default_fused_sigmoid_tanh_multiply_kernel:
[----:B------:R-:W-:Y:S02]  /*0000*/  IMAD.MOV.U32 R1, RZ, RZ, c[0x0][0x28] ;  /* 0x00000a00ff017624 */ /* 0x000fe400078e00ff */
[----:B------:R-:W0:Y:S01]  /*0010*/  S2R R11, SR_TID.X ;  /* 0x00000000000b7919 */ /* 0x000e220000002100 */
[----:B------:R-:W-:Y:S01]  /*0020*/  IMAD.MOV.U32 R4, RZ, RZ, 0x4 ;  /* 0x00000004ff047424 */ /* 0x000fe200078e00ff */
[----:B------:R-:W-:-:S03]  /*0030*/  ULDC.64 UR4, c[0x0][0x118] ;  /* 0x0000460000047ab9 */ /* 0x000fc60000000a00 */
[----:B0-----:R-:W-:-:S04]  /*0040*/  IMAD.WIDE R2, R11, R4, c[0x0][0x168] ;  /* 0x00005a000b027625 */ /* 0x001fc800078e0204 */
[----:B------:R-:W-:Y:S02]  /*0050*/  IMAD.WIDE R4, R11, R4, c[0x0][0x170] ;  /* 0x00005c000b047625 */ /* 0x000fe400078e0204 */
[----:B------:R-:W2:Y:S04]  /*0060*/  LDG.E.CONSTANT R2, [R2.64] ;  /* 0x0000000402027981 */ /* 0x000ea8000c1e9900 */
[----:B------:R-:W3:Y:S01]  /*0070*/  LDG.E.CONSTANT R6, [R4.64] ;  /* 0x0000000404067981 */ /* 0x000ee2000c1e9900 */
[----:B------:R-:W-:Y:S01]  /*0080*/  BSSY B0, `(.L_x_19) ;  /* 0x0000027000007945 */ /* 0x000fe20003800000 */
[----:B--2---:R-:W-:Y:S01]  /*0090*/  FADD R0, RZ, -R2 ;  /* 0x80000002ff007221 */ /* 0x004fe20000000000 */
[----:B---3--:R-:W-:-:S03]  /*00a0*/  FSETP.GE.AND P0, PT, |R6|, 0.60000002384185791016, PT ;  /* 0x3f19999a0600780b */ /* 0x008fc60003f06200 */
[----:B------:R-:W-:-:S05]  /*00b0*/  FMUL R9, R0, 1.4426950216293334961 ;  /* 0x3fb8aa3b00097820 */ /* 0x000fca0000400000 */
[----:B------:R-:W-:-:S05]  /*00c0*/  FSETP.GEU.AND P1, PT, R9, -126, PT ;  /* 0xc2fc00000900780b */ /* 0x000fca0003f2e000 */
[C---:B------:R-:W-:Y:S01]  /*00d0*/  @P0 FMUL R7, |R6|.reuse, 2.8853900432586669922 ;  /* 0x4038aa3b06070820 */ /* 0x040fe20000400200 */
[----:B------:R-:W-:Y:S01]  /*00e0*/  @!P0 IMAD.MOV.U32 R3, RZ, RZ, 0x3c80f082 ;  /* 0x3c80f082ff038424 */ /* 0x000fe200078e00ff */
[----:B------:R-:W-:Y:S01]  /*00f0*/  @!P0 FMUL R0, R6, R6 ;  /* 0x0000000606008220 */ /* 0x000fe20000400000 */
[----:B------:R-:W-:-:S03]  /*0100*/  @P0 MOV R5, 0x3f800000 ;  /* 0x3f80000000050802 */ /* 0x000fc60000000f00 */
[----:B------:R-:W0:Y:S02]  /*0110*/  @P0 MUFU.EX2 R7, R7 ;  /* 0x0000000700070308 */ /* 0x000e240000000800 */
[----:B------:R-:W-:Y:S01]  /*0120*/  @!P1 FMUL R9, R9, 0.5 ;  /* 0x3f00000009099820 */ /* 0x000fe20000400000 */
[----:B------:R-:W-:-:S04]  /*0130*/  @!P0 FFMA R3, R0, R3, -0.052303962409496307373 ;  /* 0xbd563cae00038423 */ /* 0x000fc80000000003 */
[----:B------:R-:W-:Y:S01]  /*0140*/  @!P0 FFMA R3, R0, R3, 0.1331529766321182251 ;  /* 0x3e08594100038423 */ /* 0x000fe20000000003 */
[----:B------:R-:W1:Y:S01]  /*0150*/  MUFU.EX2 R10, R9 ;  /* 0x00000009000a7308 */ /* 0x000e620000000800 */
[----:B0-----:R-:W-:-:S07]  /*0160*/  @P0 FADD R8, R7, 1 ;  /* 0x3f80000007080421 */ /* 0x001fce0000000000 */
[----:B------:R-:W0:Y:S01]  /*0170*/  @P0 MUFU.RCP R8, R8 ;  /* 0x0000000800080308 */ /* 0x000e220000001000 */
[----:B-1----:R-:W-:Y:S01]  /*0180*/  @!P1 FMUL R10, R10, R10 ;  /* 0x0000000a0a0a9220 */ /* 0x002fe20000400000 */
[----:B------:R-:W-:-:S03]  /*0190*/  @P0 FSETP.GE.AND P1, PT, |R6|, 9.010913848876953125, PT ;  /* 0x41102cb40600080b */ /* 0x000fc60003f26200 */
[----:B------:R-:W-:-:S05]  /*01a0*/  FADD R10, R10, 1 ;  /* 0x3f8000000a0a7421 */ /* 0x000fca0000000000 */
[----:B------:R-:W-:-:S04]  /*01b0*/  IADD3 R4, R10, 0x1800000, RZ ;  /* 0x018000000a047810 */ /* 0x000fc80007ffe0ff */
[----:B------:R-:W-:Y:S01]  /*01c0*/  LOP3.LUT R4, R4, 0x7f800000, RZ, 0xc0, !PT ;  /* 0x7f80000004047812 */ /* 0x000fe200078ec0ff */
[----:B0-----:R-:W-:Y:S01]  /*01d0*/  @P0 FFMA R2, R8, -2, R5 ;  /* 0xc000000008020823 */ /* 0x001fe20000000005 */
[----:B------:R-:W-:-:S04]  /*01e0*/  @!P0 FFMA R5, R0, R3, -0.33332768082618713379 ;  /* 0xbeaaa9ed00058423 */ /* 0x000fc80000000003 */
[----:B------:R-:W-:Y:S01]  /*01f0*/  @P0 FSEL R3, R2, 1, !P1 ;  /* 0x3f80000002030808 */ /* 0x000fe20004800000 */
[----:B------:R-:W-:Y:S01]  /*0200*/  @!P0 FFMA R7, R0, R5, RZ ;  /* 0x0000000500078223 */ /* 0x000fe200000000ff */
[----:B------:R-:W-:Y:S02]  /*0210*/  ISETP.GT.U32.AND P1, PT, R4, 0x1ffffff, PT ;  /* 0x01ffffff0400780c */ /* 0x000fe40003f24070 */
[----:B------:R-:W-:Y:S02]  /*0220*/  SHF.R.S32.HI R2, RZ, 0x1f, R11 ;  /* 0x0000001fff027819 */ /* 0x000fe4000001140b */
[----:B------:R-:W-:Y:S02]  /*0230*/  LEA R4, P2, R11, c[0x0][0x160], 0x2 ;  /* 0x000058000b047a11 */ /* 0x000fe400078410ff */
[----:B------:R-:W-:Y:S01]  /*0240*/  @P0 LOP3.LUT R3, R3, 0x80000000, R6, 0xf8, !PT ;  /* 0x8000000003030812 */ /* 0x000fe200078ef806 */
[----:B------:R-:W-:Y:S01]  /*0250*/  @!P0 FFMA R3, R6, R7, R6 ;  /* 0x0000000706038223 */ /* 0x000fe20000000006 */
[----:B------:R-:W-:-:S05]  /*0260*/  LEA.HI.X R5, R11, c[0x0][0x164], R2, 0x2, P2 ;  /* 0x000059000b057a11 */ /* 0x000fca00010f1402 */
[----:B------:R-:W-:Y:S05]  /*0270*/  @P1 BRA `(.L_x_20) ;  /* 0x0000003000001947 */ /* 0x000fea0003800000 */
[----:B------:R-:W-:Y:S02]  /*0280*/  MOV R11, 0x2a0 ;  /* 0x000002a0000b7802 */ /* 0x000fe40000000f00 */
[----:B------:R-:W-:Y:S05]  /*0290*/  CALL.REL.NOINC `($__internal_0_$__cuda_sm20_rcp_rn_f32_slowpath) ;  /* 0x0000009000007944 */ /* 0x000fea0003c00000 */
[----:B------:R-:W-:Y:S05]  /*02a0*/  BRA `(.L_x_21) ;  /* 0x0000004000007947 */ /* 0x000fea0003800000 */
.L_x_20:
[----:B------:R-:W0:Y:S02]  /*02b0*/  MUFU.RCP R7, R10 ;  /* 0x0000000a00077308 */ /* 0x000e240000001000 */
[----:B0-----:R-:W-:-:S04]  /*02c0*/  FFMA R0, R10, R7, -1 ;  /* 0xbf8000000a007423 */ /* 0x001fc80000000007 */
[----:B------:R-:W-:-:S04]  /*02d0*/  FADD.FTZ R0, -R0, -RZ ;  /* 0x800000ff00007221 */ /* 0x000fc80000010100 */
[----:B------:R-:W-:Y:S02]  /*02e0*/  FFMA R0, R7, R0, R7 ;  /* 0x0000000007007223 */ /* 0x000fe40000000007 */
.L_x_21:
[----:B------:R-:W-:Y:S05]  /*02f0*/  BSYNC B0 ;  /* 0x0000000000007941 */ /* 0x000fea0003800000 */
.L_x_19:
[----:B------:R-:W-:-:S05]  /*0300*/  FMUL R3, R0, R3 ;  /* 0x0000000300037220 */ /* 0x000fca0000400000 */
[----:B------:R-:W-:Y:S01]  /*0310*/  STG.E [R4.64], R3 ;  /* 0x0000000304007986 */ /* 0x000fe2000c101904 */
[----:B------:R-:W-:Y:S05]  /*0320*/  EXIT ;  /* 0x000000000000794d */ /* 0x000fea0003800000 */
        .weak           $__internal_0_$__cuda_sm20_rcp_rn_f32_slowpath
        .type           $__internal_0_$__cuda_sm20_rcp_rn_f32_slowpath,@function
        .size           $__internal_0_$__cuda_sm20_rcp_rn_f32_slowpath,(.L_x_171 - $__internal_0_$__cuda_sm20_rcp_rn_f32_slowpath)
$__internal_0_$__cuda_sm20_rcp_rn_f32_slowpath:
[----:B------:R-:W-:Y:S01]  /*0330*/  IMAD.SHL.U32 R0, R10, 0x2, RZ ;  /* 0x000000020a007824 */ /* 0x000fe200078e00ff */
[----:B------:R-:W-:Y:S04]  /*0340*/  BSSY B1, `(.L_x_22) ;  /* 0x0000031000017945 */ /* 0x000fe80003800000 */
[----:B------:R-:W-:Y:S01]  /*0350*/  SHF.R.U32.HI R2, RZ, 0x18, R0 ;  /* 0x00000018ff027819 */ /* 0x000fe20000011600 */
[----:B------:R-:W-:-:S03]  /*0360*/  IMAD.MOV.U32 R0, RZ, RZ, R10 ;  /* 0x000000ffff007224 */ /* 0x000fc600078e000a */
[----:B------:R-:W-:-:S13]  /*0370*/  ISETP.NE.U32.AND P0, PT, R2, RZ, PT ;  /* 0x000000ff0200720c */ /* 0x000fda0003f05070 */
[----:B------:R-:W-:Y:S05]  /*0380*/  @P0 BRA `(.L_x_23) ;  /* 0x000000a000000947 */ /* 0x000fea0003800000 */
[----:B------:R-:W-:-:S04]  /*0390*/  SHF.L.U32 R2, R0, 0x1, RZ ;  /* 0x0000000100027819 */ /* 0x000fc800000006ff */
[----:B------:R-:W-:-:S13]  /*03a0*/  ISETP.NE.AND P0, PT, R2, RZ, PT ;  /* 0x000000ff0200720c */ /* 0x000fda0003f05270 */
[----:B------:R-:W-:Y:S01]  /*03b0*/  @P0 FFMA R7, R0, 1.84467440737095516160e+19, RZ ;  /* 0x5f80000000070823 */ /* 0x000fe200000000ff */
[----:B------:R-:W-:Y:S08]  /*03c0*/  @!P0 MUFU.RCP R6, R0 ;  /* 0x0000000000068308 */ /* 0x000ff00000001000 */
[----:B------:R-:W0:Y:S02]  /*03d0*/  @P0 MUFU.RCP R2, R7 ;  /* 0x0000000700020308 */ /* 0x000e240000001000 */
[----:B0-----:R-:W-:-:S04]  /*03e0*/  @P0 FFMA R8, R7, R2, -1 ;  /* 0xbf80000007080423 */ /* 0x001fc80000000002 */
[----:B------:R-:W-:-:S04]  /*03f0*/  @P0 FADD.FTZ R9, -R8, -RZ ;  /* 0x800000ff08090221 */ /* 0x000fc80000010100 */
[----:B------:R-:W-:-:S04]  /*0400*/  @P0 FFMA R2, R2, R9, R2 ;  /* 0x0000000902020223 */ /* 0x000fc80000000002 */
[----:B------:R-:W-:Y:S01]  /*0410*/  @P0 FFMA R6, R2, 1.84467440737095516160e+19, RZ ;  /* 0x5f80000002060823 */ /* 0x000fe200000000ff */
[----:B------:R-:W-:Y:S05]  /*0420*/  BRA `(.L_x_24) ;  /* 0x0000022000007947 */ /* 0x000fea0003800000 */
.L_x_23:
[----:B------:R-:W-:-:S04]  /*0430*/  IADD3 R6, R2, -0xfd, RZ ;  /* 0xffffff0302067810 */ /* 0x000fc80007ffe0ff */
[----:B------:R-:W-:-:S13]  /*0440*/  ISETP.GT.U32.AND P0, PT, R6, 0x1, PT ;  /* 0x000000010600780c */ /* 0x000fda0003f04070 */
[----:B------:R-:W-:Y:S05]  /*0450*/  @P0 BRA `(.L_x_25) ;  /* 0x000001e000000947 */ /* 0x000fea0003800000 */
[----:B------:R-:W-:Y:S01]  /*0460*/  LOP3.LUT R7, R0, 0x7fffff, RZ, 0xc0, !PT ;  /* 0x007fffff00077812 */ /* 0x000fe200078ec0ff */
[----:B------:R-:W-:Y:S01]  /*0470*/  IMAD.MOV.U32 R13, RZ, RZ, 0x3 ;  /* 0x00000003ff0d7424 */ /* 0x000fe200078e00ff */
[----:B------:R-:W-:Y:S02]  /*0480*/  IADD3 R2, R2, -0xfc, RZ ;  /* 0xffffff0402027810 */ /* 0x000fe40007ffe0ff */
[----:B------:R-:W-:Y:S02]  /*0490*/  LOP3.LUT R7, R7, 0x3f800000, RZ, 0xfc, !PT ;  /* 0x3f80000007077812 */ /* 0x000fe400078efcff */
[----:B------:R-:W-:Y:S02]  /*04a0*/  SHF.L.U32 R12, R13, R6, RZ ;  /* 0x000000060d0c7219 */ /* 0x000fe400000006ff */
[----:B------:R-:W0:Y:S02]  /*04b0*/  MUFU.RCP R8, R7 ;  /* 0x0000000700087308 */ /* 0x000e240000001000 */
[----:B0-----:R-:W-:-:S04]  /*04c0*/  FFMA R9, R7, R8, -1 ;  /* 0xbf80000007097423 */ /* 0x001fc80000000008 */
[----:B------:R-:W-:-:S04]  /*04d0*/  FADD.FTZ R9, -R9, -RZ ;  /* 0x800000ff09097221 */ /* 0x000fc80000010100 */
[CCC-:B------:R-:W-:Y:S01]  /*04e0*/  FFMA.RM R10, R8.reuse, R9.reuse, R8.reuse ;  /* 0x00000009080a7223 */ /* 0x1c0fe20000004008 */
[----:B------:R-:W-:-:S04]  /*04f0*/  FFMA.RP R9, R8, R9, R8 ;  /* 0x0000000908097223 */ /* 0x000fc80000008008 */
[C---:B------:R-:W-:Y:S02]  /*0500*/  LOP3.LUT R8, R10.reuse, 0x7fffff, RZ, 0xc0, !PT ;  /* 0x007fffff0a087812 */ /* 0x040fe400078ec0ff */
[----:B------:R-:W-:Y:S02]  /*0510*/  FSETP.NEU.FTZ.AND P0, PT, R10, R9, PT ;  /* 0x000000090a00720b */ /* 0x000fe40003f1d000 */
[----:B------:R-:W-:Y:S02]  /*0520*/  LOP3.LUT R9, R8, 0x800000, RZ, 0xfc, !PT ;  /* 0x0080000008097812 */ /* 0x000fe400078efcff */
[----:B------:R-:W-:Y:S02]  /*0530*/  SEL R8, RZ, 0xffffffff, !P0 ;  /* 0xffffffffff087807 */ /* 0x000fe40004000000 */
[----:B------:R-:W-:-:S03]  /*0540*/  LOP3.LUT R7, R12, R9, RZ, 0xc0, !PT ;  /* 0x000000090c077212 */ /* 0x000fc600078ec0ff */
[----:B------:R-:W-:Y:S01]  /*0550*/  IMAD.MOV R8, RZ, RZ, -R8 ;  /* 0x000000ffff087224 */ /* 0x000fe200078e0a08 */
[----:B------:R-:W-:-:S04]  /*0560*/  SHF.R.U32.HI R7, RZ, R6, R7 ;  /* 0x00000006ff077219 */ /* 0x000fc80000011607 */
[--C-:B------:R-:W-:Y:S02]  /*0570*/  LOP3.LUT P1, RZ, R8, R6, R9.reuse, 0xf8, !PT ;  /* 0x0000000608ff7212 */ /* 0x100fe4000782f809 */
[C---:B------:R-:W-:Y:S02]  /*0580*/  LOP3.LUT P0, RZ, R7.reuse, 0x1, RZ, 0xc0, !PT ;  /* 0x0000000107ff7812 */ /* 0x040fe4000780c0ff */
[----:B------:R-:W-:Y:S02]  /*0590*/  LOP3.LUT P2, RZ, R7, 0x2, RZ, 0xc0, !PT ;  /* 0x0000000207ff7812 */ /* 0x000fe4000784c0ff */
[----:B------:R-:W-:Y:S02]  /*05a0*/  SHF.R.U32.HI R9, RZ, R2, R9 ;  /* 0x00000002ff097219 */ /* 0x000fe40000011609 */
[----:B------:R-:W-:Y:S02]  /*05b0*/  PLOP3.LUT P0, PT, P0, P1, P2, 0xe0, 0x0 ;  /* 0x000000000000781c */ /* 0x000fe40000703c20 */
[----:B------:R-:W-:-:S02]  /*05c0*/  LOP3.LUT P1, RZ, R0, 0x7fffff, RZ, 0xc0, !PT ;  /* 0x007fffff00ff7812 */ /* 0x000fc4000782c0ff */
[----:B------:R-:W-:-:S04]  /*05d0*/  SEL R6, RZ, 0x1, !P0 ;  /* 0x00000001ff067807 */ /* 0x000fc80004000000 */
[----:B------:R-:W-:-:S04]  /*05e0*/  IADD3 R6, -R6, RZ, RZ ;  /* 0x000000ff06067210 */ /* 0x000fc80007ffe1ff */
[----:B------:R-:W-:-:S13]  /*05f0*/  ISETP.GE.AND P0, PT, R6, RZ, PT ;  /* 0x000000ff0600720c */ /* 0x000fda0003f06270 */
[----:B------:R-:W-:-:S05]  /*0600*/  @!P0 IADD3 R9, R9, 0x1, RZ ;  /* 0x0000000109098810 */ /* 0x000fca0007ffe0ff */
[----:B------:R-:W-:-:S05]  /*0610*/  @!P1 IMAD.SHL.U32 R9, R9, 0x2, RZ ;  /* 0x0000000209099824 */ /* 0x000fca00078e00ff */
[----:B------:R-:W-:Y:S01]  /*0620*/  LOP3.LUT R6, R9, 0x80000000, R0, 0xf8, !PT ;  /* 0x8000000009067812 */ /* 0x000fe200078ef800 */
[----:B------:R-:W-:Y:S05]  /*0630*/  BRA `(.L_x_24) ;  /* 0x0000001000007947 */ /* 0x000fea0003800000 */
.L_x_25:
[----:B------:R0:W1:Y:S02]  /*0640*/  MUFU.RCP R6, R0 ;  /* 0x0000000000067308 */ /* 0x0000640000001000 */
.L_x_24:
[----:B------:R-:W-:Y:S05]  /*0650*/  BSYNC B1 ;  /* 0x0000000000017941 */ /* 0x000fea0003800000 */
.L_x_22:
[----:B01----:R-:W-:Y:S01]  /*0660*/  IMAD.MOV.U32 R0, RZ, RZ, R6 ;  /* 0x000000ffff007224 */ /* 0x003fe200078e0006 */
[----:B------:R-:W-:Y:S01]  /*0670*/  MOV R6, R11 ;  /* 0x0000000b00067202 */ /* 0x000fe20000000f00 */
[----:B------:R-:W-:-:S04]  /*0680*/  IMAD.MOV.U32 R7, RZ, RZ, 0x0 ;  /* 0x00000000ff077424 */ /* 0x000fc800078e00ff */
[----:B------:R-:W-:Y:S05]  /*0690*/  RET.REL.NODEC R6 `(tvmgen_default_fused_sigmoid_tanh_multiply_kernel) ;  /* 0xfffff96006007950 */ /* 0x000fea0003c3ffff */
.L_x_26:
        /* <DEDUP_REMOVED lines=14> */
.L_x_171:


//--------------------- .text.tvmgen_default_fused_squeeze_concatenate_29_kernel --------------------------
	.section	.text.tvmgen_default_fused_squeeze_concatenate_29_kernel,"ax",@progbits
	.sectioninfo	@"SHI_REGISTERS=8"
	.align	128
        .global         tvmgen_default_fused_squeeze_concatenate_29_kernel
        .type           tvmgen_default_fused_squeeze_concatenate_29_kernel,@function
        .size           tvmgen_default_fused_squeeze_concatenate_29_kernel,(.L_x_195 - tvmgen_default_fused_squeeze_concatenate_29_kernel)
        .other          tvmgen_default_fused_squeeze_concatenate_29_kernel,@"STO_CUDA_ENTRY STV_DEFAULT"
tvmgen_default_fused_squeeze_concatenate_29_kernel:
.text.tvmgen_default_fused_squeeze_concatenate_29_kernel:
        /* <DEDUP_REMOVED lines=12> */
.L_x_27:
        /* <DEDUP_REMOVED lines=12> */
.L_x_195:


//--------------------- .text.tvmgen_default_fused_split_sigmoid_sigmoid_multiply_sigmoid_tanh_multiply_add_tanh_multiply_sta_2bcd01aae566f75b__kernel_25 --------------------------
	.section	.text.tvmgen_default_fused_split_sigmoid_sigmoid_multiply_sigmoid_tanh_multiply_add_tanh_multiply_sta_2bcd01aae566f75b__kernel_25,"ax",@progbits
	.sectioninfo	@"SHI_REGISTERS=8"
	.align	128
        .global         tvmgen_default_fused_split_sigmoid_sigmoid_multiply_sigmoid_tanh_multiply_add_tanh_multiply_sta_2bcd01aae566f75b__kernel_25
        .type           tvmgen_default_fused_split_sigmoid_sigmoid_multiply_sigmoid_tanh_multiply_add_tanh_multiply_sta_2bcd01aae566f75b__kernel_25,@function
        .size           tvmgen_default_fused_split_sigmoid_sigmoid_multiply_sigmoid_tanh_multiply_add_tanh_multiply_sta_2bcd01aae566f75b__kernel_25,(.L_x_196 - tvmgen_default_fused_split_sigmoid_sigmoid_multiply_sigmoid_tanh_multiply_add_tanh_multiply_sta_2bcd01aae566f75b__kernel_25)
        .other          tvmgen_default_fused_split_sigmoid_sigmoid_multiply_sigmoid_tanh_multiply_add_tanh_multiply_sta_2bcd01aae566f75b__kernel_25,@"STO_CUDA_ENTRY STV_DEFAULT"
tvmgen_default_fused_split_sigmoid_sigmoid_multiply_sigmoid_tanh_multiply_add_tanh_multiply_sta_2bcd01aae566f75b__kernel_25:
.text.tvmgen_default_fused_split_sigmoid_sigmoid_multiply_sigmoid_tanh_multiply_add_tanh_multiply_sta_2bcd01aae566f75b__kernel_25:
        /* <DEDUP_REMOVED lines=9> */
.L_x_28:
        /* <DEDUP_REMOVED lines=15> */
.L_x_196:


//--------------------- .text.tvmgen_default_fused_squeeze_concatenate_53_kernel --------------------------
	.section	.text.tvmgen_default_fused_squeeze_concatenate_53_kernel,"ax",@progbits
	.sectioninfo	@"SHI_REGISTERS=8"
	.align	128
        .global         tvmgen_default_fused_squeeze_concatenate_53_kernel
        .type           tvmgen_default_fused_squeeze_concatenate_53_kernel,@function
        .size           tvmgen_default_fused_squeeze_concatenate_53_kernel,(.L_x_197 - tvmgen_default_fused_squeeze_concatenate_53_kernel)
        .other          tvmgen_default_fused_squeeze_concatenate_53_kernel,@"STO_CUDA_ENTRY STV_DEFAULT"
tvmgen_default_fused_squeeze_concatenate_53_kernel:
.text.tvmgen_default_fused_squeeze_concatenate_53_kernel:
        /* <DEDUP_REMOVED lines=12> */
.L_x_29:
        /* <DEDUP_REMOVED lines=12> */
.L_x_197:


//--------------------- .text.tvmgen_default_fused_squeeze_concatenate_24_kernel --------------------------
	.section	.text.tvmgen_default_fused_squeeze_concatenate_24_kernel,"ax",@progbits
	.sectioninfo	@"SHI_REGISTERS=8"
	.align	128
        .global         tvmgen_default_fused_squeeze_concatenate_24_kernel
        .type           tvmgen_default_fused_squeeze_concatenate_24_kernel,@function
        .size           tvmgen_default_fused_squeeze_concatenate_24_kernel,(.L_x_198 - tvmgen_default_fused_squeeze_concatenate_24_kernel)
        .other          tvmgen_default_fused_squeeze_concatenate_24_kernel,@"STO_CUDA_ENTRY STV_DEFAULT"
tvmgen_default_fused_squeeze_concatenate_24_kernel:
.text.tvmgen_default_fused_squeeze_concatenate_24_kernel:
        /* <DEDUP_REMOVED lines=12> */
.L_x_30:
        /* <DEDUP_REMOVED lines=12> */
.L_x_198:


//--------------------- .text.tvmgen_default_fused_squeeze_concatenate_11_kernel --------------------------
	.section	.text.tvmgen_default_fused_squeeze_concatenate_11_kernel,"ax",@progbits
	.sectioninfo	@"SHI_REGISTERS=8"
	.align	128
        .global         tvmgen_default_fused_squeeze_concatenate_11_kernel
        .type           tvmgen_default_fused_squeeze_concatenate_11_kernel,@function
        .size           tvmgen_default_fused_squeeze_concatenate_11_kernel,(.L_x_199 - tvmgen_default_fused_squeeze_concatenate_11_kernel)
        .other          tvmgen_default_fused_squeeze_concatenate_11_kernel,@"STO_CUDA_ENTRY STV_DEFAULT"
tvmgen_default_fused_squeeze_concatenate_11_kernel:
.text.tvmgen_default_fused_squeeze_concatenate_11_kernel:
        /* <DEDUP_REMOVED lines=12> */
.L_x_31:
        /* <DEDUP_REMOVED lines=12> */
.L_x_199:


//--------------------- .text.tvmgen_default_fused_split_sigmoid_sigmoid_multiply_sigmoid_tanh_multiply_add_tanh_multiply_sta_2bcd01aae566f75b__kernel_8 --------------------------
	.section	.text.tvmgen_default_fused_split_sigmoid_sigmoid_multiply_sigmoid_tanh_multiply_add_tanh_multiply_sta_2bcd01aae566f75b__kernel_8,"ax",@progbits
	.sectioninfo	@"SHI_REGISTERS=8"
	.align	128
        .global         tvmgen_default_fused_split_sigmoid_sigmoid_multiply_sigmoid_tanh_multiply_add_tanh_multiply_sta_2bcd01aae566f75b__kernel_8
        .type           tvmgen_default_fused_split_sigmoid_sigmoid_multiply_sigmoid_tanh_multiply_add_tanh_multiply_sta_2bcd01aae566f75b__kernel_8,@function
        .size           tvmgen_default_fused_split_sigmoid_sigmoid_multiply_sigmoid_tanh_multiply_add_tanh_multiply_sta_2bcd01aae566f75b__kernel_8,(.L_x_200 - tvmgen_default_fused_split_sigmoid_sigmoid_multiply_sigmoid_tanh_multiply_add_tanh_multiply_sta_2bcd01aae566f75b__kernel_8)
        .other          tvmgen_default_fused_split_sigmoid_sigmoid_multiply_sigmoid_tanh_multiply_add_tanh_multiply_sta_2bcd01aae566f75b__kernel_8,@"STO_CUDA_ENTRY STV_DEFAULT"
tvmgen_default_fused_split_sigmoid_sigmoid_multiply_sigmoid_tanh_multiply_add_tanh_multiply_sta_2bcd01aae566f75b__kernel_8:
.text.tvmgen_default_fused_split_sigmoid_sigmoid_multiply_sigmoid_tanh_multiply_add_tanh_multiply_sta_2bcd01aae566f75b__kernel_8:
        /* <DEDUP_REMOVED lines=9> */
.L_x_32:
        /* <DEDUP_REMOVED lines=15> */
.L_x_200:


//--------------------- .text.tvmgen_default_fused_squeeze_concatenate_37_kernel --------------------------
	.section	.text.tvmgen_default_fused_squeeze_concatenate_37_kernel,"ax",@progbits
	.sectioninfo	@"SHI_REGISTERS=8"
	.align	128
        .global         tvmgen_default_fused_squeeze_concatenate_37_kernel
        .type           tvmgen_default_fused_squeeze_concatenate_37_kernel,@function
        .size           tvmgen_default_fused_squeeze_concatenate_37_kernel,(.L_x_201 - tvmgen_default_fused_squeeze_concatenate_37_kernel)
        .other          tvmgen_default_fused_squeeze_concatenate_37_kernel,@"STO_CUDA_ENTRY STV_DEFAULT"
tvmgen_default_fused_squeeze_concatenate_37_kernel:
.text.tvmgen_default_fused_squeeze_concatenate_37_kernel:
        /* <DEDUP_REMOVED lines=12> */
.L_x_33:
        /* <DEDUP_REMOVED lines=12> */
.L_x_201:


//--------------------- .text.tvmgen_default_fused_split_sigmoid_sigmoid_multiply_sigmoid_tanh_multiply_add_tanh_multiply_sta_2bcd01aae566f75b__kernel_11 --------------------------
	.section	.text.tvmgen_default_fused_split_sigmoid_sigmoid_multiply_sigmoid_tanh_multiply_add_tanh_multiply_sta_2bcd01aae566f75b__kernel_11,"ax",@progbits
	.sectioninfo	@"SHI_REGISTERS=8"
	.align	128
        .global         tvmgen_default_fused_split_sigmoid_sigmoid_multiply_sigmoid_tanh_multiply_add_tanh_multiply_sta_2bcd01aae566f75b__kernel_11
        .type           tvmgen_default_fused_split_sigmoid_sigmoid_multiply_sigmoid_tanh_multiply_add_tanh_multiply_sta_2bcd01aae566f75b__kernel_11,@function
        .size           tvmgen_default_fused_split_sigmoid_sigmoid_multiply_sigmoid_tanh_multiply_add_tanh_multiply_sta_2bcd01aae566f75b__kernel_11,(.L_x_202 - tvmgen_default_fused_split_sigmoid_sigmoid_multiply_sigmoid_tanh_multiply_add_tanh_multiply_sta_2bcd01aae566f75b__kernel_11)
        .other          tvmgen_default_fused_split_sigmoid_sigmoid_multiply_sigmoid_tanh_multiply_add_tanh_multiply_sta_2bcd01aae566f75b__kernel_11,@"STO_CUDA_ENTRY STV_DEFAULT"
tvmgen_default_fused_split_sigmoid_sigmoid_multiply_sigmoid_tanh_multiply_add_tanh_multiply_sta_2bcd01aae566f75b__kernel_11:
.text.tvmgen_default_fused_split_sigmoid_sigmoid_multiply_sigmoid_tanh_multiply_add_tanh_multiply_sta_2bcd01aae566f75b__kernel_11:
        /* <DEDUP_REMOVED lines=9> */
.L_x_34:
        /* <DEDUP_REMOVED lines=15> */
.L_x_202:


//--------------------- .text.tvmgen_default_fused_split_sigmoid_sigmoid_multiply_sigmoid_tanh_multiply_add_tanh_multiply_sta_2bcd01aae566f75b__kernel_10 --------------------------
	.section	.text.tvmgen_default_fused_split_sigmoid_sigmoid_multiply_sigmoid_tanh_multiply_add_tanh_multiply_sta_2bcd01aae566f75b__kernel_10,"ax",@progbits
	.sectioninfo	@"SHI_REGISTERS=8"
	.align	128
        .global         tvmgen_default_fused_split_sigmoid_sigmoid_multiply_sigmoid_tanh_multiply_add_tanh_multiply_sta_2bcd01aae566f75b__kernel_10
        .type           tvmgen_default_fused_split_sigmoid_sigmoid_multiply_sigmoid_tanh_multiply_add_tanh_multiply_sta_2bcd01aae566f75b__kernel_10,@function
        .size           tvmgen_default_fused_split_sigmoid_sigmoid_multiply_sigmoid_tanh_multiply_add_tanh_multiply_sta_2bcd01aae566f75b__kernel_10,(.L_x_203 - tvmgen_default_fused_split_sigmoid_sigmoid_multiply_sigmoid_tanh_multiply_add_tanh_multiply_sta_2bcd01aae566f75b__kernel_10)
        .other          tvmgen_default_fused_split_sigmoid_sigmoid_multiply_sigmoid_tanh_multiply_add_tanh_multiply_sta_2bcd01aae566f75b__kernel_10,@"STO_CUDA_ENTRY STV_DEFAULT"
tvmgen_default_fused_split_sigmoid_sigmoid_multiply_sigmoid_tanh_multiply_add_tanh_multiply_sta_2bcd01aae566f75b__kernel_10:
.text.tvmgen_default_fused_split_sigmoid_sigmoid_multiply_sigmoid_tanh_multiply_add_tanh_multiply_sta_2bcd01aae566f75b__kernel_10:
        /* <DEDUP_REMOVED lines=9> */
.L_x_35:
        /* <DEDUP_REMOVED lines=15> */
.L_x_203:


//--------------------- .text.tvmgen_default_fused_nn_dense_add_1_kernel --------------------------
	.section	.text.tvmgen_default_fused_nn_dense_add_1_kernel,"ax",@progbits
	.sectionflags	@"SHF_BARRIERS=1"
	.sectioninfo	@"SHI_REGISTERS=20"
	.align	128
        .global         tvmgen_default_fused_nn_dense_add_1_kernel
        .type           tvmgen_default_fused_nn_dense_add_1_kernel,@function
        .size           tvmgen_default_fused_nn_dense_add_1_kernel,(.L_x_204 - tvmgen_default_fused_nn_dense_add_1_kernel)
        .other          tvmgen_default_fused_nn_dense_add_1_kernel,@"STO_CUDA_ENTRY STV_DEFAULT"
tvmgen_default_fused_nn_dense_add_1_kernel:
.text.tvmgen_default_fused_nn_dense_add_1_kernel:
[----:B------:R-:W-:Y:S02]  /*0000*/  MOV R1, c[0x0][0x28] ;  /* 0x00000a0000017a02 */ /* 0x000fe40000000f00 */
[----:B------:R-:W0:Y:S01]  /*0010*/  S2R R15, SR_TID.X ;  /* 0x00000000000f7919 */ /* 0x000e220000002100 */
[----:B------:R-:W-:Y:S01]  /*0020*/  MOV R17, 0x4 ;  /* 0x0000000400117802 */ /* 0x000fe20000000f00 */
[----:B------:R-:W-:Y:S02]  /*0030*/  ULDC.64 UR4, c[0x0][0x118] ;  /* 0x0000460000047ab9 */ /* 0x000fe40000000a00 */
[----:B------:R-:W1:Y:S02]  /*0040*/  S2R R14, SR_CTAID.X ;  /* 0x00000000000e7919 */ /* 0x000e640000002500 */
[----:B0-----:R-:W-:Y:S01]  /*0050*/  IMAD.WIDE R2, R15, R17, c[0x0][0x168] ;  /* 0x00005a000f027625 */ /* 0x001fe200078e0211 */
[----:B-1----:R-:W-:-:S04]  /*0060*/  LEA R4, R14, R15, 0x8 ;  /* 0x0000000f0e047211 */ /* 0x002fc800078e40ff */
[----:B------:R-:W2:Y:S01]  /*0070*/  LDG.E.CONSTANT R7, [R2.64] ;  /* 0x0000000402077981 */ /* 0x000ea2000c1e9900 */
[----:B------:R-:W-:-:S03]  /*0080*/  IMAD.WIDE R4, R4, R17, c[0x0][0x170] ;  /* 0x00005c0004047625 */ /* 0x000fc600078e0211 */
[----:B------:R-:W3:Y:S04]  /*0090*/  LDG.E.CONSTANT R6, [R2.64+0x100] ;  /* 0x0001000402067981 */ /* 0x000ee8000c1e9900 */
[----:B------:R0:W2:Y:S04]  /*00a0*/  LDG.E.CONSTANT R0, [R4.64] ;  /* 0x0000000404007981 */ /* 0x0000a8000c1e9900 */
[----:B------:R0:W3:Y:S04]  /*00b0*/  LDG.E.CONSTANT R9, [R4.64+0x100] ;  /* 0x0001000404097981 */ /* 0x0000e8000c1e9900 */
[----:B------:R-:W4:Y:S04]  /*00c0*/  LDG.E.CONSTANT R8, [R2.64+0x200] ;  /* 0x0002000402087981 */ /* 0x000f28000c1e9900 */
[----:B------:R0:W4:Y:S04]  /*00d0*/  LDG.E.CONSTANT R11, [R4.64+0x200] ;  /* 0x00020004040b7981 */ /* 0x000128000c1e9900 */
[----:B------:R-:W5:Y:S04]  /*00e0*/  LDG.E.CONSTANT R10, [R2.64+0x300] ;  /* 0x00030004020a7981 */ /* 0x000f68000c1e9900 */
[----:B------:R0:W5:Y:S01]  /*00f0*/  LDG.E.CONSTANT R13, [R4.64+0x300] ;  /* 0x00030004040d7981 */ /* 0x000162000c1e9900 */
[----:B------:R-:W-:-:S02]  /*0100*/  LOP3.LUT P0, RZ, R15, 0x1f, RZ, 0xc0, !PT ;  /* 0x0000001f0fff7812 */ /* 0x000fc4000780c0ff */
[----:B------:R-:W-:Y:S02]  /*0110*/  ISETP.GT.AND P1, PT, R15, 0x1, PT ;  /* 0x000000010f00780c */ /* 0x000fe40003f24270 */
[----:B0-----:R-:W-:Y:S01]  /*0120*/  VOTE.ANY R5, PT, PT ;  /* 0x0000000000057806 */ /* 0x001fe200038e0100 */
[----:B--2---:R-:W-:-:S04]  /*0130*/  FFMA R0, R0, R7, RZ ;  /* 0x0000000700007223 */ /* 0x004fc800000000ff */
[----:B---3--:R-:W-:Y:S01]  /*0140*/  FFMA R0, R9, R6, R0 ;  /* 0x0000000609007223 */ /* 0x008fe20000000000 */
[----:B------:R-:W-:-:S03]  /*0150*/  VOTE.ANY R7, PT, PT ;  /* 0x0000000000077806 */ /* 0x000fc600038e0100 */
[----:B----4-:R-:W-:-:S04]  /*0160*/  FFMA R0, R11, R8, R0 ;  /* 0x000000080b007223 */ /* 0x010fc80000000000 */
[----:B-----5:R-:W-:-:S05]  /*0170*/  FFMA R0, R13, R10, R0 ;  /* 0x0000000a0d007223 */ /* 0x020fca0000000000 */
[----:B------:R-:W0:Y:S02]  /*0180*/  SHFL.DOWN PT, R9, R0, 0x10, 0x1f ;  /* 0x0a001f0000097f89 */ /* 0x000e2400000e0000 */
[----:B0-----:R-:W-:-:S05]  /*0190*/  FADD R6, R0, R9 ;  /* 0x0000000900067221 */ /* 0x001fca0000000000 */
[----:B------:R-:W0:Y:S02]  /*01a0*/  SHFL.DOWN PT, R9, R6, 0x8, 0x1f ;  /* 0x09001f0006097f89 */ /* 0x000e2400000e0000 */
[----:B0-----:R-:W-:-:S05]  /*01b0*/  FADD R8, R6, R9 ;  /* 0x0000000906087221 */ /* 0x001fca0000000000 */
[----:B------:R-:W0:Y:S02]  /*01c0*/  SHFL.DOWN PT, R3, R8, 0x4, 0x1f ;  /* 0x08801f0008037f89 */ /* 0x000e2400000e0000 */
[----:B0-----:R-:W-:-:S05]  /*01d0*/  FADD R2, R8, R3 ;  /* 0x0000000308027221 */ /* 0x001fca0000000000 */
[----:B------:R-:W0:Y:S02]  /*01e0*/  SHFL.DOWN PT, R3, R2, 0x2, 0x1f ;  /* 0x08401f0002037f89 */ /* 0x000e2400000e0000 */
[----:B0-----:R-:W-:-:S05]  /*01f0*/  FADD R4, R2, R3 ;  /* 0x0000000302047221 */ /* 0x001fca0000000000 */
[----:B------:R-:W0:Y:S01]  /*0200*/  SHFL.DOWN PT, R3, R4, 0x1, 0x1f ;  /* 0x08201f0004037f89 */ /* 0x000e2200000e0000 */
[----:B------:R-:W-:Y:S01]  /*0210*/  @!P0 SHF.R.S32.HI R0, RZ, 0x5, R15 ;  /* 0x00000005ff008819 */ /* 0x000fe2000001140f */
[----:B0-----:R-:W-:-:S05]  /*0220*/  @!P0 FADD R3, R4, R3 ;  /* 0x0000000304038221 */ /* 0x001fca0000000000 */
[----:B------:R-:W-:Y:S04]  /*0230*/  @!P0 STS [R0.X4+0x4], R3 ;  /* 0x0000040300008388 */ /* 0x000fe80000004800 */
[----:B------:R-:W-:Y:S06]  /*0240*/  BAR.SYNC.DEFER_BLOCKING 0x0 ;  /* 0x0000000000007b1d */ /* 0x000fec0000010000 */
[----:B------:R-:W0:Y:S01]  /*0250*/  @!P1 LDS R12, [R15.X4+0x4] ;  /* 0x000004000f0c9984 */ /* 0x000e220000004800 */
[----:B------:R-:W-:-:S03]  /*0260*/  ISETP.NE.AND P0, PT, R15, RZ, PT ;  /* 0x000000ff0f00720c */ /* 0x000fc60003f05270 */
[----:B0-----:R-:W0:Y:S02]  /*0270*/  SHFL.DOWN PT, R5, R12, 0x1, 0x1f ;  /* 0x08201f000c057f89 */ /* 0x001e2400000e0000 */
[----:B0-----:R-:W-:-:S08]  /*0280*/  FADD R2, R12, R5 ;  /* 0x000000050c027221 */ /* 0x001fd00000000000 */
[----:B------:R-:W-:Y:S04]  /*0290*/  @!P0 STS [RZ], R2 ;  /* 0x00000002ff008388 */ /* 0x000fe80000000800 */
[----:B------:R-:W-:Y:S06]  /*02a0*/  BAR.SYNC.DEFER_BLOCKING 0x0 ;  /* 0x0000000000007b1d */ /* 0x000fec0000010000 */
[----:B------:R-:W0:Y:S04]  /*02b0*/  @!P0 LDS R4, [RZ] ;  /* 0x00000000ff048984 */ /* 0x000e280000000800 */
[----:B0-----:R0:W-:Y:S04]  /*02c0*/  @!P0 STS [0xc], R4 ;  /* 0x00000c04ff008388 */ /* 0x0011e80000000800 */
[----:B------:R-:W-:Y:S06]  /*02d0*/  BAR.SYNC.DEFER_BLOCKING 0x0 ;  /* 0x0000000000007b1d */ /* 0x000fec0000010000 */
[----:B------:R-:W-:Y:S05]  /*02e0*/  @P0 EXIT ;  /* 0x000000000000094d */ /* 0x000fea0003800000 */
[CC--:B0-----:R-:W-:Y:S01]  /*02f0*/  IMAD.WIDE R2, R14.reuse, R17.reuse, c[0x0][0x178] ;  /* 0x00005e000e027625 */ /* 0x0c1fe200078e0211 */
[----:B------:R-:W0:Y:S05]  /*0300*/  LDS R0, [0xc] ;  /* 0x00000c00ff007984 */ /* 0x000e2a0000000800 */
[----:B------:R-:W0:Y:S01]  /*0310*/  LDG.E.CONSTANT R3, [R2.64] ;  /* 0x0000000402037981 */ /* 0x000e22000c1e9900 */
[----:B------:R-:W-:Y:S01]  /*0320*/  IMAD.WIDE R4, R14, R17, c[0x0][0x160] ;  /* 0x000058000e047625 */ /* 0x000fe200078e0211 */
[----:B0-----:R-:W-:-:S05]  /*0330*/  FADD R7, R0, R3 ;  /* 0x0000000300077221 */ /* 0x001fca0000000000 */
[----:B------:R-:W-:Y:S01]  /*0340*/  STG.E [R4.64], R7 ;  /* 0x0000000704007986 */ /* 0x000fe2000c101904 */
[----:B------:R-:W-:Y:S05]  /*0350*/  EXIT ;  /* 0x000000000000794d */ /* 0x000fea0003800000 */
.L_x_36:
        /* <DEDUP_REMOVED lines=10> */
.L_x_204:


//--------------------- .text.tvmgen_default_fused_squeeze_concatenate_18_kernel --------------------------
	.section	.text.tvmgen_default_fused_squeeze_concatenate_18_kernel,"ax",@progbits
	.sectioninfo	@"SHI_REGISTERS=8"
	.align	128
        .global         tvmgen_default_fused_squeeze_concatenate_18_kernel
        .type           tvmgen_default_fused_squeeze_concatenate_18_kernel,@function
        .size           tvmgen_default_fused_squeeze_concatenate_18_kernel,(.L_x_205 - tvmgen_default_fused_squeeze_concatenate_18_kernel)
        .other          tvmgen_default_fused_squeeze_concatenate_18_kernel,@"STO_CUDA_ENTRY STV_DEFAULT"
tvmgen_default_fused_squeeze_concatenate_18_kernel:
.text.tvmgen_default_fused_squeeze_concatenate_18_kernel:
        /* <DEDUP_REMOVED lines=12> */
.L_x_37:
        /* <DEDUP_REMOVED lines=12> */
.L_x_205:


//--------------------- .text.tvmgen_default_fused_squeeze_concatenate_52_kernel --------------------------
	.section	.text.tvmgen_default_fused_squeeze_concatenate_52_kernel,"ax",@progbits
	.sectioninfo	@"SHI_REGISTERS=8"
	.align	128
        .global         tvmgen_default_fused_squeeze_concatenate_52_kernel
        .type           tvmgen_default_fused_squeeze_concatenate_52_kernel,@function
        .size           tvmgen_default_fused_squeeze_concatenate_52_kernel,(.L_x_206 - tvmgen_default_fused_squeeze_concatenate_52_kernel)
        .other          tvmgen_default_fused_squeeze_concatenate_52_kernel,@"STO_CUDA_ENTRY STV_DEFAULT"
tvmgen_default_fused_squeeze_concatenate_52_kernel:
.text.tvmgen_default_fused_squeeze_concatenate_52_kernel:
        /* <DEDUP_REMOVED lines=12> */
.L_x_38:
        /* <DEDUP_REMOVED lines=12> */
.L_x_206:


//--------------------- .text.tvmgen_default_fused_split_sigmoid_sigmoid_multiply_sigmoid_tanh_multiply_add_tanh_multiply_sta_2bcd01aae566f75b__kernel_17 --------------------------
	.section	.text.tvmgen_default_fused_split_sigmoid_sigmoid_multiply_sigmoid_tanh_multiply_add_tanh_multiply_sta_2bcd01aae566f75b__kernel_17,"ax",@progbits
	.sectioninfo	@"SHI_REGISTERS=8"
	.align	128
        .global         tvmgen_default_fused_split_sigmoid_sigmoid_multiply_sigmoid_tanh_multiply_add_tanh_multiply_sta_2bcd01aae566f75b__kernel_17
        .type           tvmgen_default_fused_split_sigmoid_sigmoid_multiply_sigmoid_tanh_multiply_add_tanh_multiply_sta_2bcd01aae566f75b__kernel_17,@function
        .size           tvmgen_default_fused_split_sigmoid_sigmoid_multiply_sigmoid_tanh_multiply_add_tanh_multiply_sta_2bcd01aae566f75b__kernel_17,(.L_x_207 - tvmgen_default_fused_split_sigmoid_sigmoid_multiply_sigmoid_tanh_multiply_add_tanh_multiply_sta_2bcd01aae566f75b__kernel_17)
        .other          tvmgen_default_fused_split_sigmoid_sigmoid_multiply_sigmoid_tanh_multiply_add_tanh_multiply_sta_2bcd01aae566f75b__kernel_17,@"STO_CUDA_ENTRY STV_DEFAULT"
tvmgen_default_fused_split_sigmoid_sigmoid_multiply_sigmoid_tanh_multiply_add_tanh_multiply_sta_2bcd01aae566f75b__kernel_17:
.text.tvmgen_default_fused_split_sigmoid_sigmoid_multiply_sigmoid_tanh_multiply_add_tanh_multiply_sta_2bcd01aae566f75b__kernel_17:
        /* <DEDUP_REMOVED lines=9> */
.L_x_39:
        /* <DEDUP_REMOVED lines=15> */
.L_x_207:


//--------------------- .text.tvmgen_default_fused_split_sigmoid_sigmoid_multiply_sigmoid_tanh_multiply_add_tanh_multiply_sta_2bcd01aae566f75b__kernel_4 --------------------------
	.section	.text.tvmgen_default_fused_split_sigmoid_sigmoid_multiply_sigmoid_tanh_multiply_add_tanh_multiply_sta_2bcd01aae566f75b__kernel_4,"ax",@progbits
	.sectioninfo	@"SHI_REGISTERS=8"
	.align	128
        .global         tvmgen_default_fused_split_sigmoid_sigmoid_multiply_sigmoid_tanh_multiply_add_tanh_multiply_sta_2bcd01aae566f75b__kernel_4
        .type           tvmgen_default_fused_split_sigmoid_sigmoid_multiply_sigmoid_tanh_multiply_add_tanh_multiply_sta_2bcd01aae566f75b__kernel_4,@function
        .size           tvmgen_default_fused_split_sigmoid_sigmoid_multiply_sigmoid_tanh_multiply_add_tanh_multiply_sta_2bcd01aae566f75b__kernel_4,(.L_x_208 - tvmgen_default_fused_split_sigmoid_sigmoid_multiply_sigmoid_tanh_multiply_add_tanh_multiply_sta_2bcd01aae566f75b__kernel_4)
        .other          tvmgen_default_fused_split_sigmoid_sigmoid_multiply_sigmoid_tanh_multiply_add_tanh_multiply_sta_2bcd01aae566f75b__kernel_4,@"STO_CUDA_ENTRY STV_DEFAULT"
tvmgen_default_fused_split_sigmoid_sigmoid_multiply_sigmoid_tanh_multiply_add_tanh_multiply_sta_2bcd01aae566f75b__kernel_4:
.text.tvmgen_default_fused_split_sigmoid_sigmoid_multiply_sigmoid_tanh_multiply_add_tanh_multiply_sta_2bcd01aae566f75b__kernel_4:
        /* <DEDUP_REMOVED lines=9> */
.L_x_40:
        /* <DEDUP_REMOVED lines=15> */
.L_x_208:


//--------------------- .text.tvmgen_default_fused_squeeze_concatenate_28_kernel --------------------------
	.section	.text.tvmgen_default_fused_squeeze_concatenate_28_kernel,"ax",@progbits
	.sectioninfo	@"SHI_REGISTERS=8"
	.align	128
        .global         tvmgen_default_fused_squeeze_concatenate_28_kernel
        .type           tvmgen_default_fused_squeeze_concatenate_28_kernel,@function
        .size           tvmgen_default_fused_squeeze_concatenate_28_kernel,(.L_x_209 - tvmgen_default_fused_squeeze_concatenate_28_kernel)
        .other          tvmgen_default_fused_squeeze_concatenate_28_kernel,@"STO_CUDA_ENTRY STV_DEFAULT"
tvmgen_default_fused_squeeze_concatenate_28_kernel:
.text.tvmgen_default_fused_squeeze_concatenate_28_kernel:
        /* <DEDUP_REMOVED lines=12> */
.L_x_41:
        /* <DEDUP_REMOVED lines=12> */
.L_x_209:


//--------------------- .text.tvmgen_default_fused_transpose_split_kernel_6 --------------------------
	.section	.text.tvmgen_default_fused_transpose_split_kernel_6,"ax",@progbits
	.sectioninfo	@"SHI_REGISTERS=8"
	.align	128
        .global         tvmgen_default_fused_transpose_split_kernel_6
        .type           tvmgen_default_fused_transpose_split_kernel_6,@function
        .size           tvmgen_default_fused_transpose_split_kernel_6,(.L_x_210 - tvmgen_default_fused_transpose_split_kernel_6)
        .other          tvmgen_default_fused_transpose_split_kernel_6,@"STO_CUDA_ENTRY STV_DEFAULT"
tvmgen_default_fused_transpose_split_kernel_6:
.text.tvmgen_default_fused_transpose_split_kernel_6:
        /* <DEDUP_REMOVED lines=9> */
.L_x_42:
        /* <DEDUP_REMOVED lines=15> */
.L_x_210:


//--------------------- .text.tvmgen_default_fused_squeeze_concatenate_55_kernel --------------------------
	.section	.text.tvmgen_default_fused_squeeze_concatenate_55_kernel,"ax",@progbits
	.sectioninfo	@"SHI_REGISTERS=8"
	.align	128
        .global         tvmgen_default_fused_squeeze_concatenate_55_kernel
        .type           tvmgen_default_fused_squeeze_concatenate_55_kernel,@function
        .size           tvmgen_default_fused_squeeze_concatenate_55_kernel,(.L_x_211 - tvmgen_default_fused_squeeze_concatenate_55_kernel)
        .other          tvmgen_default_fused_squeeze_concatenate_55_kernel,@"STO_CUDA_ENTRY STV_DEFAULT"
tvmgen_default_fused_squeeze_concatenate_55_kernel:
.text.tvmgen_default_fused_squeeze_concatenate_55_kernel:
        /* <DEDUP_REMOVED lines=12> */
.L_x_43:
        /* <DEDUP_REMOVED lines=12> */
.L_x_211:


//--------------------- .text.tvmgen_default_fused_split_sigmoid_sigmoid_multiply_sigmoid_tanh_multiply_add_tanh_multiply_sta_2bcd01aae566f75b__kernel_14 --------------------------
	.section	.text.tvmgen_default_fused_split_sigmoid_sigmoid_multiply_sigmoid_tanh_multiply_add_tanh_multiply_sta_2bcd01aae566f75b__kernel_14,"ax",@progbits
	.sectioninfo	@"SHI_REGISTERS=8"
	.align	128
        .global         tvmgen_default_fused_split_sigmoid_sigmoid_multiply_sigmoid_tanh_multiply_add_tanh_multiply_sta_2bcd01aae566f75b__kernel_14
        .type           tvmgen_default_fused_split_sigmoid_sigmoid_multiply_sigmoid_tanh_multiply_add_tanh_multiply_sta_2bcd01aae566f75b__kernel_14,@function
        .size           tvmgen_default_fused_split_sigmoid_sigmoid_multiply_sigmoid_tanh_multiply_add_tanh_multiply_sta_2bcd01aae566f75b__kernel_14,(.L_x_212 - tvmgen_default_fused_split_sigmoid_sigmoid_multiply_sigmoid_tanh_multiply_add_tanh_multiply_sta_2bcd01aae566f75b__kernel_14)
        .other          tvmgen_default_fused_split_sigmoid_sigmoid_multiply_sigmoid_tanh_multiply_add_tanh_multiply_sta_2bcd01aae566f75b__kernel_14,@"STO_CUDA_ENTRY STV_DEFAULT"
tvmgen_default_fused_split_sigmoid_sigmoid_multiply_sigmoid_tanh_multiply_add_tanh_multiply_sta_2bcd01aae566f75b__kernel_14:
.text.tvmgen_default_fused_split_sigmoid_sigmoid_multiply_sigmoid_tanh_multiply_add_tanh_multiply_sta_2bcd01aae566f75b__kernel_14:
        /* <DEDUP_REMOVED lines=9> */
.L_x_44:
        /* <DEDUP_REMOVED lines=15> */
.L_x_212:


//--------------------- .text.tvmgen_default_fused_squeeze_concatenate_39_kernel --------------------------
	.section	.text.tvmgen_default_fused_squeeze_concatenate_39_kernel,"ax",@progbits
	.sectioninfo	@"SHI_REGISTERS=8"
	.align	128
        .global         tvmgen_default_fused_squeeze_concatenate_39_kernel
        .type           tvmgen_default_fused_squeeze_concatenate_39_kernel,@function
        .size           tvmgen_default_fused_squeeze_concatenate_39_kernel,(.L_x_213 - tvmgen_default_fused_squeeze_concatenate_39_kernel)
        .other          tvmgen_default_fused_squeeze_concatenate_39_kernel,@"STO_CUDA_ENTRY STV_DEFAULT"
tvmgen_default_fused_squeeze_concatenate_39_kernel:
.text.tvmgen_default_fused_squeeze_concatenate_39_kernel:
        /* <DEDUP_REMOVED lines=12> */
.L_x_45:
        /* <DEDUP_REMOVED lines=12> */
.L_x_213:


//--------------------- .text.tvmgen_default_fused_split_sigmoid_sigmoid_multiply_sigmoid_tanh_multiply_add_tanh_multiply_sta_2bcd01aae566f75b__kernel_2 --------------------------
	.section	.text.tvmgen_default_fused_split_sigmoid_sigmoid_multiply_sigmoid_tanh_multiply_add_tanh_multiply_sta_2bcd01aae566f75b__kernel_2,"ax",@progbits
	.sectioninfo	@"SHI_REGISTERS=8"
	.align	128
        .global         tvmgen_default_fused_split_sigmoid_sigmoid_multiply_sigmoid_tanh_multiply_add_tanh_multiply_sta_2bcd01aae566f75b__kernel_2
        .type           tvmgen_default_fused_split_sigmoid_sigmoid_multiply_sigmoid_tanh_multiply_add_tanh_multiply_sta_2bcd01aae566f75b__kernel_2,@function
        .size           tvmgen_default_fused_split_sigmoid_sigmoid_multiply_sigmoid_tanh_multiply_add_tanh_multiply_sta_2bcd01aae566f75b__kernel_2,(.L_x_214 - tvmgen_default_fused_split_sigmoid_sigmoid_multiply_sigmoid_tanh_multiply_add_tanh_multiply_sta_2bcd01aae566f75b__kernel_2)
        .other          tvmgen_default_fused_split_sigmoid_sigmoid_multiply_sigmoid_tanh_multiply_add_tanh_multiply_sta_2bcd01aae566f75b__kernel_2,@"STO_CUDA_ENTRY STV_DEFAULT"
tvmgen_default_fused_split_sigmoid_sigmoid_multiply_sigmoid_tanh_multiply_add_tanh_multiply_sta_2bcd01aae566f75b__kernel_2:
.text.tvmgen_default_fused_split_sigmoid_sigmoid_multiply_sigmoid_tanh_multiply_add_tanh_multiply_sta_2bcd01aae566f75b__kernel_2:
        /* <DEDUP_REMOVED lines=9> */
.L_x_46:
        /* <DEDUP_REMOVED lines=15> */
.L_x_214:


//--------------------- .text.tvmgen_default_fused_squeeze_concatenate_48_kernel --------------------------
	.section	.text.tvmgen_default_fused_squeeze_concatenate_48_kernel,"ax",@progbits
	.sectioninfo	@"SHI_REGISTERS=8"
	.align	128
        .global         tvmgen_default_fused_squeeze_concatenate_48_kernel
        .type           tvmgen_default_fused_squeeze_concatenate_48_kernel,@function
        .size           tvmgen_default_fused_squeeze_concatenate_48_kernel,(.L_x_215 - tvmgen_default_fused_squeeze_concatenate_48_kernel)
        .other          tvmgen_default_fused_squeeze_concatenate_48_kernel,@"STO_CUDA_ENTRY STV_DEFAULT"
tvmgen_default_fused_squeeze_concatenate_48_kernel:
.text.tvmgen_default_fused_squeeze_concatenate_48_kernel:
        /* <DEDUP_REMOVED lines=12> */
.L_x_47:
        /* <DEDUP_REMOVED lines=12> */
.L_x_215:


//--------------------- .text.tvmgen_default_fused_transpose_split_kernel_26 --------------------------
	.section	.text.tvmgen_default_fused_transpose_split_kernel_26,"ax",@progbits
	.sectioninfo	@"SHI_REGISTERS=8"
	.align	128
        .global         tvmgen_default_fused_transpose_split_kernel_26
        .type           tvmgen_default_fused_transpose_split_kernel_26,@function
        .size           tvmgen_default_fused_transpose_split_kernel_26,(.L_x_216 - tvmgen_default_fused_transpose_split_kernel_26)
        .other          tvmgen_default_fused_transpose_split_kernel_26,@"STO_CUDA_ENTRY STV_DEFAULT"
tvmgen_default_fused_transpose_split_kernel_26:
.text.tvmgen_default_fused_transpose_split_kernel_26:
        /* <DEDUP_REMOVED lines=9> */
.L_x_48:
        /* <DEDUP_REMOVED lines=15> */
.L_x_216:


//--------------------- .text.tvmgen_default_fused_split_sigmoid_sigmoid_multiply_sigmoid_tanh_multiply_add_tanh_multiply_sta_2bcd01aae566f75b__kernel_26 --------------------------
	.section	.text.tvmgen_default_fused_split_sigmoid_sigmoid_multiply_sigmoid_tanh_multiply_add_tanh_multiply_sta_2bcd01aae566f75b__kernel_26,"ax",@progbits
	.sectioninfo	@"SHI_REGISTERS=8"
	.align	128
        .global         tvmgen_default_fused_split_sigmoid_sigmoid_multiply_sigmoid_tanh_multiply_add_tanh_multiply_sta_2bcd01aae566f75b__kernel_26
        .type           tvmgen_default_fused_split_sigmoid_sigmoid_multiply_sigmoid_tanh_multiply_add_tanh_multiply_sta_2bcd01aae566f75b__kernel_26,@function
        .size           tvmgen_default_fused_split_sigmoid_sigmoid_multiply_sigmoid_tanh_multiply_add_tanh_multiply_sta_2bcd01aae566f75b__kernel_26,(.L_x_217 - tvmgen_default_fused_split_sigmoid_sigmoid_multiply_sigmoid_tanh_multiply_add_tanh_multiply_sta_2bcd01aae566f75b__kernel_26)
        .other          tvmgen_default_fused_split_sigmoid_sigmoid_multiply_sigmoid_tanh_multiply_add_tanh_multiply_sta_2bcd01aae566f75b__kernel_26,@"STO_CUDA_ENTRY STV_DEFAULT"
tvmgen_default_fused_split_sigmoid_sigmoid_multiply_sigmoid_tanh_multiply_add_tanh_multiply_sta_2bcd01aae566f75b__kernel_26:
.text.tvmgen_default_fused_split_sigmoid_sigmoid_multiply_sigmoid_tanh_multiply_add_tanh_multiply_sta_2bcd01aae566f75b__kernel_26:
        /* <DEDUP_REMOVED lines=9> */
.L_x_49:
        /* <DEDUP_REMOVED lines=15> */
.L_x_217:


//--------------------- .text.tvmgen_default_fused_transpose_split_kernel_24 --------------------------
	.section	.text.tvmgen_default_fused_transpose_split_kernel_24,"ax",@progbits
	.sectioninfo	@"SHI_REGISTERS=8"
	.align	128
        .global         tvmgen_default_fused_transpose_split_kernel_24
        .type           tvmgen_default_fused_transpose_split_kernel_24,@function
        .size           tvmgen_default_fused_transpose_split_kernel_24,(.L_x_218 - tvmgen_default_fused_transpose_split_kernel_24)
        .other          tvmgen_default_fused_transpose_split_kernel_24,@"STO_CUDA_ENTRY STV_DEFAULT"
tvmgen_default_fused_transpose_split_kernel_24:
.text.tvmgen_default_fused_transpose_split_kernel_24:
        /* <DEDUP_REMOVED lines=9> */
.L_x_50:
        /* <DEDUP_REMOVED lines=15> */
.L_x_218:


//--------------------- .text.tvmgen_default_fused_squeeze_concatenate_44_kernel --------------------------
	.section	.text.tvmgen_default_fused_squeeze_concatenate_44_kernel,"ax",@progbits
	.sectioninfo	@"SHI_REGISTERS=8"
	.align	128
        .global         tvmgen_default_fused_squeeze_concatenate_44_kernel
        .type           tvmgen_default_fused_squeeze_concatenate_44_kernel,@function
        .size           tvmgen_default_fused_squeeze_concatenate_44_kernel,(.L_x_219 - tvmgen_default_fused_squeeze_concatenate_44_kernel)
        .other          tvmgen_default_fused_squeeze_concatenate_44_kernel,@"STO_CUDA_ENTRY STV_DEFAULT"
tvmgen_default_fused_squeeze_concatenate_44_kernel:
.text.tvmgen_default_fused_squeeze_concatenate_44_kernel:
        /* <DEDUP_REMOVED lines=12> */
.L_x_51:
        /* <DEDUP_REMOVED lines=12> */
.L_x_219:


//--------------------- .text.tvmgen_default_fused_transpose_split_kernel_22 --------------------------
	.section	.text.tvmgen_default_fused_transpose_split_kernel_22,"ax",@progbits
	.sectioninfo	@"SHI_REGISTERS=8"
	.align	128
        .global         tvmgen_default_fused_transpose_split_kernel_22
        .type           tvmgen_default_fused_transpose_split_kernel_22,@function
        .size           tvmgen_default_fused_transpose_split_kernel_22,(.L_x_220 - tvmgen_default_fused_transpose_split_kernel_22)
        .other          tvmgen_default_fused_transpose_split_kernel_22,@"STO_CUDA_ENTRY STV_DEFAULT"
tvmgen_default_fused_transpose_split_kernel_22:
.text.tvmgen_default_fused_transpose_split_kernel_22:
        /* <DEDUP_REMOVED lines=9> */
.L_x_52:
        /* <DEDUP_REMOVED lines=15> */
.L_x_220:


//--------------------- .text.tvmgen_default_fused_squeeze_concatenate_16_kernel --------------------------
	.section	.text.tvmgen_default_fused_squeeze_concatenate_16_kernel,"ax",@progbits
	.sectioninfo	@"SHI_REGISTERS=8"
	.align	128
        .global         tvmgen_default_fused_squeeze_concatenate_16_kernel
        .type           tvmgen_default_fused_squeeze_concatenate_16_kernel,@function
        .size           tvmgen_default_fused_squeeze_concatenate_16_kernel,(.L_x_221 - tvmgen_default_fused_squeeze_concatenate_16_kernel)
        .other          tvmgen_default_fused_squeeze_concatenate_16_kernel,@"STO_CUDA_ENTRY STV_DEFAULT"
tvmgen_default_fused_squeeze_concatenate_16_kernel:
.text.tvmgen_default_fused_squeeze_concatenate_16_kernel:
        /* <DEDUP_REMOVED lines=12> */
.L_x_53:
        /* <DEDUP_REMOVED lines=12> */
.L_x_221:


//--------------------- .text.tvmgen_default_fused_transpose_split_kernel_2 --------------------------
	.section	.text.tvmgen_default_fused_transpose_split_kernel_2,"ax",@progbits
	.sectioninfo	@"SHI_REGISTERS=8"
	.align	128
        .global         tvmgen_default_fused_transpose_split_kernel_2
        .type           tvmgen_default_fused_transpose_split_kernel_2,@function
        .size           tvmgen_default_fused_transpose_split_kernel_2,(.L_x_222 - tvmgen_default_fused_transpose_split_kernel_2)
        .other          tvmgen_default_fused_transpose_split_kernel_2,@"STO_CUDA_ENTRY STV_DEFAULT"
tvmgen_default_fused_transpose_split_kernel_2:
.text.tvmgen_default_fused_transpose_split_kernel_2:
        /* <DEDUP_REMOVED lines=9> */
.L_x_54:
        /* <DEDUP_REMOVED lines=15> */
.L_x_222:


//--------------------- .text.tvmgen_default_fused_squeeze_concatenate_5_kernel --------------------------
	.section	.text.tvmgen_default_fused_squeeze_concatenate_5_kernel,"ax",@progbits
	.sectioninfo	@"SHI_REGISTERS=8"
	.align	128
        .global         tvmgen_default_fused_squeeze_concatenate_5_kernel
        .type           tvmgen_default_fused_squeeze_concatenate_5_kernel,@function
        .size           tvmgen_default_fused_squeeze_concatenate_5_kernel,(.L_x_223 - tvmgen_default_fused_squeeze_concatenate_5_kernel)
        .other          tvmgen_default_fused_squeeze_concatenate_5_kernel,@"STO_CUDA_ENTRY STV_DEFAULT"
tvmgen_default_fused_squeeze_concatenate_5_kernel:
.text.tvmgen_default_fused_squeeze_concatenate_5_kernel:
        /* <DEDUP_REMOVED lines=12> */
.L_x_55:
        /* <DEDUP_REMOVED lines=12> */
.L_x_223:


//--------------------- .text.tvmgen_default_fused_split_sigmoid_sigmoid_multiply_sigmoid_tanh_multiply_add_tanh_multiply_sta_2bcd01aae566f75b__kernel --------------------------
	.section	.text.tvmgen_default_fused_split_sigmoid_sigmoid_multiply_sigmoid_tanh_multiply_add_tanh_multiply_sta_2bcd01aae566f75b__kernel,"ax",@progbits
	.sectioninfo	@"SHI_REGISTERS=8"
	.align	128
        .global         tvmgen_default_fused_split_sigmoid_sigmoid_multiply_sigmoid_tanh_multiply_add_tanh_multiply_sta_2bcd01aae566f75b__kernel
        .type           tvmgen_default_fused_split_sigmoid_sigmoid_multiply_sigmoid_tanh_multiply_add_tanh_multiply_sta_2bcd01aae566f75b__kernel,@function
        .size           tvmgen_default_fused_split_sigmoid_sigmoid_multiply_sigmoid_tanh_multiply_add_tanh_multiply_sta_2bcd01aae566f75b__kernel,(.L_x_224 - tvmgen_default_fused_split_sigmoid_sigmoid_multiply_sigmoid_tanh_multiply_add_tanh_multiply_sta_2bcd01aae566f75b__kernel)
        .other          tvmgen_default_fused_split_sigmoid_sigmoid_multiply_sigmoid_tanh_multiply_add_tanh_multiply_sta_2bcd01aae566f75b__kernel,@"STO_CUDA_ENTRY STV_DEFAULT"
tvmgen_default_fused_split_sigmoid_sigmoid_multiply_sigmoid_tanh_multiply_add_tanh_multiply_sta_2bcd01aae566f75b__kernel:
.text.tvmgen_default_fused_split_sigmoid_sigmoid_multiply_sigmoid_tanh_multiply_add_tanh_multiply_sta_2bcd01aae566f75b__kernel:
        /* <DEDUP_REMOVED lines=9> */
.L_x_56:
        /* <DEDUP_REMOVED lines=15> */
.L_x_224:


//--------------------- .text.tvmgen_default_fused_transpose_split_kernel_12 --------------------------
	.section	.text.tvmgen_default_fused_transpose_split_kernel_12,"ax",@progbits
	.sectioninfo	@"SHI_REGISTERS=8"
	.align	128
        .global         tvmgen_default_fused_transpose_split_kernel_12
        .type           tvmgen_default_fused_transpose_split_kernel_12,@function
        .size           tvmgen_default_fused_transpose_split_kernel_12,(.L_x_225 - tvmgen_default_fused_transpose_split_kernel_12)
        .other          tvmgen_default_fused_transpose_split_kernel_12,@"STO_CUDA_ENTRY STV_DEFAULT"
tvmgen_default_fused_transpose_split_kernel_12:
.text.tvmgen_default_fused_transpose_split_kernel_12:
        /* <DEDUP_REMOVED lines=9> */
.L_x_57:
        /* <DEDUP_REMOVED lines=15> */
.L_x_225:


//--------------------- .text.tvmgen_default_fused_squeeze_concatenate_54_kernel --------------------------
	.section	.text.tvmgen_default_fused_squeeze_concatenate_54_kernel,"ax",@progbits
	.sectioninfo	@"SHI_REGISTERS=8"
	.align	128
        .global         tvmgen_default_fused_squeeze_concatenate_54_kernel
        .type           tvmgen_default_fused_squeeze_concatenate_54_kernel,@function
        .size           tvmgen_default_fused_squeeze_concatenate_54_kernel,(.L_x_226 - tvmgen_default_fused_squeeze_concatenate_54_kernel)
        .other          tvmgen_default_fused_squeeze_concatenate_54_kernel,@"STO_CUDA_ENTRY STV_DEFAULT"
tvmgen_default_fused_squeeze_concatenate_54_kernel:
.text.tvmgen_default_fused_squeeze_concatenate_54_kernel:
        /* <DEDUP_REMOVED lines=12> */
.L_x_58:
        /* <DEDUP_REMOVED lines=12> */
.L_x_226:


//--------------------- .text.tvmgen_default_fused_squeeze_concatenate_32_kernel --------------------------
	.section	.text.tvmgen_default_fused_squeeze_concatenate_32_kernel,"ax",@progbits
	.sectioninfo	@"SHI_REGISTERS=8"
	.align	128
        .global         tvmgen_default_fused_squeeze_concatenate_32_kernel
        .type           tvmgen_default_fused_squeeze_concatenate_32_kernel,@function
        .size           tvmgen_default_fused_squeeze_concatenate_32_kernel,(.L_x_227 - tvmgen_default_fused_squeeze_concatenate_32_kernel)
        .other          tvmgen_default_fused_squeeze_concatenate_32_kernel,@"STO_CUDA_ENTRY STV_DEFAULT"
tvmgen_default_fused_squeeze_concatenate_32_kernel:
.text.tvmgen_default_fused_squeeze_concatenate_32_kernel:
        /* <DEDUP_REMOVED lines=12> */
.L_x_59:
        /* <DEDUP_REMOVED lines=12> */
.L_x_227:


//--------------------- .text.tvmgen_default_fused_split_kernel_2 --------------------------
	.section	.text.tvmgen_default_fused_split_kernel_2,"ax",@progbits
	.sectioninfo	@"SHI_REGISTERS=8"
	.align	128
        .global         tvmgen_default_fused_split_kernel_2
        .type           tvmgen_default_fused_split_kernel_2,@function
        .size           tvmgen_default_fused_split_kernel_2,(.L_x_228 - tvmgen_default_fused_split_kernel_2)
        .other          tvmgen_default_fused_split_kernel_2,@"STO_CUDA_ENTRY STV_DEFAULT"
tvmgen_default_fused_split_kernel_2:
.text.tvmgen_default_fused_split_kernel_2:
        /* <DEDUP_REMOVED lines=9> */
.L_x_60:
        /* <DEDUP_REMOVED lines=15> */
.L_x_228:


//--------------------- .text.tvmgen_default_fused_squeeze_concatenate_25_kernel --------------------------
	.section	.text.tvmgen_default_fused_squeeze_concatenate_25_kernel,"ax",@progbits
	.sectioninfo	@"SHI_REGISTERS=8"
	.align	128
        .global         tvmgen_default_fused_squeeze_concatenate_25_kernel
        .type           tvmgen_default_fused_squeeze_concatenate_25_kernel,@function
        .size           tvmgen_default_fused_squeeze_concatenate_25_kernel,(.L_x_229 - tvmgen_default_fused_squeeze_concatenate_25_kernel)
        .other          tvmgen_default_fused_squeeze_concatenate_25_kernel,@"STO_CUDA_ENTRY STV_DEFAULT"
tvmgen_default_fused_squeeze_concatenate_25_kernel:
.text.tvmgen_default_fused_squeeze_concatenate_25_kernel:
        /* <DEDUP_REMOVED lines=12> */
.L_x_61:
        /* <DEDUP_REMOVED lines=12> */
.L_x_229:


//--------------------- .text.tvmgen_default_fused_squeeze_concatenate_49_kernel --------------------------
	.section	.text.tvmgen_default_fused_squeeze_concatenate_49_kernel,"ax",@progbits
	.sectioninfo	@"SHI_REGISTERS=8"
	.align	128
        .global         tvmgen_default_fused_squeeze_concatenate_49_kernel
        .type           tvmgen_default_fused_squeeze_concatenate_49_kernel,@function
        .size           tvmgen_default_fused_squeeze_concatenate_49_kernel,(.L_x_230 - tvmgen_default_fused_squeeze_concatenate_49_kernel)
        .other          tvmgen_default_fused_squeeze_concatenate_49_kernel,@"STO_CUDA_ENTRY STV_DEFAULT"
tvmgen_default_fused_squeeze_concatenate_49_kernel:
.text.tvmgen_default_fused_squeeze_concatenate_49_kernel:
        /* <DEDUP_REMOVED lines=12> */
.L_x_62:
        /* <DEDUP_REMOVED lines=12> */
.L_x_230:


//--------------------- .text.tvmgen_default_fused_split_sigmoid_sigmoid_multiply_sigmoid_tanh_multiply_add_tanh_multiply_sta_2bcd01aae566f75b__kernel_22 --------------------------
	.section	.text.tvmgen_default_fused_split_sigmoid_sigmoid_multiply_sigmoid_tanh_multiply_add_tanh_multiply_sta_2bcd01aae566f75b__kernel_22,"ax",@progbits
	.sectioninfo	@"SHI_REGISTERS=8"
	.align	128
        .global         tvmgen_default_fused_split_sigmoid_sigmoid_multiply_sigmoid_tanh_multiply_add_tanh_multiply_sta_2bcd01aae566f75b__kernel_22
        .type           tvmgen_default_fused_split_sigmoid_sigmoid_multiply_sigmoid_tanh_multiply_add_tanh_multiply_sta_2bcd01aae566f75b__kernel_22,@function
        .size           tvmgen_default_fused_split_sigmoid_sigmoid_multiply_sigmoid_tanh_multiply_add_tanh_multiply_sta_2bcd01aae566f75b__kernel_22,(.L_x_231 - tvmgen_default_fused_split_sigmoid_sigmoid_multiply_sigmoid_tanh_multiply_add_tanh_multiply_sta_2bcd01aae566f75b__kernel_22)
        .other          tvmgen_default_fused_split_sigmoid_sigmoid_multiply_sigmoid_tanh_multiply_add_tanh_multiply_sta_2bcd01aae566f75b__kernel_22,@"STO_CUDA_ENTRY STV_DEFAULT"
tvmgen_default_fused_split_sigmoid_sigmoid_multiply_sigmoid_tanh_multiply_add_tanh_multiply_sta_2bcd01aae566f75b__kernel_22:
.text.tvmgen_default_fused_split_sigmoid_sigmoid_multiply_sigmoid_tanh_multiply_add_tanh_multiply_sta_2bcd01aae566f75b__kernel_22:
        /* <DEDUP_REMOVED lines=9> */
.L_x_63:
        /* <DEDUP_REMOVED lines=15> */
.L_x_231:


//--------------------- .text.tvmgen_default_fused_split_sigmoid_sigmoid_multiply_sigmoid_tanh_multiply_add_tanh_multiply_sta_2bcd01aae566f75b__kernel_18 --------------------------
	.section	.text.tvmgen_default_fused_split_sigmoid_sigmoid_multiply_sigmoid_tanh_multiply_add_tanh_multiply_sta_2bcd01aae566f75b__kernel_18,"ax",@progbits
	.sectioninfo	@"SHI_REGISTERS=8"
	.align	128
        .global         tvmgen_default_fused_split_sigmoid_sigmoid_multiply_sigmoid_tanh_multiply_add_tanh_multiply_sta_2bcd01aae566f75b__kernel_18
        .type           tvmgen_default_fused_split_sigmoid_sigmoid_multiply_sigmoid_tanh_multiply_add_tanh_multiply_sta_2bcd01aae566f75b__kernel_18,@function
        .size           tvmgen_default_fused_split_sigmoid_sigmoid_multiply_sigmoid_tanh_multiply_add_tanh_multiply_sta_2bcd01aae566f75b__kernel_18,(.L_x_232 - tvmgen_default_fused_split_sigmoid_sigmoid_multiply_sigmoid_tanh_multiply_add_tanh_multiply_sta_2bcd01aae566f75b__kernel_18)
        .other          tvmgen_default_fused_split_sigmoid_sigmoid_multiply_sigmoid_tanh_multiply_add_tanh_multiply_sta_2bcd01aae566f75b__kernel_18,@"STO_CUDA_ENTRY STV_DEFAULT"
tvmgen_default_fused_split_sigmoid_sigmoid_multiply_sigmoid_tanh_multiply_add_tanh_multiply_sta_2bcd01aae566f75b__kernel_18:
.text.tvmgen_default_fused_split_sigmoid_sigmoid_multiply_sigmoid_tanh_multiply_add_tanh_multiply_sta_2bcd01aae566f75b__kernel_18:
        /* <DEDUP_REMOVED lines=9> */
.L_x_64:
        /* <DEDUP_REMOVED lines=15> */
.L_x_232:


//--------------------- .text.tvmgen_default_fused_squeeze_concatenate_3_kernel --------------------------
	.section	.text.tvmgen_default_fused_squeeze_concatenate_3_kernel,"ax",@progbits
	.sectioninfo	@"SHI_REGISTERS=8"
	.align	128
        .global         tvmgen_default_fused_squeeze_concatenate_3_kernel
        .type           tvmgen_default_fused_squeeze_concatenate_3_kernel,@function
        .size           tvmgen_default_fused_squeeze_concatenate_3_kernel,(.L_x_233 - tvmgen_default_fused_squeeze_concatenate_3_kernel)
        .other          tvmgen_default_fused_squeeze_concatenate_3_kernel,@"STO_CUDA_ENTRY STV_DEFAULT"
tvmgen_default_fused_squeeze_concatenate_3_kernel:
.text.tvmgen_default_fused_squeeze_concatenate_3_kernel:
        /* <DEDUP_REMOVED lines=12> */
.L_x_65:
        /* <DEDUP_REMOVED lines=12> */
.L_x_233:


//--------------------- .text.tvmgen_default_fused_sigmoid_multiply_sigmoid_tanh_multiply_add_kernel --------------------------
	.section	.text.tvmgen_default_fused_sigmoid_multiply_sigmoid_tanh_multiply_add_kernel,"ax",@progbits
	.sectioninfo	@"SHI_REGISTERS=18"
	.align	128
        .global         tvmgen_default_fused_sigmoid_multiply_sigmoid_tanh_multiply_add_kernel
        .type           tvmgen_default_fused_sigmoid_multiply_sigmoid_tanh_multiply_add_kernel,@function
        .size           tvmgen_default_fused_sigmoid_multiply_sigmoid_tanh_multiply_add_kernel,(.L_x_172 - tvmgen_default_fused_sigmoid_multiply_sigmoid_tanh_multiply_add_kernel)
        .other          tvmgen_default_fused_sigmoid_multiply_sigmoid_tanh_multiply_add_kernel,@"STO_CUDA_ENTRY STV_DEFAULT"
tvmgen_default_fused_sigmoid_multiply_sigmoid_tanh_multiply_add_kernel:
.text.tvmgen_default_fused_sigmoid_multiply_sigmoid_tanh_multiply_add_kernel:
[----:B------:R-:W-:Y:S02]  /*0000*/  IMAD.MOV.U32 R1, RZ, RZ, c[0x0][0x28] ;  /* 0x00000a00ff017624 */ /* 0x000fe400078e00ff */
[----:B------:R-:W0:Y:S01]  /*0010*/  S2R R3, SR_TID.X ;  /* 0x0000000000037919 */ /* 0x000e220000002100 */
[----:B------:R-:W-:Y:S01]  /*0020*/  MOV R8, 0x4 ;  /* 0x0000000400087802 */ /* 0x000fe20000000f00 */
[----:B------:R-:W-:-:S04]  /*0030*/  ULDC.64 UR4, c[0x0][0x118] ;  /* 0x0000460000047ab9 */ /* 0x000fc80000000a00 */
[----:B0-----:R-:W-:-:S04]  /*0040*/  IMAD.WIDE R12, R3, R8, c[0x0][0x178] ;  /* 0x00005e00030c7625 */ /* 0x001fc800078e0208 */
[CC--:B------:R-:W-:Y:S02]  /*0050*/  IMAD.WIDE R10, R3.reuse, R8.reuse, c[0x0][0x170] ;  /* 0x00005c00030a7625 */ /* 0x0c0fe400078e0208 */
[----:B------:R-:W2:Y:S04]  /*0060*/  LDG.E.CONSTANT R12, [R12.64] ;  /* 0x000000040c0c7981 */ /* 0x000ea8000c1e9900 */
[----:B------:R-:W3:Y:S01]  /*0070*/  LDG.E.CONSTANT R10, [R10.64] ;  /* 0x000000040a0a7981 */ /* 0x000ee2000c1e9900 */
[----:B------:R-:W-:-:S04]  /*0080*/  IMAD.WIDE R6, R3, R8, c[0x0][0x168] ;  /* 0x00005a0003067625 */ /* 0x000fc800078e0208 */
[----:B------:R-:W-:Y:S01]  /*0090*/  IMAD.WIDE R8, R3, R8, c[0x0][0x180] ;  /* 0x0000600003087625 */ /* 0x000fe200078e0208 */
[----:B------:R0:W5:Y:S04]  /*00a0*/  LDG.E.CONSTANT R5, [R6.64] ;  /* 0x0000000406057981 */ /* 0x000168000c1e9900 */
[----:B------:R1:W5:Y:S01]  /*00b0*/  LDG.E.CONSTANT R4, [R8.64] ;  /* 0x0000000408047981 */ /* 0x000362000c1e9900 */
[----:B------:R-:W-:Y:S01]  /*00c0*/  BSSY B0, `(.L_x_66) ;  /* 0x0000026000007945 */ /* 0x000fe20003800000 */
[----:B--2---:R-:W-:Y:S01]  /*00d0*/  FSETP.GE.AND P0, PT, |R12|, 0.60000002384185791016, PT ;  /* 0x3f19999a0c00780b */ /* 0x004fe20003f06200 */
[----:B---3--:R-:W-:-:S04]  /*00e0*/  FADD R0, RZ, -R10 ;  /* 0x8000000aff007221 */ /* 0x008fc80000000000 */
[----:B------:R-:W-:-:S05]  /*00f0*/  FMUL R14, R0, 1.4426950216293334961 ;  /* 0x3fb8aa3b000e7820 */ /* 0x000fca0000400000 */
[----:B------:R-:W-:-:S03]  /*0100*/  FSETP.GEU.AND P1, PT, R14, -126, PT ;  /* 0xc2fc00000e00780b */ /* 0x000fc60003f2e000 */
[C---:B------:R-:W-:Y:S01]  /*0110*/  @P0 FMUL R2, |R12|.reuse, 2.8853900432586669922 ;  /* 0x4038aa3b0c020820 */ /* 0x040fe20000400200 */
[----:B0-----:R-:W-:Y:S01]  /*0120*/  @!P0 MOV R6, 0x3c80f082 ;  /* 0x3c80f08200068802 */ /* 0x001fe20000000f00 */
[----:B-1----:R-:W-:Y:S01]  /*0130*/  @!P0 FMUL R9, R12, R12 ;  /* 0x0000000c0c098220 */ /* 0x002fe20000400000 */
[----:B------:R-:W-:-:S03]  /*0140*/  @P0 IMAD.MOV.U32 R7, RZ, RZ, 0x3f800000 ;  /* 0x3f800000ff070424 */ /* 0x000fc600078e00ff */
[----:B------:R-:W0:Y:S04]  /*0150*/  @P0 MUFU.EX2 R2, R2 ;  /* 0x0000000200020308 */ /* 0x000e280000000800 */
[----:B------:R-:W-:-:S04]  /*0160*/  @!P1 FMUL R14, R14, 0.5 ;  /* 0x3f0000000e0e9820 */ /* 0x000fc80000400000 */
[----:B------:R-:W1:Y:S01]  /*0170*/  MUFU.EX2 R0, R14 ;  /* 0x0000000e00007308 */ /* 0x000e620000000800 */
[----:B0-----:R-:W-:-:S07]  /*0180*/  @P0 FADD R10, R2, 1 ;  /* 0x3f800000020a0421 */ /* 0x001fce0000000000 */
[----:B------:R-:W0:Y:S01]  /*0190*/  @P0 MUFU.RCP R10, R10 ;  /* 0x0000000a000a0308 */ /* 0x000e220000001000 */
[----:B-1----:R-:W-:Y:S01]  /*01a0*/  @!P1 FMUL R0, R0, R0 ;  /* 0x0000000000009220 */ /* 0x002fe20000400000 */
[----:B------:R-:W-:-:S03]  /*01b0*/  @P0 FSETP.GE.AND P1, PT, |R12|, 9.010913848876953125, PT ;  /* 0x41102cb40c00080b */ /* 0x000fc60003f26200 */
[----:B------:R-:W-:Y:S01]  /*01c0*/  FADD R8, R0, 1 ;  /* 0x3f80000000087421 */ /* 0x000fe20000000000 */
[----:B------:R-:W-:-:S04]  /*01d0*/  @!P0 FFMA R0, R9, R6, -0.052303962409496307373 ;  /* 0xbd563cae09008423 */ /* 0x000fc80000000006 */
[----:B------:R-:W-:Y:S01]  /*01e0*/  IADD3 R6, R8, 0x1800000, RZ ;  /* 0x0180000008067810 */ /* 0x000fe20007ffe0ff */
[C---:B------:R-:W-:Y:S01]  /*01f0*/  @!P0 FFMA R0, R9.reuse, R0, 0.1331529766321182251 ;  /* 0x3e08594109008423 */ /* 0x040fe20000000000 */
[----:B0-----:R-:W-:Y:S02]  /*0200*/  @P0 FFMA R2, R10, -2, R7 ;  /* 0xc00000000a020823 */ /* 0x001fe40000000007 */
[----:B------:R-:W-:Y:S01]  /*0210*/  LOP3.LUT R6, R6, 0x7f800000, RZ, 0xc0, !PT ;  /* 0x7f80000006067812 */ /* 0x000fe200078ec0ff */
[C---:B------:R-:W-:Y:S02]  /*0220*/  @!P0 FFMA R0, R9.reuse, R0, -0.33332768082618713379 ;  /* 0xbeaaa9ed09008423 */ /* 0x040fe40000000000 */
[----:B------:R-:W-:Y:S02]  /*0230*/  @P0 FSEL R7, R2, 1, !P1 ;  /* 0x3f80000002070808 */ /* 0x000fe40004800000 */
[----:B------:R-:W-:Y:S01]  /*0240*/  @!P0 FFMA R9, R9, R0, RZ ;  /* 0x0000000009098223 */ /* 0x000fe200000000ff */
[----:B------:R-:W-:-:S02]  /*0250*/  ISETP.GT.U32.AND P1, PT, R6, 0x1ffffff, PT ;  /* 0x01ffffff0600780c */ /* 0x000fc40003f24070 */
[--C-:B------:R-:W-:Y:S01]  /*0260*/  @P0 LOP3.LUT R7, R7, 0x80000000, R12.reuse, 0xf8, !PT ;  /* 0x8000000007070812 */ /* 0x100fe200078ef80c */
[----:B------:R-:W-:Y:S01]  /*0270*/  @!P0 FFMA R7, R12, R9, R12 ;  /* 0x000000090c078223 */ /* 0x000fe2000000000c */
[----:B------:R-:W-:-:S09]  /*0280*/  SHF.R.S32.HI R6, RZ, 0x1f, R3 ;  /* 0x0000001fff067819 */ /* 0x000fd20000011403 */
[----:B------:R-:W-:Y:S05]  /*0290*/  @P1 BRA `(.L_x_67) ;  /* 0x0000004000001947 */ /* 0x000fea0003800000 */
[----:B------:R-:W-:Y:S01]  /*02a0*/  IMAD.MOV.U32 R2, RZ, RZ, R8 ;  /* 0x000000ffff027224 */ /* 0x000fe200078e0008 */
[----:B------:R-:W-:Y:S02]  /*02b0*/  MOV R8, 0x2d0 ;  /* 0x000002d000087802 */ /* 0x000fe40000000f00 */
[----:B-----5:R-:W-:Y:S05]  /*02c0*/  CALL.REL.NOINC `($__internal_1_$__cuda_sm20_rcp_rn_f32_slowpath) ;  /* 0x0000020000007944 */ /* 0x020fea0003c00000 */
[----:B------:R-:W-:Y:S05]  /*02d0*/  BRA `(.L_x_68) ;  /* 0x0000004000007947 */ /* 0x000fea0003800000 */
.L_x_67:
[----:B------:R-:W0:Y:S02]  /*02e0*/  MUFU.RCP R9, R8 ;  /* 0x0000000800097308 */ /* 0x000e240000001000 */
[----:B0-----:R-:W-:-:S04]  /*02f0*/  FFMA R0, R8, R9, -1 ;  /* 0xbf80000008007423 */ /* 0x001fc80000000009 */
[----:B------:R-:W-:-:S04]  /*0300*/  FADD.FTZ R0, -R0, -RZ ;  /* 0x800000ff00007221 */ /* 0x000fc80000010100 */
[----:B------:R-:W-:Y:S02]  /*0310*/  FFMA R0, R9, R0, R9 ;  /* 0x0000000009007223 */ /* 0x000fe40000000009 */
.L_x_68:
[----:B------:R-:W-:Y:S05]  /*0320*/  BSYNC B0 ;  /* 0x0000000000007941 */ /* 0x000fea0003800000 */
.L_x_66:
[----:B-----5:R-:W-:Y:S01]  /*0330*/  FADD R5, RZ, -R5 ;  /* 0x80000005ff057221 */ /* 0x020fe20000000000 */
[----:B------:R-:W-:Y:S01]  /*0340*/  BSSY B0, `(.L_x_69) ;  /* 0x0000013000007945 */ /* 0x000fe20003800000 */
[----:B------:R-:W-:Y:S02]  /*0350*/  FMUL R7, R0, R7 ;  /* 0x0000000700077220 */ /* 0x000fe40000400000 */
[----:B------:R-:W-:-:S05]  /*0360*/  FMUL R5, R5, 1.4426950216293334961 ;  /* 0x3fb8aa3b05057820 */ /* 0x000fca0000400000 */
[----:B------:R-:W-:-:S13]  /*0370*/  FSETP.GEU.AND P0, PT, R5, -126, PT ;  /* 0xc2fc00000500780b */ /* 0x000fda0003f0e000 */
[----:B------:R-:W-:-:S04]  /*0380*/  @!P0 FMUL R5, R5, 0.5 ;  /* 0x3f00000005058820 */ /* 0x000fc80000400000 */
[----:B0-----:R-:W0:Y:S02]  /*0390*/  MUFU.EX2 R2, R5 ;  /* 0x0000000500027308 */ /* 0x001e240000000800 */
[----:B0-----:R-:W-:-:S04]  /*03a0*/  @!P0 FMUL R2, R2, R2 ;  /* 0x0000000202028220 */ /* 0x001fc80000400000 */
[----:B------:R-:W-:-:S05]  /*03b0*/  FADD R2, R2, 1 ;  /* 0x3f80000002027421 */ /* 0x000fca0000000000 */
[----:B------:R-:W-:-:S04]  /*03c0*/  IADD3 R8, R2, 0x1800000, RZ ;  /* 0x0180000002087810 */ /* 0x000fc80007ffe0ff */
[----:B------:R-:W-:-:S04]  /*03d0*/  LOP3.LUT R8, R8, 0x7f800000, RZ, 0xc0, !PT ;  /* 0x7f80000008087812 */ /* 0x000fc800078ec0ff */
[----:B------:R-:W-:-:S13]  /*03e0*/  ISETP.GT.U32.AND P0, PT, R8, 0x1ffffff, PT ;  /* 0x01ffffff0800780c */ /* 0x000fda0003f04070 */
[----:B------:R-:W-:Y:S05]  /*03f0*/  @P0 BRA `(.L_x_70) ;  /* 0x0000003000000947 */ /* 0x000fea0003800000 */
[----:B------:R-:W-:Y:S02]  /*0400*/  MOV R8, 0x420 ;  /* 0x0000042000087802 */ /* 0x000fe40000000f00 */
[----:B------:R-:W-:Y:S05]  /*0410*/  CALL.REL.NOINC `($__internal_1_$__cuda_sm20_rcp_rn_f32_slowpath) ;  /* 0x000000b000007944 */ /* 0x000fea0003c00000 */
[----:B------:R-:W-:Y:S05]  /*0420*/  BRA `(.L_x_71) ;  /* 0x0000004000007947 */ /* 0x000fea0003800000 */
.L_x_70:
[----:B------:R-:W0:Y:S02]  /*0430*/  MUFU.RCP R5, R2 ;  /* 0x0000000200057308 */ /* 0x000e240000001000 */
[----:B0-----:R-:W-:-:S04]  /*0440*/  FFMA R0, R2, R5, -1 ;  /* 0xbf80000002007423 */ /* 0x001fc80000000005 */
[----:B------:R-:W-:-:S04]  /*0450*/  FADD.FTZ R0, -R0, -RZ ;  /* 0x800000ff00007221 */ /* 0x000fc80000010100 */
[----:B------:R-:W-:Y:S02]  /*0460*/  FFMA R0, R5, R0, R5 ;  /* 0x0000000005007223 */ /* 0x000fe40000000005 */
.L_x_71:
[----:B------:R-:W-:Y:S05]  /*0470*/  BSYNC B0 ;  /* 0x0000000000007941 */ /* 0x000fea0003800000 */
.L_x_69:
[----:B0-----:R-:W-:Y:S01]  /*0480*/  LEA R2, P0, R3, c[0x0][0x160], 0x2 ;  /* 0x0000580003027a11 */ /* 0x001fe200078010ff */
[----:B------:R-:W-:-:S03]  /*0490*/  FFMA R7, R4, R0, R7 ;  /* 0x0000000004077223 */ /* 0x000fc60000000007 */
[----:B------:R-:W-:-:S05]  /*04a0*/  LEA.HI.X R3, R3, c[0x0][0x164], R6, 0x2, P0 ;  /* 0x0000590003037a11 */ /* 0x000fca00000f1406 */
[----:B------:R-:W-:Y:S01]  /*04b0*/  STG.E [R2.64], R7 ;  /* 0x0000000702007986 */ /* 0x000fe2000c101904 */
[----:B------:R-:W-:Y:S05]  /*04c0*/  EXIT ;  /* 0x000000000000794d */ /* 0x000fea0003800000 */
        .weak           $__internal_1_$__cuda_sm20_rcp_rn_f32_slowpath
        .type           $__internal_1_$__cuda_sm20_rcp_rn_f32_slowpath,@function
        .size           $__internal_1_$__cuda_sm20_rcp_rn_f32_slowpath,(.L_x_172 - $__internal_1_$__cuda_sm20_rcp_rn_f32_slowpath)
$__internal_1_$__cuda_sm20_rcp_rn_f32_slowpath:
[----:B------:R-:W-:Y:S01]  /*04d0*/  SHF.L.U32 R0, R2, 0x1, RZ ;  /* 0x0000000102007819 */ /* 0x000fe200000006ff */
[----:B------:R-:W-:Y:S03]  /*04e0*/  BSSY B1, `(.L_x_72) ;  /* 0x0000030000017945 */ /* 0x000fe60003800000 */
[----:B------:R-:W-:-:S04]  /*04f0*/  SHF.R.U32.HI R13, RZ, 0x18, R0 ;  /* 0x00000018ff0d7819 */ /* 0x000fc80000011600 */
[----:B------:R-:W-:-:S13]  /*0500*/  ISETP.NE.U32.AND P0, PT, R13, RZ, PT ;  /* 0x000000ff0d00720c */ /* 0x000fda0003f05070 */
[----:B------:R-:W-:Y:S05]  /*0510*/  @P0 BRA `(.L_x_73) ;  /* 0x000000a000000947 */ /* 0x000fea0003800000 */
[----:B------:R-:W-:-:S05]  /*0520*/  IMAD.SHL.U32 R0, R2, 0x2, RZ ;  /* 0x0000000202007824 */ /* 0x000fca00078e00ff */
        /* <DEDUP_REMOVED lines=9> */
.L_x_73:
[----:B------:R-:W-:-:S04]  /*05c0*/  IADD3 R15, R13, -0xfd, RZ ;  /* 0xffffff030d0f7810 */ /* 0x000fc80007ffe0ff */
[----:B------:R-:W-:-:S13]  /*05d0*/  ISETP.GT.U32.AND P0, PT, R15, 0x1, PT ;  /* 0x000000010f00780c */ /* 0x000fda0003f04070 */
[----:B------:R-:W-:Y:S05]  /*05e0*/  @P0 BRA `(.L_x_75) ;  /* 0x000001e000000947 */ /* 0x000fea0003800000 */
[----:B------:R-:W-:Y:S02]  /*05f0*/  LOP3.LUT R0, R2, 0x7fffff, RZ, 0xc0, !PT ;  /* 0x007fffff02007812 */ /* 0x000fe400078ec0ff */
[----:B------:R-:W-:Y:S02]  /*0600*/  MOV R12, 0x3 ;  /* 0x00000003000c7802 */ /* 0x000fe40000000f00 */
        /* <DEDUP_REMOVED lines=14> */
[----:B------:R-:W-:Y:S02]  /*06f0*/  LOP3.LUT P1, RZ, R10, R15, R9, 0xf8, !PT ;  /* 0x0000000f0aff7212 */ /* 0x000fe4000782f809 */
[C---:B------:R-:W-:Y:S02]  /*0700*/  LOP3.LUT P0, RZ, R12.reuse, 0x1, RZ, 0xc0, !PT ;  /* 0x000000010cff7812 */ /* 0x040fe4000780c0ff */
[----:B------:R-:W-:-:S04]  /*0710*/  LOP3.LUT P2, RZ, R12, 0x2, RZ, 0xc0, !PT ;  /* 0x000000020cff7812 */ /* 0x000fc8000784c0ff */
[----:B------:R-:W-:Y:S02]  /*0720*/  PLOP3.LUT P0, PT, P0, P1, P2, 0xe0, 0x0 ;  /* 0x000000000000781c */ /* 0x000fe40000703c20 */
[----:B------:R-:W-:Y:S02]  /*0730*/  LOP3.LUT P1, RZ, R2, 0x7fffff, RZ, 0xc0, !PT ;  /* 0x007fffff02ff7812 */ /* 0x000fe4000782c0ff */
[----:B------:R-:W-:-:S04]  /*0740*/  SEL R0, RZ, 0x1, !P0 ;  /* 0x00000001ff007807 */ /* 0x000fc80004000000 */
[----:B------:R-:W-:-:S04]  /*0750*/  IADD3 R0, -R0, RZ, RZ ;  /* 0x000000ff00007210 */ /* 0x000fc80007ffe1ff */
[----:B------:R-:W-:Y:S02]  /*0760*/  ISETP.GE.AND P0, PT, R0, RZ, PT ;  /* 0x000000ff0000720c */ /* 0x000fe40003f06270 */
[----:B------:R-:W-:-:S04]  /*0770*/  IADD3 R0, R13, -0xfc, RZ ;  /* 0xffffff040d007810 */ /* 0x000fc80007ffe0ff */
[----:B------:R-:W-:-:S07]  /*0780*/  SHF.R.U32.HI R9, RZ, R0, R9 ;  /* 0x00000000ff097219 */ /* 0x000fce0000011609 */
[----:B------:R-:W-:-:S05]  /*0790*/  @!P0 IADD3 R9, R9, 0x1, RZ ;  /* 0x0000000109098810 */ /* 0x000fca0007ffe0ff */
[----:B------:R-:W-:-:S05]  /*07a0*/  @!P1 IMAD.SHL.U32 R9, R9, 0x2, RZ ;  /* 0x0000000209099824 */ /* 0x000fca00078e00ff */
[----:B------:R-:W-:Y:S01]  /*07b0*/  LOP3.LUT R9, R9, 0x80000000, R2, 0xf8, !PT ;  /* 0x8000000009097812 */ /* 0x000fe200078ef802 */
[----:B------:R-:W-:Y:S05]  /*07c0*/  BRA `(.L_x_74) ;  /* 0x0000001000007947 */ /* 0x000fea0003800000 */
.L_x_75:
[----:B------:R0:W1:Y:S02]  /*07d0*/  MUFU.RCP R9, R2 ;  /* 0x0000000200097308 */ /* 0x0000640000001000 */
.L_x_74:
[----:B------:R-:W-:Y:S05]  /*07e0*/  BSYNC B1 ;  /* 0x0000000000017941 */ /* 0x000fea0003800000 */
.L_x_72:
[----:B-1----:R-:W-:Y:S01]  /*07f0*/  MOV R0, R9 ;  /* 0x0000000900007202 */ /* 0x002fe20000000f00 */
[----:B------:R-:W-:-:S04]  /*0800*/  IMAD.MOV.U32 R9, RZ, RZ, 0x0 ;  /* 0x00000000ff097424 */ /* 0x000fc800078e00ff */
[----:B------:R-:W-:Y:S05]  /*0810*/  RET.REL.NODEC R8 `(tvmgen_default_fused_sigmoid_multiply_sigmoid_tanh_multiply_add_kernel) ;  /* 0xfffff7e008007950 */ /* 0x000fea0003c3ffff */
.L_x_76:
        /* <DEDUP_REMOVED lines=14> */
.L_x_172:


//--------------------- .text.tvmgen_default_fused_nn_dense_add_kernel --------------------------
	.section	.text.tvmgen_default_fused_nn_dense_add_kernel,"ax",@progbits
	.sectionflags	@"SHF_BARRIERS=1"
	.sectioninfo	@"SHI_REGISTERS=18"
	.align	128
        .global         tvmgen_default_fused_nn_dense_add_kernel
        .type           tvmgen_default_fused_nn_dense_add_kernel,@function
        .size           tvmgen_default_fused_nn_dense_add_kernel,(.L_x_235 - tvmgen_default_fused_nn_dense_add_kernel)
        .other          tvmgen_default_fused_nn_dense_add_kernel,@"STO_CUDA_ENTRY STV_DEFAULT"
tvmgen_default_fused_nn_dense_add_kernel:
.text.tvmgen_default_fused_nn_dense_add_kernel:
[----:B------:R-:W-:Y:S02]  /*0000*/  MOV R1, c[0x0][0x28] ;  /* 0x00000a0000017a02 */ /* 0x000fe40000000f00 */
[----:B------:R-:W0:Y:S01]  /*0010*/  S2R R14, SR_TID.X ;  /* 0x00000000000e7919 */ /* 0x000e220000002100 */
[----:B------:R-:W-:Y:S01]  /*0020*/  MOV R15, 0x4 ;  /* 0x00000004000f7802 */ /* 0x000fe20000000f00 */
[----:B------:R-:W-:Y:S02]  /*0030*/  ULDC.64 UR4, c[0x0][0x118] ;  /* 0x0000460000047ab9 */ /* 0x000fe40000000a00 */
[----:B------:R-:W1:Y:S01]  /*0040*/  S2R R13, SR_CTAID.X ;  /* 0x00000000000d7919 */ /* 0x000e620000002500 */
[C---:B0-----:R-:W-:Y:S01]  /*0050*/  ISETP.GT.AND P0, PT, R14.reuse, 0x9b, PT ;  /* 0x0000009b0e00780c */ /* 0x041fe20003f04270 */
[C---:B------:R-:W-:Y:S01]  /*0060*/  IMAD.WIDE R2, R14.reuse, R15, c[0x0][0x168] ;  /* 0x00005a000e027625 */ /* 0x040fe200078e020f */
[C---:B------:R-:W-:Y:S02]  /*0070*/  ISETP.GT.AND P1, PT, R14.reuse, 0x5b, PT ;  /* 0x0000005b0e00780c */ /* 0x040fe40003f24270 */
[----:B------:R-:W-:Y:S01]  /*0080*/  ISETP.GT.AND P2, PT, R14, 0x1b, PT ;  /* 0x0000001b0e00780c */ /* 0x000fe20003f44270 */
[----:B-1----:R-:W-:-:S04]  /*0090*/  IMAD R4, R13, 0x9c, R14 ;  /* 0x0000009c0d047824 */ /* 0x002fc800078e020e */
[----:B------:R-:W-:-:S04]  /*00a0*/  IMAD.WIDE R4, R4, R15, c[0x0][0x170] ;  /* 0x00005c0004047625 */ /* 0x000fc800078e020f */
[----:B------:R-:W2:Y:S04]  /*00b0*/  @!P0 LDG.E.CONSTANT R0, [R2.64] ;  /* 0x0000000402008981 */ /* 0x000ea8000c1e9900 */
[----:B------:R-:W2:Y:S04]  /*00c0*/  @!P0 LDG.E.CONSTANT R7, [R4.64] ;  /* 0x0000000404078981 */ /* 0x000ea8000c1e9900 */
[----:B------:R-:W3:Y:S04]  /*00d0*/  @!P1 LDG.E.CONSTANT R8, [R2.64+0x100] ;  /* 0x0001000402089981 */ /* 0x000ee8000c1e9900 */
[----:B------:R-:W3:Y:S04]  /*00e0*/  @!P1 LDG.E.CONSTANT R9, [R4.64+0x100] ;  /* 0x0001000404099981 */ /* 0x000ee8000c1e9900 */
[----:B------:R-:W4:Y:S04]  /*00f0*/  @!P2 LDG.E.CONSTANT R10, [R2.64+0x200] ;  /* 0x00020004020aa981 */ /* 0x000f28000c1e9900 */
[----:B------:R-:W4:Y:S01]  /*0100*/  @!P2 LDG.E.CONSTANT R11, [R4.64+0x200] ;  /* 0x00020004040ba981 */ /* 0x000f22000c1e9900 */
[----:B------:R-:W-:Y:S01]  /*0110*/  MOV R6, RZ ;  /* 0x000000ff00067202 */ /* 0x000fe20000000f00 */
[----:B--2---:R-:W-:Y:S01]  /*0120*/  @!P0 FFMA R6, R0, R7, RZ ;  /* 0x0000000700068223 */ /* 0x004fe200000000ff */
[----:B------:R-:W-:-:S02]  /*0130*/  VOTE.ANY R7, PT, PT ;  /* 0x0000000000077806 */ /* 0x000fc400038e0100 */
[C---:B------:R-:W-:Y:S01]  /*0140*/  LOP3.LUT P0, RZ, R14.reuse, 0x1f, RZ, 0xc0, !PT ;  /* 0x0000001f0eff7812 */ /* 0x040fe2000780c0ff */
[----:B---3--:R-:W-:Y:S01]  /*0150*/  @!P1 FFMA R6, R9, R8, R6 ;  /* 0x0000000809069223 */ /* 0x008fe20000000006 */
[----:B------:R-:W-:-:S03]  /*0160*/  ISETP.GT.AND P1, PT, R14, 0x1, PT ;  /* 0x000000010e00780c */ /* 0x000fc60003f24270 */
[----:B----4-:R-:W-:-:S05]  /*0170*/  @!P2 FFMA R6, R11, R10, R6 ;  /* 0x0000000a0b06a223 */ /* 0x010fca0000000006 */
[----:B------:R-:W0:Y:S02]  /*0180*/  SHFL.DOWN PT, R9, R6, 0x10, 0x1f ;  /* 0x0a001f0006097f89 */ /* 0x000e2400000e0000 */
[----:B0-----:R-:W-:-:S05]  /*0190*/  FADD R0, R9, R6 ;  /* 0x0000000609007221 */ /* 0x001fca0000000000 */
[----:B------:R-:W0:Y:S02]  /*01a0*/  SHFL.DOWN PT, R9, R0, 0x8, 0x1f ;  /* 0x09001f0000097f89 */ /* 0x000e2400000e0000 */
[----:B0-----:R-:W-:-:S05]  /*01b0*/  FADD R8, R0, R9 ;  /* 0x0000000900087221 */ /* 0x001fca0000000000 */
[----:B------:R-:W0:Y:S02]  /*01c0*/  SHFL.DOWN PT, R3, R8, 0x4, 0x1f ;  /* 0x08801f0008037f89 */ /* 0x000e2400000e0000 */
[----:B0-----:R-:W-:-:S05]  /*01d0*/  FADD R2, R8, R3 ;  /* 0x0000000308027221 */ /* 0x001fca0000000000 */
[----:B------:R-:W0:Y:S02]  /*01e0*/  SHFL.DOWN PT, R3, R2, 0x2, 0x1f ;  /* 0x08401f0002037f89 */ /* 0x000e2400000e0000 */
[----:B0-----:R-:W-:Y:S01]  /*01f0*/  FADD R10, R2, R3 ;  /* 0x00000003020a7221 */ /* 0x001fe20000000000 */
[----:B------:R-:W-:-:S04]  /*0200*/  @!P0 SHF.R.S32.HI R3, RZ, 0x5, R14 ;  /* 0x00000005ff038819 */ /* 0x000fc8000001140e */
[----:B------:R-:W0:Y:S02]  /*0210*/  SHFL.DOWN PT, R5, R10, 0x1, 0x1f ;  /* 0x08201f000a057f89 */ /* 0x000e2400000e0000 */
[----:B0-----:R-:W-:Y:S01]  /*0220*/  @!P0 FADD R4, R10, R5 ;  /* 0x000000050a048221 */ /* 0x001fe20000000000 */
[----:B------:R-:W-:-:S04]  /*0230*/  VOTE.ANY R5, PT, PT ;  /* 0x0000000000057806 */ /* 0x000fc800038e0100 */
[----:B------:R-:W-:Y:S04]  /*0240*/  @!P0 STS [R3.X4+0x4], R4 ;  /* 0x0000040403008388 */ /* 0x000fe80000004800 */
[----:B------:R-:W-:Y:S01]  /*0250*/  BAR.SYNC.DEFER_BLOCKING 0x0 ;  /* 0x0000000000007b1d */ /* 0x000fe20000010000 */
[----:B------:R-:W-:-:S05]  /*0260*/  ISETP.NE.AND P0, PT, R14, RZ, PT ;  /* 0x000000ff0e00720c */ /* 0x000fca0003f05270 */
[----:B------:R-:W0:Y:S04]  /*0270*/  @!P1 LDS R12, [R14.X4+0x4] ;  /* 0x000004000e0c9984 */ /* 0x000e280000004800 */
[----:B0-----:R-:W0:Y:S02]  /*0280*/  SHFL.DOWN PT, R5, R12, 0x1, 0x1f ;  /* 0x08201f000c057f89 */ /* 0x001e2400000e0000 */
[----:B0-----:R-:W-:-:S05]  /*0290*/  FADD R0, R12, R5 ;  /* 0x000000050c007221 */ /* 0x001fca0000000000 */
        /* <DEDUP_REMOVED lines=13> */
.L_x_77:
        /* <DEDUP_REMOVED lines=9> */
.L_x_235:


//--------------------- .text.tvmgen_default_fused_squeeze_concatenate_47_kernel --------------------------
	.section	.text.tvmgen_default_fused_squeeze_concatenate_47_kernel,"ax",@progbits
	.sectioninfo	@"SHI_REGISTERS=8"
	.align	128
        .global         tvmgen_default_fused_squeeze_concatenate_47_kernel
        .type           tvmgen_default_fused_squeeze_concatenate_47_kernel,@function
        .size           tvmgen_default_fused_squeeze_concatenate_47_kernel,(.L_x_236 - tvmgen_default_fused_squeeze_concatenate_47_kernel)
        .other          tvmgen_default_fused_squeeze_concatenate_47_kernel,@"STO_CUDA_ENTRY STV_DEFAULT"
tvmgen_default_fused_squeeze_concatenate_47_kernel:
.text.tvmgen_default_fused_squeeze_concatenate_47_kernel:
        /* <DEDUP_REMOVED lines=12> */
.L_x_78:
        /* <DEDUP_REMOVED lines=12> */
.L_x_236:


//--------------------- .text.tvmgen_default_fused_transpose_split_kernel_20 --------------------------
	.section	.text.tvmgen_default_fused_transpose_split_kernel_20,"ax",@progbits
	.sectioninfo	@"SHI_REGISTERS=8"
	.align	128
        .global         tvmgen_default_fused_transpose_split_kernel_20
        .type           tvmgen_default_fused_transpose_split_kernel_20,@function
        .size           tvmgen_default_fused_transpose_split_kernel_20,(.L_x_237 - tvmgen_default_fused_transpose_split_kernel_20)
        .other          tvmgen_default_fused_transpose_split_kernel_20,@"STO_CUDA_ENTRY STV_DEFAULT"
tvmgen_default_fused_transpose_split_kernel_20:
.text.tvmgen_default_fused_transpose_split_kernel_20:
        /* <DEDUP_REMOVED lines=9> */
.L_x_79:
        /* <DEDUP_REMOVED lines=15> */
.L_x_237:


//--------------------- .text.tvmgen_default_fused_squeeze_concatenate_50_kernel --------------------------
	.section	.text.tvmgen_default_fused_squeeze_concatenate_50_kernel,"ax",@progbits
	.sectioninfo	@"SHI_REGISTERS=8"
	.align	128
        .global         tvmgen_default_fused_squeeze_concatenate_50_kernel
        .type           tvmgen_default_fused_squeeze_concatenate_50_kernel,@function
        .size           tvmgen_default_fused_squeeze_concatenate_50_kernel,(.L_x_238 - tvmgen_default_fused_squeeze_concatenate_50_kernel)
        .other          tvmgen_default_fused_squeeze_concatenate_50_kernel,@"STO_CUDA_ENTRY STV_DEFAULT"
tvmgen_default_fused_squeeze_concatenate_50_kernel:
.text.tvmgen_default_fused_squeeze_concatenate_50_kernel:
        /* <DEDUP_REMOVED lines=12> */
.L_x_80:
        /* <DEDUP_REMOVED lines=12> */
.L_x_238:


//--------------------- .text.tvmgen_default_fused_split_sigmoid_sigmoid_multiply_sigmoid_tanh_multiply_add_tanh_multiply_sta_2bcd01aae566f75b__kernel_15 --------------------------
	.section	.text.tvmgen_default_fused_split_sigmoid_sigmoid_multiply_sigmoid_tanh_multiply_add_tanh_multiply_sta_2bcd01aae566f75b__kernel_15,"ax",@progbits
	.sectioninfo	@"SHI_REGISTERS=8"
	.align	128
        .global         tvmgen_default_fused_split_sigmoid_sigmoid_multiply_sigmoid_tanh_multiply_add_tanh_multiply_sta_2bcd01aae566f75b__kernel_15
        .type           tvmgen_default_fused_split_sigmoid_sigmoid_multiply_sigmoid_tanh_multiply_add_tanh_multiply_sta_2bcd01aae566f75b__kernel_15,@function
        .size           tvmgen_default_fused_split_sigmoid_sigmoid_multiply_sigmoid_tanh_multiply_add_tanh_multiply_sta_2bcd01aae566f75b__kernel_15,(.L_x_239 - tvmgen_default_fused_split_sigmoid_sigmoid_multiply_sigmoid_tanh_multiply_add_tanh_multiply_sta_2bcd01aae566f75b__kernel_15)
        .other          tvmgen_default_fused_split_sigmoid_sigmoid_multiply_sigmoid_tanh_multiply_add_tanh_multiply_sta_2bcd01aae566f75b__kernel_15,@"STO_CUDA_ENTRY STV_DEFAULT"
tvmgen_default_fused_split_sigmoid_sigmoid_multiply_sigmoid_tanh_multiply_add_tanh_multiply_sta_2bcd01aae566f75b__kernel_15:
.text.tvmgen_default_fused_split_sigmoid_sigmoid_multiply_sigmoid_tanh_multiply_add_tanh_multiply_sta_2bcd01aae566f75b__kernel_15:
        /* <DEDUP_REMOVED lines=9> */
.L_x_81:
        /* <DEDUP_REMOVED lines=15> */
.L_x_239:


//--------------------- .text.tvmgen_default_fused_transpose_split_kernel_18 --------------------------
	.section	.text.tvmgen_default_fused_transpose_split_kernel_18,"ax",@progbits
	.sectioninfo	@"SHI_REGISTERS=8"
	.align	128
        .global         tvmgen_default_fused_transpose_split_kernel_18
        .type           tvmgen_default_fused_transpose_split_kernel_18,@function
        .size           tvmgen_default_fused_transpose_split_kernel_18,(.L_x_240 - tvmgen_default_fused_transpose_split_kernel_18)
        .other          tvmgen_default_fused_transpose_split_kernel_18,@"STO_CUDA_ENTRY STV_DEFAULT"
tvmgen_default_fused_transpose_split_kernel_18:
.text.tvmgen_default_fused_transpose_split_kernel_18:
        /* <DEDUP_REMOVED lines=9> */
.L_x_82:
        /* <DEDUP_REMOVED lines=15> */
.L_x_240:


//--------------------- .text.tvmgen_default_fused_squeeze_concatenate_43_kernel --------------------------
	.section	.text.tvmgen_default_fused_squeeze_concatenate_43_kernel,"ax",@progbits
	.sectioninfo	@"SHI_REGISTERS=8"
	.align	128
        .global         tvmgen_default_fused_squeeze_concatenate_43_kernel
        .type           tvmgen_default_fused_squeeze_concatenate_43_kernel,@function
        .size           tvmgen_default_fused_squeeze_concatenate_43_kernel,(.L_x_241 - tvmgen_default_fused_squeeze_concatenate_43_kernel)
        .other          tvmgen_default_fused_squeeze_concatenate_43_kernel,@"STO_CUDA_ENTRY STV_DEFAULT"
tvmgen_default_fused_squeeze_concatenate_43_kernel:
.text.tvmgen_default_fused_squeeze_concatenate_43_kernel:
        /* <DEDUP_REMOVED lines=12> */
.L_x_83:
        /* <DEDUP_REMOVED lines=12> */
.L_x_241:


//--------------------- .text.tvmgen_default_fused_transpose_split_kernel_11 --------------------------
	.section	.text.tvmgen_default_fused_transpose_split_kernel_11,"ax",@progbits
	.sectioninfo	@"SHI_REGISTERS=8"
	.align	128
        .global         tvmgen_default_fused_transpose_split_kernel_11
        .type           tvmgen_default_fused_transpose_split_kernel_11,@function
        .size           tvmgen_default_fused_transpose_split_kernel_11,(.L_x_242 - tvmgen_default_fused_transpose_split_kernel_11)
        .other          tvmgen_default_fused_transpose_split_kernel_11,@"STO_CUDA_ENTRY STV_DEFAULT"
tvmgen_default_fused_transpose_split_kernel_11:
.text.tvmgen_default_fused_transpose_split_kernel_11:
        /* <DEDUP_REMOVED lines=9> */
.L_x_84:
        /* <DEDUP_REMOVED lines=15> */
.L_x_242:


//--------------------- .text.tvmgen_default_fused_transpose_split_kernel_1 --------------------------
	.section	.text.tvmgen_default_fused_transpose_split_kernel_1,"ax",@progbits
	.sectioninfo	@"SHI_REGISTERS=8"
	.align	128
        .global         tvmgen_default_fused_transpose_split_kernel_1
        .type           tvmgen_default_fused_transpose_split_kernel_1,@function
        .size           tvmgen_default_fused_transpose_split_kernel_1,(.L_x_243 - tvmgen_default_fused_transpose_split_kernel_1)
        .other          tvmgen_default_fused_transpose_split_kernel_1,@"STO_CUDA_ENTRY STV_DEFAULT"
tvmgen_default_fused_transpose_split_kernel_1:
.text.tvmgen_default_fused_transpose_split_kernel_1:
        /* <DEDUP_REMOVED lines=9> */
.L_x_85:
        /* <DEDUP_REMOVED lines=15> */
.L_x_243:


//--------------------- .text.tvmgen_default_fused_split_sigmoid_sigmoid_multiply_sigmoid_tanh_multiply_add_tanh_multiply_sta_2bcd01aae566f75b__kernel_6 --------------------------
	.section	.text.tvmgen_default_fused_split_sigmoid_sigmoid_multiply_sigmoid_tanh_multiply_add_tanh_multiply_sta_2bcd01aae566f75b__kernel_6,"ax",@progbits
	.sectioninfo	@"SHI_REGISTERS=8"
	.align	128
        .global         tvmgen_default_fused_split_sigmoid_sigmoid_multiply_sigmoid_tanh_multiply_add_tanh_multiply_sta_2bcd01aae566f75b__kernel_6
        .type           tvmgen_default_fused_split_sigmoid_sigmoid_multiply_sigmoid_tanh_multiply_add_tanh_multiply_sta_2bcd01aae566f75b__kernel_6,@function
        .size           tvmgen_default_fused_split_sigmoid_sigmoid_multiply_sigmoid_tanh_multiply_add_tanh_multiply_sta_2bcd01aae566f75b__kernel_6,(.L_x_244 - tvmgen_default_fused_split_sigmoid_sigmoid_multiply_sigmoid_tanh_multiply_add_tanh_multiply_sta_2bcd01aae566f75b__kernel_6)
        .other          tvmgen_default_fused_split_sigmoid_sigmoid_multiply_sigmoid_tanh_multiply_add_tanh_multiply_sta_2bcd01aae566f75b__kernel_6,@"STO_CUDA_ENTRY STV_DEFAULT"
tvmgen_default_fused_split_sigmoid_sigmoid_multiply_sigmoid_tanh_multiply_add_tanh_multiply_sta_2bcd01aae566f75b__kernel_6:
.text.tvmgen_default_fused_split_sigmoid_sigmoid_multiply_sigmoid_tanh_multiply_add_tanh_multiply_sta_2bcd01aae566f75b__kernel_6:
        /* <DEDUP_REMOVED lines=9> */
.L_x_86:
        /* <DEDUP_REMOVED lines=15> */
.L_x_244:


//--------------------- .text.tvmgen_default_fused_squeeze_concatenate_41_kernel --------------------------
	.section	.text.tvmgen_default_fused_squeeze_concatenate_41_kernel,"ax",@progbits
	.sectioninfo	@"SHI_REGISTERS=8"
	.align	128
        .global         tvmgen_default_fused_squeeze_concatenate_41_kernel
        .type           tvmgen_default_fused_squeeze_concatenate_41_kernel,@function
        .size           tvmgen_default_fused_squeeze_concatenate_41_kernel,(.L_x_245 - tvmgen_default_fused_squeeze_concatenate_41_kernel)
        .other          tvmgen_default_fused_squeeze_concatenate_41_kernel,@"STO_CUDA_ENTRY STV_DEFAULT"
tvmgen_default_fused_squeeze_concatenate_41_kernel:
.text.tvmgen_default_fused_squeeze_concatenate_41_kernel:
        /* <DEDUP_REMOVED lines=12> */
.L_x_87:
        /* <DEDUP_REMOVED lines=12> */
.L_x_245:


//--------------------- .text.tvmgen_default_fused_squeeze_concatenate_7_kernel --------------------------
	.section	.text.tvmgen_default_fused_squeeze_concatenate_7_kernel,"ax",@progbits
	.sectioninfo	@"SHI_REGISTERS=8"
	.align	128
        .global         tvmgen_default_fused_squeeze_concatenate_7_kernel
        .type           tvmgen_default_fused_squeeze_concatenate_7_kernel,@function
        .size           tvmgen_default_fused_squeeze_concatenate_7_kernel,(.L_x_246 - tvmgen_default_fused_squeeze_concatenate_7_kernel)
        .other          tvmgen_default_fused_squeeze_concatenate_7_kernel,@"STO_CUDA_ENTRY STV_DEFAULT"
tvmgen_default_fused_squeeze_concatenate_7_kernel:
.text.tvmgen_default_fused_squeeze_concatenate_7_kernel:
        /* <DEDUP_REMOVED lines=12> */
.L_x_88:
        /* <DEDUP_REMOVED lines=12> */
.L_x_246:


//--------------------- .text.tvmgen_default_fused_transpose_split_kernel_8 --------------------------
	.section	.text.tvmgen_default_fused_transpose_split_kernel_8,"ax",@progbits
	.sectioninfo	@"SHI_REGISTERS=8"
	.align	128
        .global         tvmgen_default_fused_transpose_split_kernel_8
        .type           tvmgen_default_fused_transpose_split_kernel_8,@function
        .size           tvmgen_default_fused_transpose_split_kernel_8,(.L_x_247 - tvmgen_default_fused_transpose_split_kernel_8)
        .other          tvmgen_default_fused_transpose_split_kernel_8,@"STO_CUDA_ENTRY STV_DEFAULT"
tvmgen_default_fused_transpose_split_kernel_8:
.text.tvmgen_default_fused_transpose_split_kernel_8:
        /* <DEDUP_REMOVED lines=9> */
.L_x_89:
        /* <DEDUP_REMOVED lines=15> */
.L_x_247:


//--------------------- .text.tvmgen_default_fused_transpose_split_kernel_14 --------------------------
	.section	.text.tvmgen_default_fused_transpose_split_kernel_14,"ax",@progbits
	.sectioninfo	@"SHI_REGISTERS=8"
	.align	128
        .global         tvmgen_default_fused_transpose_split_kernel_14
        .type           tvmgen_default_fused_transpose_split_kernel_14,@function
        .size           tvmgen_default_fused_transpose_split_kernel_14,(.L_x_248 - tvmgen_default_fused_transpose_split_kernel_14)
        .other          tvmgen_default_fused_transpose_split_kernel_14,@"STO_CUDA_ENTRY STV_DEFAULT"
tvmgen_default_fused_transpose_split_kernel_14:
.text.tvmgen_default_fused_transpose_split_kernel_14:
        /* <DEDUP_REMOVED lines=9> */
.L_x_90:
        /* <DEDUP_REMOVED lines=15> */
.L_x_248:


//--------------------- .text.tvmgen_default_fused_squeeze_concatenate_8_kernel --------------------------
	.section	.text.tvmgen_default_fused_squeeze_concatenate_8_kernel,"ax",@progbits
	.sectioninfo	@"SHI_REGISTERS=8"
	.align	128
        .global         tvmgen_default_fused_squeeze_concatenate_8_kernel
        .type           tvmgen_default_fused_squeeze_concatenate_8_kernel,@function
        .size           tvmgen_default_fused_squeeze_concatenate_8_kernel,(.L_x_249 - tvmgen_default_fused_squeeze_concatenate_8_kernel)
        .other          tvmgen_default_fused_squeeze_concatenate_8_kernel,@"STO_CUDA_ENTRY STV_DEFAULT"
tvmgen_default_fused_squeeze_concatenate_8_kernel:
.text.tvmgen_default_fused_squeeze_concatenate_8_kernel:
        /* <DEDUP_REMOVED lines=12> */
.L_x_91:
        /* <DEDUP_REMOVED lines=12> */
.L_x_249:


//--------------------- .text.tvmgen_default_fused_transpose_split_kernel_16 --------------------------
	.section	.text.tvmgen_default_fused_transpose_split_kernel_16,"ax",@progbits
	.sectioninfo	@"SHI_REGISTERS=8"
	.align	128
        .global         tvmgen_default_fused_transpose_split_kernel_16
        .type           tvmgen_default_fused_transpose_split_kernel_16,@function
        .size           tvmgen_default_fused_transpose_split_kernel_16,(.L_x_250 - tvmgen_default_fused_transpose_split_kernel_16)
        .other          tvmgen_default_fused_transpose_split_kernel_16,@"STO_CUDA_ENTRY STV_DEFAULT"
tvmgen_default_fused_transpose_split_kernel_16:
.text.tvmgen_default_fused_transpose_split_kernel_16:
        /* <DEDUP_REMOVED lines=9> */
.L_x_92:
        /* <DEDUP_REMOVED lines=15> */
.L_x_250:


//--------------------- .text.tvmgen_default_fused_squeeze_concatenate_2_kernel --------------------------
	.section	.text.tvmgen_default_fused_squeeze_concatenate_2_kernel,"ax",@progbits
	.sectioninfo	@"SHI_REGISTERS=8"
	.align	128
        .global         tvmgen_default_fused_squeeze_concatenate_2_kernel
        .type           tvmgen_default_fused_squeeze_concatenate_2_kernel,@function
        .size           tvmgen_default_fused_squeeze_concatenate_2_kernel,(.L_x_251 - tvmgen_default_fused_squeeze_concatenate_2_kernel)
        .other          tvmgen_default_fused_squeeze_concatenate_2_kernel,@"STO_CUDA_ENTRY STV_DEFAULT"
tvmgen_default_fused_squeeze_concatenate_2_kernel:
.text.tvmgen_default_fused_squeeze_concatenate_2_kernel:
        /* <DEDUP_REMOVED lines=12> */
.L_x_93:
        /* <DEDUP_REMOVED lines=12> */
.L_x_251:


//--------------------- .text.tvmgen_default_fused_split_sigmoid_sigmoid_multiply_sigmoid_tanh_multiply_add_tanh_multiply_sta_2bcd01aae566f75b__kernel_19 --------------------------
	.section	.text.tvmgen_default_fused_split_sigmoid_sigmoid_multiply_sigmoid_tanh_multiply_add_tanh_multiply_sta_2bcd01aae566f75b__kernel_19,"ax",@progbits
	.sectioninfo	@"SHI_REGISTERS=8"
	.align	128
        .global         tvmgen_default_fused_split_sigmoid_sigmoid_multiply_sigmoid_tanh_multiply_add_tanh_multiply_sta_2bcd01aae566f75b__kernel_19
        .type           tvmgen_default_fused_split_sigmoid_sigmoid_multiply_sigmoid_tanh_multiply_add_tanh_multiply_sta_2bcd01aae566f75b__kernel_19,@function
        .size           tvmgen_default_fused_split_sigmoid_sigmoid_multiply_sigmoid_tanh_multiply_add_tanh_multiply_sta_2bcd01aae566f75b__kernel_19,(.L_x_252 - tvmgen_default_fused_split_sigmoid_sigmoid_multiply_sigmoid_tanh_multiply_add_tanh_multiply_sta_2bcd01aae566f75b__kernel_19)
        .other          tvmgen_default_fused_split_sigmoid_sigmoid_multiply_sigmoid_tanh_multiply_add_tanh_multiply_sta_2bcd01aae566f75b__kernel_19,@"STO_CUDA_ENTRY STV_DEFAULT"
tvmgen_default_fused_split_sigmoid_sigmoid_multiply_sigmoid_tanh_multiply_add_tanh_multiply_sta_2bcd01aae566f75b__kernel_19:
.text.tvmgen_default_fused_split_sigmoid_sigmoid_multiply_sigmoid_tanh_multiply_add_tanh_multiply_sta_2bcd01aae566f75b__kernel_19:
        /* <DEDUP_REMOVED lines=9> */
.L_x_94:
        /* <DEDUP_REMOVED lines=15> */
.L_x_252:


//--------------------- .text.tvmgen_default_fused_squeeze_concatenate_45_kernel --------------------------
	.section	.text.tvmgen_default_fused_squeeze_concatenate_45_kernel,"ax",@progbits
	.sectioninfo	@"SHI_REGISTERS=8"
	.align	128
        .global         tvmgen_default_fused_squeeze_concatenate_45_kernel
        .type           tvmgen_default_fused_squeeze_concatenate_45_kernel,@function
        .size           tvmgen_default_fused_squeeze_concatenate_45_kernel,(.L_x_253 - tvmgen_default_fused_squeeze_concatenate_45_kernel)
        .other          tvmgen_default_fused_squeeze_concatenate_45_kernel,@"STO_CUDA_ENTRY STV_DEFAULT"
tvmgen_default_fused_squeeze_concatenate_45_kernel:
.text.tvmgen_default_fused_squeeze_concatenate_45_kernel:
        /* <DEDUP_REMOVED lines=12> */
.L_x_95:
        /* <DEDUP_REMOVED lines=12> */
.L_x_253:


//--------------------- .text.tvmgen_default_fused_squeeze_concatenate_42_kernel --------------------------
	.section	.text.tvmgen_default_fused_squeeze_concatenate_42_kernel,"ax",@progbits
	.sectioninfo	@"SHI_REGISTERS=8"
	.align	128
        .global         tvmgen_default_fused_squeeze_concatenate_42_kernel
        .type           tvmgen_default_fused_squeeze_concatenate_42_kernel,@function
        .size           tvmgen_default_fused_squeeze_concatenate_42_kernel,(.L_x_254 - tvmgen_default_fused_squeeze_concatenate_42_kernel)
        .other          tvmgen_default_fused_squeeze_concatenate_42_kernel,@"STO_CUDA_ENTRY STV_DEFAULT"
tvmgen_default_fused_squeeze_concatenate_42_kernel:
.text.tvmgen_default_fused_squeeze_concatenate_42_kernel:
        /* <DEDUP_REMOVED lines=12> */
.L_x_96:
        /* <DEDUP_REMOVED lines=12> */
.L_x_254:


//--------------------- .text.tvmgen_default_fused_squeeze_concatenate_6_kernel --------------------------
	.section	.text.tvmgen_default_fused_squeeze_concatenate_6_kernel,"ax",@progbits
	.sectioninfo	@"SHI_REGISTERS=8"
	.align	128
        .global         tvmgen_default_fused_squeeze_concatenate_6_kernel
        .type           tvmgen_default_fused_squeeze_concatenate_6_kernel,@function
        .size           tvmgen_default_fused_squeeze_concatenate_6_kernel,(.L_x_255 - tvmgen_default_fused_squeeze_concatenate_6_kernel)
        .other          tvmgen_default_fused_squeeze_concatenate_6_kernel,@"STO_CUDA_ENTRY STV_DEFAULT"
tvmgen_default_fused_squeeze_concatenate_6_kernel:
.text.tvmgen_default_fused_squeeze_concatenate_6_kernel:
        /* <DEDUP_REMOVED lines=12> */
.L_x_97:
        /* <DEDUP_REMOVED lines=12> */
.L_x_255:


//--------------------- .text.tvmgen_default_fused_squeeze_concatenate_26_kernel --------------------------
	.section	.text.tvmgen_default_fused_squeeze_concatenate_26_kernel,"ax",@progbits
	.sectioninfo	@"SHI_REGISTERS=8"
	.align	128
        .global         tvmgen_default_fused_squeeze_concatenate_26_kernel
        .type           tvmgen_default_fused_squeeze_concatenate_26_kernel,@function
        .size           tvmgen_default_fused_squeeze_concatenate_26_kernel,(.L_x_256 - tvmgen_default_fused_squeeze_concatenate_26_kernel)
        .other          tvmgen_default_fused_squeeze_concatenate_26_kernel,@"STO_CUDA_ENTRY STV_DEFAULT"
tvmgen_default_fused_squeeze_concatenate_26_kernel:
.text.tvmgen_default_fused_squeeze_concatenate_26_kernel:
        /* <DEDUP_REMOVED lines=12> */
.L_x_98:
        /* <DEDUP_REMOVED lines=12> */
.L_x_256:


//--------------------- .text.tvmgen_default_fused_squeeze_concatenate_31_kernel --------------------------
	.section	.text.tvmgen_default_fused_squeeze_concatenate_31_kernel,"ax",@progbits
	.sectioninfo	@"SHI_REGISTERS=8"
	.align	128
        .global         tvmgen_default_fused_squeeze_concatenate_31_kernel
        .type           tvmgen_default_fused_squeeze_concatenate_31_kernel,@function
        .size           tvmgen_default_fused_squeeze_concatenate_31_kernel,(.L_x_257 - tvmgen_default_fused_squeeze_concatenate_31_kernel)
        .other          tvmgen_default_fused_squeeze_concatenate_31_kernel,@"STO_CUDA_ENTRY STV_DEFAULT"
tvmgen_default_fused_squeeze_concatenate_31_kernel:
.text.tvmgen_default_fused_squeeze_concatenate_31_kernel:
        /* <DEDUP_REMOVED lines=12> */
.L_x_99:
        /* <DEDUP_REMOVED lines=12> */
.L_x_257:


//--------------------- .text.tvmgen_default_fused_squeeze_concatenate_1_kernel --------------------------
	.section	.text.tvmgen_default_fused_squeeze_concatenate_1_kernel,"ax",@progbits
	.sectioninfo	@"SHI_REGISTERS=8"
	.align	128
        .global         tvmgen_default_fused_squeeze_concatenate_1_kernel
        .type           tvmgen_default_fused_squeeze_concatenate_1_kernel,@function
        .size           tvmgen_default_fused_squeeze_concatenate_1_kernel,(.L_x_258 - tvmgen_default_fused_squeeze_concatenate_1_kernel)
        .other          tvmgen_default_fused_squeeze_concatenate_1_kernel,@"STO_CUDA_ENTRY STV_DEFAULT"
tvmgen_default_fused_squeeze_concatenate_1_kernel:
.text.tvmgen_default_fused_squeeze_concatenate_1_kernel:
        /* <DEDUP_REMOVED lines=12> */
.L_x_100:
        /* <DEDUP_REMOVED lines=12> */
.L_x_258:


//--------------------- .text.tvmgen_default_fused_squeeze_concatenate_23_kernel --------------------------
	.section	.text.tvmgen_default_fused_squeeze_concatenate_23_kernel,"ax",@progbits
	.sectioninfo	@"SHI_REGISTERS=8"
	.align	128
        .global         tvmgen_default_fused_squeeze_concatenate_23_kernel
        .type           tvmgen_default_fused_squeeze_concatenate_23_kernel,@function
        .size           tvmgen_default_fused_squeeze_concatenate_23_kernel,(.L_x_259 - tvmgen_default_fused_squeeze_concatenate_23_kernel)
        .other          tvmgen_default_fused_squeeze_concatenate_23_kernel,@"STO_CUDA_ENTRY STV_DEFAULT"
tvmgen_default_fused_squeeze_concatenate_23_kernel:
.text.tvmgen_default_fused_squeeze_concatenate_23_kernel:
        /* <DEDUP_REMOVED lines=12> */
.L_x_101:
        /* <DEDUP_REMOVED lines=12> */
.L_x_259:


//--------------------- .text.tvmgen_default_fused_nn_dense_add_2_kernel --------------------------
	.section	.text.tvmgen_default_fused_nn_dense_add_2_kernel,"ax",@progbits
	.sectionflags	@"SHF_BARRIERS=1"
	.sectioninfo	@"SHI_REGISTERS=18"
	.align	128
        .global         tvmgen_default_fused_nn_dense_add_2_kernel
        .type           tvmgen_default_fused_nn_dense_add_2_kernel,@function
        .size           tvmgen_default_fused_nn_dense_add_2_kernel,(.L_x_260 - tvmgen_default_fused_nn_dense_add_2_kernel)
        .other          tvmgen_default_fused_nn_dense_add_2_kernel,@"STO_CUDA_ENTRY STV_DEFAULT"
tvmgen_default_fused_nn_dense_add_2_kernel:
.text.tvmgen_default_fused_nn_dense_add_2_kernel:
        /* <DEDUP_REMOVED lines=11> */
[----:B------:R0:W3:Y:S01]  /*00b0*/  LDG.E.CONSTANT R9, [R4.64+0x100] ;  /* 0x0001000404097981 */ /* 0x0000e2000c1e9900 */
[C---:B------:R-:W-:Y:S02]  /*00c0*/  LOP3.LUT P0, RZ, R13.reuse, 0x1f, RZ, 0xc0, !PT ;  /* 0x0000001f0dff7812 */ /* 0x040fe4000780c0ff */
[----:B------:R-:W-:-:S02]  /*00d0*/  ISETP.GT.AND P1, PT, R13, 0x1, PT ;  /* 0x000000010d00780c */ /* 0x000fc40003f24270 */
[----:B0-----:R-:W-:Y:S01]  /*00e0*/  VOTE.ANY R4, PT, PT ;  /* 0x0000000000047806 */ /* 0x001fe200038e0100 */
[----:B--2---:R-:W-:Y:S01]  /*00f0*/  FFMA R0, R0, R7, RZ ;  /* 0x0000000700007223 */ /* 0x004fe200000000ff */
[----:B------:R-:W-:-:S03]  /*0100*/  VOTE.ANY R7, PT, PT ;  /* 0x0000000000077806 */ /* 0x000fc600038e0100 */
[----:B---3--:R-:W-:-:S05]  /*0110*/  FFMA R0, R9, R6, R0 ;  /* 0x0000000609007223 */ /* 0x008fca0000000000 */
        /* <DEDUP_REMOVED lines=30> */
.L_x_102:
        /* <DEDUP_REMOVED lines=16> */
.L_x_260:


//--------------------- .text.tvmgen_default_fused_split_sigmoid_sigmoid_multiply_sigmoid_tanh_multiply_add_tanh_multiply_sta_2bcd01aae566f75b__kernel_20 --------------------------
	.section	.text.tvmgen_default_fused_split_sigmoid_sigmoid_multiply_sigmoid_tanh_multiply_add_tanh_multiply_sta_2bcd01aae566f75b__kernel_20,"ax",@progbits
	.sectioninfo	@"SHI_REGISTERS=8"
	.align	128
        .global         tvmgen_default_fused_split_sigmoid_sigmoid_multiply_sigmoid_tanh_multiply_add_tanh_multiply_sta_2bcd01aae566f75b__kernel_20
        .type           tvmgen_default_fused_split_sigmoid_sigmoid_multiply_sigmoid_tanh_multiply_add_tanh_multiply_sta_2bcd01aae566f75b__kernel_20,@function
        .size           tvmgen_default_fused_split_sigmoid_sigmoid_multiply_sigmoid_tanh_multiply_add_tanh_multiply_sta_2bcd01aae566f75b__kernel_20,(.L_x_261 - tvmgen_default_fused_split_sigmoid_sigmoid_multiply_sigmoid_tanh_multiply_add_tanh_multiply_sta_2bcd01aae566f75b__kernel_20)
        .other          tvmgen_default_fused_split_sigmoid_sigmoid_multiply_sigmoid_tanh_multiply_add_tanh_multiply_sta_2bcd01aae566f75b__kernel_20,@"STO_CUDA_ENTRY STV_DEFAULT"
tvmgen_default_fused_split_sigmoid_sigmoid_multiply_sigmoid_tanh_multiply_add_tanh_multiply_sta_2bcd01aae566f75b__kernel_20:
.text.tvmgen_default_fused_split_sigmoid_sigmoid_multiply_sigmoid_tanh_multiply_add_tanh_multiply_sta_2bcd01aae566f75b__kernel_20:
        /* <DEDUP_REMOVED lines=9> */
.L_x_103:
        /* <DEDUP_REMOVED lines=15> */
.L_x_261:


//--------------------- .text.tvmgen_default_fused_transpose_split_kernel_5 --------------------------
	.section	.text.tvmgen_default_fused_transpose_split_kernel_5,"ax",@progbits
	.sectioninfo	@"SHI_REGISTERS=8"
	.align	128
        .global         tvmgen_default_fused_transpose_split_kernel_5
        .type           tvmgen_default_fused_transpose_split_kernel_5,@function
        .size           tvmgen_default_fused_transpose_split_kernel_5,(.L_x_262 - tvmgen_default_fused_transpose_split_kernel_5)
        .other          tvmgen_default_fused_transpose_split_kernel_5,@"STO_CUDA_ENTRY STV_DEFAULT"
tvmgen_default_fused_transpose_split_kernel_5:
.text.tvmgen_default_fused_transpose_split_kernel_5:
        /* <DEDUP_REMOVED lines=9> */
.L_x_104:
        /* <DEDUP_REMOVED lines=15> */
.L_x_262:


//--------------------- .text.tvmgen_default_fused_squeeze_concatenate_12_kernel --------------------------
	.section	.text.tvmgen_default_fused_squeeze_concatenate_12_kernel,"ax",@progbits
	.sectioninfo	@"SHI_REGISTERS=8"
	.align	128
        .global         tvmgen_default_fused_squeeze_concatenate_12_kernel
        .type           tvmgen_default_fused_squeeze_concatenate_12_kernel,@function
        .size           tvmgen_default_fused_squeeze_concatenate_12_kernel,(.L_x_263 - tvmgen_default_fused_squeeze_concatenate_12_kernel)
        .other          tvmgen_default_fused_squeeze_concatenate_12_kernel,@"STO_CUDA_ENTRY STV_DEFAULT"
tvmgen_default_fused_squeeze_concatenate_12_kernel:
.text.tvmgen_default_fused_squeeze_concatenate_12_kernel:
        /* <DEDUP_REMOVED lines=12> */
.L_x_105:
        /* <DEDUP_REMOVED lines=12> */
.L_x_263:


//--------------------- .text.tvmgen_default_fused_transpose_split_kernel --------------------------
	.section	.text.tvmgen_default_fused_transpose_split_kernel,"ax",@progbits
	.sectioninfo	@"SHI_REGISTERS=8"
	.align	128
        .global         tvmgen_default_fused_transpose_split_kernel
        .type           tvmgen_default_fused_transpose_split_kernel,@function
        .size           tvmgen_default_fused_transpose_split_kernel,(.L_x_264 - tvmgen_default_fused_transpose_split_kernel)
        .other          tvmgen_default_fused_transpose_split_kernel,@"STO_CUDA_ENTRY STV_DEFAULT"
tvmgen_default_fused_transpose_split_kernel:
.text.tvmgen_default_fused_transpose_split_kernel:
        /* <DEDUP_REMOVED lines=9> */
.L_x_106:
        /* <DEDUP_REMOVED lines=15> */
.L_x_264:


//--------------------- .text.tvmgen_default_fused_squeeze_concatenate_4_kernel --------------------------
	.section	.text.tvmgen_default_fused_squeeze_concatenate_4_kernel,"ax",@progbits
	.sectioninfo	@"SHI_REGISTERS=8"
	.align	128
        .global         tvmgen_default_fused_squeeze_concatenate_4_kernel
        .type           tvmgen_default_fused_squeeze_concatenate_4_kernel,@function
        .size           tvmgen_default_fused_squeeze_concatenate_4_kernel,(.L_x_265 - tvmgen_default_fused_squeeze_concatenate_4_kernel)
        .other          tvmgen_default_fused_squeeze_concatenate_4_kernel,@"STO_CUDA_ENTRY STV_DEFAULT"
tvmgen_default_fused_squeeze_concatenate_4_kernel:
.text.tvmgen_default_fused_squeeze_concatenate_4_kernel:
        /* <DEDUP_REMOVED lines=12> */
.L_x_107:
        /* <DEDUP_REMOVED lines=12> */
.L_x_265:


//--------------------- .text.tvmgen_default_fused_squeeze_concatenate_17_kernel --------------------------
	.section	.text.tvmgen_default_fused_squeeze_concatenate_17_kernel,"ax",@progbits
	.sectioninfo	@"SHI_REGISTERS=8"
	.align	128
        .global         tvmgen_default_fused_squeeze_concatenate_17_kernel
        .type           tvmgen_default_fused_squeeze_concatenate_17_kernel,@function
        .size           tvmgen_default_fused_squeeze_concatenate_17_kernel,(.L_x_266 - tvmgen_default_fused_squeeze_concatenate_17_kernel)
        .other          tvmgen_default_fused_squeeze_concatenate_17_kernel,@"STO_CUDA_ENTRY STV_DEFAULT"
tvmgen_default_fused_squeeze_concatenate_17_kernel:
.text.tvmgen_default_fused_squeeze_concatenate_17_kernel:
        /* <DEDUP_REMOVED lines=12> */
.L_x_108:
        /* <DEDUP_REMOVED lines=12> */
.L_x_266:


//--------------------- .text.tvmgen_default_fused_split_sigmoid_sigmoid_multiply_sigmoid_tanh_multiply_add_tanh_multiply_sta_2bcd01aae566f75b__kernel_27 --------------------------
	.section	.text.tvmgen_default_fused_split_sigmoid_sigmoid_multiply_sigmoid_tanh_multiply_add_tanh_multiply_sta_2bcd01aae566f75b__kernel_27,"ax",@progbits
	.sectioninfo	@"SHI_REGISTERS=18"
	.align	128
        .global         tvmgen_default_fused_split_sigmoid_sigmoid_multiply_sigmoid_tanh_multiply_add_tanh_multiply_sta_2bcd01aae566f75b__kernel_27
        .type           tvmgen_default_fused_split_sigmoid_sigmoid_multiply_sigmoid_tanh_multiply_add_tanh_multiply_sta_2bcd01aae566f75b__kernel_27,@function
        .size           tvmgen_default_fused_split_sigmoid_sigmoid_multiply_sigmoid_tanh_multiply_add_tanh_multiply_sta_2bcd01aae566f75b__kernel_27,(.L_x_173 - tvmgen_default_fused_split_sigmoid_sigmoid_multiply_sigmoid_tanh_multiply_add_tanh_multiply_sta_2bcd01aae566f75b__kernel_27)
        .other          tvmgen_default_fused_split_sigmoid_sigmoid_multiply_sigmoid_tanh_multiply_add_tanh_multiply_sta_2bcd01aae566f75b__kernel_27,@"STO_CUDA_ENTRY STV_DEFAULT"
tvmgen_default_fused_split_sigmoid_sigmoid_multiply_sigmoid_tanh_multiply_add_tanh_multiply_sta_2bcd01aae566f75b__kernel_27:
.text.tvmgen_default_fused_split_sigmoid_sigmoid_multiply_sigmoid_tanh_multiply_add_tanh_multiply_sta_2bcd01aae566f75b__kernel_27:
[----:B------:R-:W-:Y:S02]  /*0000*/  MOV R1, c[0x0][0x28] ;  /* 0x00000a0000017a02 */ /* 0x000fe40000000f00 */
[----:B------:R-:W0:Y:S01]  /*0010*/  S2R R3, SR_TID.X ;  /* 0x0000000000037919 */ /* 0x000e220000002100 */
[----:B------:R-:W-:Y:S01]  /*0020*/  MOV R10, 0x4 ;  /* 0x00000004000a7802 */ /* 0x000fe20000000f00 */
[----:B------:R-:W-:-:S04]  /*0030*/  ULDC.64 UR4, c[0x0][0x118] ;  /* 0x0000460000047ab9 */ /* 0x000fc80000000a00 */
[----:B0-----:R-:W-:-:S05]  /*0040*/  IMAD.WIDE R8, R3, R10, c[0x0][0x168] ;  /* 0x00005a0003087625 */ /* 0x001fca00078e020a */
[----:B------:R-:W2:Y:S04]  /*0050*/  LDG.E.CONSTANT R2, [R8.64+0x400] ;  /* 0x0004000408027981 */ /* 0x000ea8000c1e9900 */
[----:B------:R-:W3:Y:S01]  /*0060*/  LDG.E.CONSTANT R0, [R8.64] ;  /* 0x0000000408007981 */ /* 0x000ee2000c1e9900 */
[----:B------:R-:W-:-:S03]  /*0070*/  IMAD.WIDE R10, R3, R10, c[0x0][0x170] ;  /* 0x00005c00030a7625 */ /* 0x000fc600078e020a */
[----:B------:R0:W5:Y:S04]  /*0080*/  LDG.E.CONSTANT R4, [R8.64+0x600] ;  /* 0x0006000408047981 */ /* 0x000168000c1e9900 */
[----:B------:R0:W5:Y:S04]  /*0090*/  LDG.E.CONSTANT R7, [R8.64+0x200] ;  /* 0x0002000408077981 */ /* 0x000168000c1e9900 */
        /* <DEDUP_REMOVED lines=8> */
[----:B------:R-:W-:Y:S01]  /*0120*/  @!P0 FMUL R9, R2, R2 ;  /* 0x0000000202098220 */ /* 0x000fe20000400000 */
[----:B-1----:R-:W-:-:S03]  /*0130*/  @P0 IMAD.MOV.U32 R11, RZ, RZ, 0x3f800000 ;  /* 0x3f800000ff0b0424 */ /* 0x002fc600078e00ff */
        /* <DEDUP_REMOVED lines=23> */
[----:B-----5:R-:W-:Y:S05]  /*02b0*/  CALL.REL.NOINC `($__internal_2_$__cuda_sm20_rcp_rn_f32_slowpath) ;  /* 0x000004c000007944 */ /* 0x020fea0003c00000 */
[----:B------:R-:W-:Y:S05]  /*02c0*/  BRA `(.L_x_111) ;  /* 0x0000004000007947 */ /* 0x000fea0003800000 */
.L_x_110:
[----:B------:R-:W0:Y:S02]  /*02d0*/  MUFU.RCP R9, R10 ;  /* 0x0000000a00097308 */ /* 0x000e240000001000 */
[----:B0-----:R-:W-:-:S04]  /*02e0*/  FFMA R0, R10, R9, -1 ;  /* 0xbf8000000a007423 */ /* 0x001fc80000000009 */
[----:B------:R-:W-:-:S04]  /*02f0*/  FADD.FTZ R0, -R0, -RZ ;  /* 0x800000ff00007221 */ /* 0x000fc80000010100 */
[----:B------:R-:W-:Y:S02]  /*0300*/  FFMA R9, R9, R0, R9 ;  /* 0x0000000009097223 */ /* 0x000fe40000000009 */
.L_x_111:
[----:B------:R-:W-:Y:S05]  /*0310*/  BSYNC B0 ;  /* 0x0000000000007941 */ /* 0x000fea0003800000 */
.L_x_109:
[----:B-----5:R-:W-:Y:S01]  /*0320*/  FADD R7, RZ, -R7 ;  /* 0x80000007ff077221 */ /* 0x020fe20000000000 */
[----:B------:R-:W-:Y:S01]  /*0330*/  BSSY B0, `(.L_x_112) ;  /* 0x0000014000007945 */ /* 0x000fe20003800000 */
[----:B-1----:R-:W-:Y:S02]  /*0340*/  FMUL R8, R9, R8 ;  /* 0x0000000809087220 */ /* 0x002fe40000400000 */
[----:B------:R-:W-:-:S05]  /*0350*/  FMUL R7, R7, 1.4426950216293334961 ;  /* 0x3fb8aa3b07077820 */ /* 0x000fca0000400000 */
[----:B------:R-:W-:-:S13]  /*0360*/  FSETP.GEU.AND P0, PT, R7, -126, PT ;  /* 0xc2fc00000700780b */ /* 0x000fda0003f0e000 */
[----:B------:R-:W-:-:S04]  /*0370*/  @!P0 FMUL R7, R7, 0.5 ;  /* 0x3f00000007078820 */ /* 0x000fc80000400000 */
[----:B------:R-:W1:Y:S02]  /*0380*/  MUFU.EX2 R0, R7 ;  /* 0x0000000700007308 */ /* 0x000e640000000800 */
[----:B-1----:R-:W-:-:S04]  /*0390*/  @!P0 FMUL R0, R0, R0 ;  /* 0x0000000000008220 */ /* 0x002fc80000400000 */
[----:B0-----:R-:W-:-:S05]  /*03a0*/  FADD R2, R0, 1 ;  /* 0x3f80000000027421 */ /* 0x001fca0000000000 */
[----:B------:R-:W-:-:S04]  /*03b0*/  IADD3 R0, R2, 0x1800000, RZ ;  /* 0x0180000002007810 */ /* 0x000fc80007ffe0ff */
[----:B------:R-:W-:-:S04]  /*03c0*/  LOP3.LUT R0, R0, 0x7f800000, RZ, 0xc0, !PT ;  /* 0x7f80000000007812 */ /* 0x000fc800078ec0ff */
[----:B------:R-:W-:-:S13]  /*03d0*/  ISETP.GT.U32.AND P0, PT, R0, 0x1ffffff, PT ;  /* 0x01ffffff0000780c */ /* 0x000fda0003f04070 */
[----:B------:R-:W-:Y:S05]  /*03e0*/  @P0 BRA `(.L_x_113) ;  /* 0x0000004000000947 */ /* 0x000fea0003800000 */
[----:B------:R-:W-:Y:S02]  /*03f0*/  MOV R10, 0x410 ;  /* 0x00000410000a7802 */ /* 0x000fe40000000f00 */
[----:B------:R-:W-:Y:S05]  /*0400*/  CALL.REL.NOINC `($__internal_2_$__cuda_sm20_rcp_rn_f32_slowpath) ;  /* 0x0000037000007944 */ /* 0x000fea0003c00000 */
[----:B-1----:R-:W-:Y:S01]  /*0410*/  MOV R0, R9 ;  /* 0x0000000900007202 */ /* 0x002fe20000000f00 */
[----:B------:R-:W-:Y:S05]  /*0420*/  BRA `(.L_x_114) ;  /* 0x0000004000007947 */ /* 0x000fea0003800000 */
.L_x_113:
[----:B------:R-:W0:Y:S02]  /*0430*/  MUFU.RCP R7, R2 ;  /* 0x0000000200077308 */ /* 0x000e240000001000 */
[----:B0-----:R-:W-:-:S04]  /*0440*/  FFMA R0, R2, R7, -1 ;  /* 0xbf80000002007423 */ /* 0x001fc80000000007 */
[----:B------:R-:W-:-:S04]  /*0450*/  FADD.FTZ R0, -R0, -RZ ;  /* 0x800000ff00007221 */ /* 0x000fc80000010100 */
[----:B------:R-:W-:Y:S02]  /*0460*/  FFMA R0, R7, R0, R7 ;  /* 0x0000000007007223 */ /* 0x000fe40000000007 */
.L_x_114:
[----:B------:R-:W-:Y:S05]  /*0470*/  BSYNC B0 ;  /* 0x0000000000007941 */ /* 0x000fea0003800000 */
.L_x_112:
[----:B------:R-:W-:Y:S01]  /*0480*/  FFMA R7, R5, R0, R8 ;  /* 0x0000000005077223 */ /* 0x000fe20000000008 */
[----:B------:R-:W-:Y:S04]  /*0490*/  BSSY B0, `(.L_x_115) ;  /* 0x0000014000007945 */ /* 0x000fe80003800000 */
[----:B------:R-:W-:-:S13]  /*04a0*/  FSETP.GE.AND P0, PT, |R7|, 0.60000002384185791016, PT ;  /* 0x3f19999a0700780b */ /* 0x000fda0003f06200 */
[----:B------:R-:W-:Y:S05]  /*04b0*/  @!P0 BRA `(.L_x_116) ;  /* 0x000000a000008947 */ /* 0x000fea0003800000 */
[C---:B------:R-:W-:Y:S01]  /*04c0*/  FMUL R0, |R7|.reuse, 2.8853900432586669922 ;  /* 0x4038aa3b07007820 */ /* 0x040fe20000400200 */
[----:B------:R-:W-:Y:S02]  /*04d0*/  MOV R5, 0x3f800000 ;  /* 0x3f80000000057802 */ /* 0x000fe40000000f00 */
[----:B------:R-:W-:-:S03]  /*04e0*/  FSETP.GE.AND P0, PT, |R7|, 9.010913848876953125, PT ;  /* 0x41102cb40700780b */ /* 0x000fc60003f06200 */
[----:B------:R-:W1:Y:S02]  /*04f0*/  MUFU.EX2 R0, R0 ;  /* 0x0000000000007308 */ /* 0x000e640000000800 */
[----:B01----:R-:W-:-:S06]  /*0500*/  FADD R2, R0, 1 ;  /* 0x3f80000000027421 */ /* 0x003fcc0000000000 */
[----:B------:R-:W0:Y:S02]  /*0510*/  MUFU.RCP R2, R2 ;  /* 0x0000000200027308 */ /* 0x000e240000001000 */
[----:B0-----:R-:W-:-:S05]  /*0520*/  FFMA R5, R2, -2, R5 ;  /* 0xc000000002057823 */ /* 0x001fca0000000005 */
[----:B------:R-:W-:-:S04]  /*0530*/  FSEL R5, R5, 1, !P0 ;  /* 0x3f80000005057808 */ /* 0x000fc80004000000 */
[----:B------:R-:W-:Y:S01]  /*0540*/  LOP3.LUT R7, R5, 0x80000000, R7, 0xf8, !PT ;  /* 0x8000000005077812 */ /* 0x000fe200078ef807 */
[----:B------:R-:W-:Y:S05]  /*0550*/  BRA `(.L_x_117) ;  /* 0x0000007000007947 */ /* 0x000fea0003800000 */
.L_x_116:
[----:B------:R-:W-:Y:S01]  /*0560*/  IMAD.MOV.U32 R0, RZ, RZ, 0x3c80f082 ;  /* 0x3c80f082ff007424 */ /* 0x000fe200078e00ff */
[----:B------:R-:W-:-:S04]  /*0570*/  FMUL R5, R7, R7 ;  /* 0x0000000707057220 */ /* 0x000fc80000400000 */
[----:B------:R-:W-:-:S04]  /*0580*/  FFMA R0, R5, R0, -0.052303962409496307373 ;  /* 0xbd563cae05007423 */ /* 0x000fc80000000000 */
[----:B------:R-:W-:-:S04]  /*0590*/  FFMA R0, R5, R0, 0.1331529766321182251 ;  /* 0x3e08594105007423 */ /* 0x000fc80000000000 */
[----:B------:R-:W-:-:S04]  /*05a0*/  FFMA R0, R5, R0, -0.33332768082618713379 ;  /* 0xbeaaa9ed05007423 */ /* 0x000fc80000000000 */
[----:B------:R-:W-:-:S04]  /*05b0*/  FFMA R0, R5, R0, RZ ;  /* 0x0000000005007223 */ /* 0x000fc800000000ff */
[----:B------:R-:W-:Y:S02]  /*05c0*/  FFMA R7, R7, R0, R7 ;  /* 0x0000000007077223 */ /* 0x000fe40000000007 */
.L_x_117:
[----:B------:R-:W-:Y:S05]  /*05d0*/  BSYNC B0 ;  /* 0x0000000000007941 */ /* 0x000fea0003800000 */
.L_x_115:
[----:B------:R-:W-:Y:S01]  /*05e0*/  FADD R4, RZ, -R4 ;  /* 0x80000004ff047221 */ /* 0x000fe20000000000 */
[----:B------:R-:W-:Y:S03]  /*05f0*/  BSSY B0, `(.L_x_118) ;  /* 0x0000015000007945 */ /* 0x000fe60003800000 */
[----:B------:R-:W-:-:S05]  /*0600*/  FMUL R0, R4, 1.4426950216293334961 ;  /* 0x3fb8aa3b04007820 */ /* 0x000fca0000400000 */
[----:B------:R-:W-:-:S13]  /*0610*/  FSETP.GEU.AND P0, PT, R0, -126, PT ;  /* 0xc2fc00000000780b */ /* 0x000fda0003f0e000 */
[----:B------:R-:W-:-:S04]  /*0620*/  @!P0 FMUL R0, R0, 0.5 ;  /* 0x3f00000000008820 */ /* 0x000fc80000400000 */
[----:B0-----:R-:W0:Y:S02]  /*0630*/  MUFU.EX2 R2, R0 ;  /* 0x0000000000027308 */ /* 0x001e240000000800 */
[----:B0-----:R-:W-:-:S04]  /*0640*/  @!P0 FMUL R2, R2, R2 ;  /* 0x0000000202028220 */ /* 0x001fc80000400000 */
[----:B------:R-:W-:-:S05]  /*0650*/  FADD R2, R2, 1 ;  /* 0x3f80000002027421 */ /* 0x000fca0000000000 */
[----:B------:R-:W-:-:S04]  /*0660*/  IADD3 R4, R2, 0x1800000, RZ ;  /* 0x0180000002047810 */ /* 0x000fc80007ffe0ff */
[----:B------:R-:W-:Y:S02]  /*0670*/  LOP3.LUT R5, R4, 0x7f800000, RZ, 0xc0, !PT ;  /* 0x7f80000004057812 */ /* 0x000fe400078ec0ff */
[----:B------:R-:W-:Y:S02]  /*0680*/  LEA R4, P1, R3, c[0x0][0x160], 0x2 ;  /* 0x0000580003047a11 */ /* 0x000fe400078210ff */
[----:B------:R-:W-:Y:S02]  /*0690*/  ISETP.GT.U32.AND P0, PT, R5, 0x1ffffff, PT ;  /* 0x01ffffff0500780c */ /* 0x000fe40003f04070 */
[----:B------:R-:W-:-:S11]  /*06a0*/  LEA.HI.X R5, R3, c[0x0][0x164], R6, 0x2, P1 ;  /* 0x0000590003057a11 */ /* 0x000fd600008f1406 */
[----:B------:R-:W-:Y:S05]  /*06b0*/  @P0 BRA `(.L_x_119) ;  /* 0x0000004000000947 */ /* 0x000fea0003800000 */
[----:B------:R-:W-:Y:S02]  /*06c0*/  MOV R10, 0x6e0 ;  /* 0x000006e0000a7802 */ /* 0x000fe40000000f00 */
[----:B------:R-:W-:Y:S05]  /*06d0*/  CALL.REL.NOINC `($__internal_2_$__cuda_sm20_rcp_rn_f32_slowpath) ;  /* 0x000000a000007944 */ /* 0x000fea0003c00000 */
[----:B-1----:R-:W-:Y:S01]  /*06e0*/  MOV R0, R9 ;  /* 0x0000000900007202 */ /* 0x002fe20000000f00 */
[----:B------:R-:W-:Y:S05]  /*06f0*/  BRA `(.L_x_120) ;  /* 0x0000004000007947 */ /* 0x000fea0003800000 */
.L_x_119:
[----:B------:R-:W0:Y:S02]  /*0700*/  MUFU.RCP R3, R2 ;  /* 0x0000000200037308 */ /* 0x000e240000001000 */
[----:B0-----:R-:W-:-:S04]  /*0710*/  FFMA R0, R2, R3, -1 ;  /* 0xbf80000002007423 */ /* 0x001fc80000000003 */
[----:B------:R-:W-:-:S04]  /*0720*/  FADD.FTZ R0, -R0, -RZ ;  /* 0x800000ff00007221 */ /* 0x000fc80000010100 */
[----:B------:R-:W-:Y:S02]  /*0730*/  FFMA R0, R3, R0, R3 ;  /* 0x0000000003007223 */ /* 0x000fe40000000003 */
.L_x_120:
[----:B------:R-:W-:Y:S05]  /*0740*/  BSYNC B0 ;  /* 0x0000000000007941 */ /* 0x000fea0003800000 */
.L_x_118:
[----:B------:R-:W-:-:S05]  /*0750*/  FMUL R7, R0, R7 ;  /* 0x0000000700077220 */ /* 0x000fca0000400000 */
[----:B------:R-:W-:Y:S01]  /*0760*/  STG.E [R4.64], R7 ;  /* 0x0000000704007986 */ /* 0x000fe2000c101904 */
[----:B------:R-:W-:Y:S05]  /*0770*/  EXIT ;  /* 0x000000000000794d */ /* 0x000fea0003800000 */
        .weak           $__internal_2_$__cuda_sm20_rcp_rn_f32_slowpath
        .type           $__internal_2_$__cuda_sm20_rcp_rn_f32_slowpath,@function
        .size           $__internal_2_$__cuda_sm20_rcp_rn_f32_slowpath,(.L_x_173 - $__internal_2_$__cuda_sm20_rcp_rn_f32_slowpath)
$__internal_2_$__cuda_sm20_rcp_rn_f32_slowpath:
        /* <DEDUP_REMOVED lines=15> */
.L_x_122:
        /* <DEDUP_REMOVED lines=16> */
[----:B------:R-:W-:Y:S02]  /*0970*/  LOP3.LUT R14, R14, R9, RZ, 0xc0, !PT ;  /* 0x000000090e0e7212 */ /* 0x000fe400078ec0ff */
[----:B------:R-:W-:-:S02]  /*0980*/  IADD3 R0, -R11, RZ, RZ ;  /* 0x000000ff0b007210 */ /* 0x000fc40007ffe1ff */
[-C--:B------:R-:W-:Y:S02]  /*0990*/  SHF.R.U32.HI R14, RZ, R15.reuse, R14 ;  /* 0x0000000fff0e7219 */ /* 0x080fe4000001160e */
[----:B------:R-:W-:Y:S02]  /*09a0*/  LOP3.LUT P1, RZ, R0, R15, R9, 0xf8, !PT ;  /* 0x0000000f00ff7212 */ /* 0x000fe4000782f809 */
[C---:B------:R-:W-:Y:S02]  /*09b0*/  LOP3.LUT P0, RZ, R14.reuse, 0x1, RZ, 0xc0, !PT ;  /* 0x000000010eff7812 */ /* 0x040fe4000780c0ff */
[----:B------:R-:W-:-:S04]  /*09c0*/  LOP3.LUT P2, RZ, R14, 0x2, RZ, 0xc0, !PT ;  /* 0x000000020eff7812 */ /* 0x000fc8000784c0ff */
[----:B------:R-:W-:Y:S02]  /*09d0*/  PLOP3.LUT P0, PT, P0, P1, P2, 0xe0, 0x0 ;  /* 0x000000000000781c */ /* 0x000fe40000703c20 */
[----:B------:R-:W-:Y:S02]  /*09e0*/  LOP3.LUT P1, RZ, R2, 0x7fffff, RZ, 0xc0, !PT ;  /* 0x007fffff02ff7812 */ /* 0x000fe4000782c0ff */
[----:B------:R-:W-:-:S05]  /*09f0*/  SEL R0, RZ, 0x1, !P0 ;  /* 0x00000001ff007807 */ /* 0x000fca0004000000 */
[----:B------:R-:W-:-:S05]  /*0a00*/  IMAD.MOV R0, RZ, RZ, -R0 ;  /* 0x000000ffff007224 */ /* 0x000fca00078e0a00 */
[----:B------:R-:W-:Y:S02]  /*0a10*/  ISETP.GE.AND P0, PT, R0, RZ, PT ;  /* 0x000000ff0000720c */ /* 0x000fe40003f06270 */
[----:B------:R-:W-:-:S04]  /*0a20*/  IADD3 R0, R13, -0xfc, RZ ;  /* 0xffffff040d007810 */ /* 0x000fc80007ffe0ff */
[----:B------:R-:W-:-:S07]  /*0a30*/  SHF.R.U32.HI R9, RZ, R0, R9 ;  /* 0x00000000ff097219 */ /* 0x000fce0000011609 */
[----:B------:R-:W-:-:S04]  /*0a40*/  @!P0 IADD3 R9, R9, 0x1, RZ ;  /* 0x0000000109098810 */ /* 0x000fc80007ffe0ff */
[----:B------:R-:W-:-:S04]  /*0a50*/  @!P1 SHF.L.U32 R9, R9, 0x1, RZ ;  /* 0x0000000109099819 */ /* 0x000fc800000006ff */
[----:B------:R-:W-:Y:S01]  /*0a60*/  LOP3.LUT R9, R9, 0x80000000, R2, 0xf8, !PT ;  /* 0x8000000009097812 */ /* 0x000fe200078ef802 */
[----:B------:R-:W-:Y:S05]  /*0a70*/  BRA `(.L_x_123) ;  /* 0x0000001000007947 */ /* 0x000fea0003800000 */
.L_x_124:
[----:B------:R0:W1:Y:S02]  /*0a80*/  MUFU.RCP R9, R2 ;  /* 0x0000000200097308 */ /* 0x0000640000001000 */
.L_x_123:
[----:B------:R-:W-:Y:S05]  /*0a90*/  BSYNC B1 ;  /* 0x0000000000017941 */ /* 0x000fea0003800000 */
.L_x_121:
[----:B------:R-:W-:-:S04]  /*0aa0*/  MOV R11, 0x0 ;  /* 0x00000000000b7802 */ /* 0x000fc80000000f00 */
[----:B------:R-:W-:Y:S05]  /*0ab0*/  RET.REL.NODEC R10 `(tvmgen_default_fused_split_sigmoid_sigmoid_multiply_sigmoid_tanh_multiply_add_tanh_multiply_sta_2bcd01aae566f75b__kernel_27) ;  /* 0xfffff5400a007950 */ /* 0x000fea0003c3ffff */
.L_x_125:
        /* <DEDUP_REMOVED lines=12> */
.L_x_173:


//--------------------- .text.tvmgen_default_fused_squeeze_concatenate_19_kernel --------------------------
	.section	.text.tvmgen_default_fused_squeeze_concatenate_19_kernel,"ax",@progbits
	.sectioninfo	@"SHI_REGISTERS=8"
	.align	128
        .global         tvmgen_default_fused_squeeze_concatenate_19_kernel
        .type           tvmgen_default_fused_squeeze_concatenate_19_kernel,@function
        .size           tvmgen_default_fused_squeeze_concatenate_19_kernel,(.L_x_268 - tvmgen_default_fused_squeeze_concatenate_19_kernel)
        .other          tvmgen_default_fused_squeeze_concatenate_19_kernel,@"STO_CUDA_ENTRY STV_DEFAULT"
tvmgen_default_fused_squeeze_concatenate_19_kernel:
.text.tvmgen_default_fused_squeeze_concatenate_19_kernel:
        /* <DEDUP_REMOVED lines=12> */
.L_x_126:
        /* <DEDUP_REMOVED lines=12> */
.L_x_268:


//--------------------- .text.tvmgen_default_fused_squeeze_concatenate_kernel --------------------------
	.section	.text.tvmgen_default_fused_squeeze_concatenate_kernel,"ax",@progbits
	.sectioninfo	@"SHI_REGISTERS=8"
	.align	128
        .global         tvmgen_default_fused_squeeze_concatenate_kernel
        .type           tvmgen_default_fused_squeeze_concatenate_kernel,@function
        .size           tvmgen_default_fused_squeeze_concatenate_kernel,(.L_x_269 - tvmgen_default_fused_squeeze_concatenate_kernel)
        .other          tvmgen_default_fused_squeeze_concatenate_kernel,@"STO_CUDA_ENTRY STV_DEFAULT"
tvmgen_default_fused_squeeze_concatenate_kernel:
.text.tvmgen_default_fused_squeeze_concatenate_kernel:
        /* <DEDUP_REMOVED lines=12> */
.L_x_127:
        /* <DEDUP_REMOVED lines=12> */
.L_x_269:


//--------------------- .text.tvmgen_default_fused_split_sigmoid_sigmoid_multiply_sigmoid_tanh_multiply_add_tanh_multiply_sta_2bcd01aae566f75b__kernel_16 --------------------------
	.section	.text.tvmgen_default_fused_split_sigmoid_sigmoid_multiply_sigmoid_tanh_multiply_add_tanh_multiply_sta_2bcd01aae566f75b__kernel_16,"ax",@progbits
	.sectioninfo	@"SHI_REGISTERS=8"
	.align	128
        .global         tvmgen_default_fused_split_sigmoid_sigmoid_multiply_sigmoid_tanh_multiply_add_tanh_multiply_sta_2bcd01aae566f75b__kernel_16
        .type           tvmgen_default_fused_split_sigmoid_sigmoid_multiply_sigmoid_tanh_multiply_add_tanh_multiply_sta_2bcd01aae566f75b__kernel_16,@function
        .size           tvmgen_default_fused_split_sigmoid_sigmoid_multiply_sigmoid_tanh_multiply_add_tanh_multiply_sta_2bcd01aae566f75b__kernel_16,(.L_x_270 - tvmgen_default_fused_split_sigmoid_sigmoid_multiply_sigmoid_tanh_multiply_add_tanh_multiply_sta_2bcd01aae566f75b__kernel_16)
        .other          tvmgen_default_fused_split_sigmoid_sigmoid_multiply_sigmoid_tanh_multiply_add_tanh_multiply_sta_2bcd01aae566f75b__kernel_16,@"STO_CUDA_ENTRY STV_DEFAULT"
tvmgen_default_fused_split_sigmoid_sigmoid_multiply_sigmoid_tanh_multiply_add_tanh_multiply_sta_2bcd01aae566f75b__kernel_16:
.text.tvmgen_default_fused_split_sigmoid_sigmoid_multiply_sigmoid_tanh_multiply_add_tanh_multiply_sta_2bcd01aae566f75b__kernel_16:
        /* <DEDUP_REMOVED lines=9> */
.L_x_128:
        /* <DEDUP_REMOVED lines=15> */
.L_x_270:


//--------------------- .text.tvmgen_default_fused_split_sigmoid_sigmoid_multiply_sigmoid_tanh_multiply_add_tanh_multiply_sta_2bcd01aae566f75b__kernel_3 --------------------------
	.section	.text.tvmgen_default_fused_split_sigmoid_sigmoid_multiply_sigmoid_tanh_multiply_add_tanh_multiply_sta_2bcd01aae566f75b__kernel_3,"ax",@progbits
	.sectioninfo	@"SHI_REGISTERS=8"
	.align	128
        .global         tvmgen_default_fused_split_sigmoid_sigmoid_multiply_sigmoid_tanh_multiply_add_tanh_multiply_sta_2bcd01aae566f75b__kernel_3
        .type           tvmgen_default_fused_split_sigmoid_sigmoid_multiply_sigmoid_tanh_multiply_add_tanh_multiply_sta_2bcd01aae566f75b__kernel_3,@function
        .size           tvmgen_default_fused_split_sigmoid_sigmoid_multiply_sigmoid_tanh_multiply_add_tanh_multiply_sta_2bcd01aae566f75b__kernel_3,(.L_x_271 - tvmgen_default_fused_split_sigmoid_sigmoid_multiply_sigmoid_tanh_multiply_add_tanh_multiply_sta_2bcd01aae566f75b__kernel_3)
        .other          tvmgen_default_fused_split_sigmoid_sigmoid_multiply_sigmoid_tanh_multiply_add_tanh_multiply_sta_2bcd01aae566f75b__kernel_3,@"STO_CUDA_ENTRY STV_DEFAULT"
tvmgen_default_fused_split_sigmoid_sigmoid_multiply_sigmoid_tanh_multiply_add_tanh_multiply_sta_2bcd01aae566f75b__kernel_3:
.text.tvmgen_default_fused_split_sigmoid_sigmoid_multiply_sigmoid_tanh_multiply_add_tanh_multiply_sta_2bcd01aae566f75b__kernel_3:
        /* <DEDUP_REMOVED lines=9> */
.L_x_129:
        /* <DEDUP_REMOVED lines=15> */
.L_x_271:


//--------------------- .text.tvmgen_default_fused_squeeze_concatenate_10_kernel --------------------------
	.section	.text.tvmgen_default_fused_squeeze_concatenate_10_kernel,"ax",@progbits
	.sectioninfo	@"SHI_REGISTERS=8"
	.align	128
        .global         tvmgen_default_fused_squeeze_concatenate_10_kernel
        .type           tvmgen_default_fused_squeeze_concatenate_10_kernel,@function
        .size           tvmgen_default_fused_squeeze_concatenate_10_kernel,(.L_x_272 - tvmgen_default_fused_squeeze_concatenate_10_kernel)
        .other          tvmgen_default_fused_squeeze_concatenate_10_kernel,@"STO_CUDA_ENTRY STV_DEFAULT"
tvmgen_default_fused_squeeze_concatenate_10_kernel:
.text.tvmgen_default_fused_squeeze_concatenate_10_kernel:
        /* <DEDUP_REMOVED lines=12> */
.L_x_130:
        /* <DEDUP_REMOVED lines=12> */
.L_x_272:


//--------------------- .text.tvmgen_default_fused_squeeze_concatenate_20_kernel --------------------------
	.section	.text.tvmgen_default_fused_squeeze_concatenate_20_kernel,"ax",@progbits
	.sectioninfo	@"SHI_REGISTERS=8"
	.align	128
        .global         tvmgen_default_fused_squeeze_concatenate_20_kernel
        .type           tvmgen_default_fused_squeeze_concatenate_20_kernel,@function
        .size           tvmgen_default_fused_squeeze_concatenate_20_kernel,(.L_x_273 - tvmgen_default_fused_squeeze_concatenate_20_kernel)
        .other          tvmgen_default_fused_squeeze_concatenate_20_kernel,@"STO_CUDA_ENTRY STV_DEFAULT"
tvmgen_default_fused_squeeze_concatenate_20_kernel:
.text.tvmgen_default_fused_squeeze_concatenate_20_kernel:
        /* <DEDUP_REMOVED lines=12> */
.L_x_131:
        /* <DEDUP_REMOVED lines=12> */
.L_x_273:


//--------------------- .text.tvmgen_default_fused_squeeze_concatenate_51_kernel --------------------------
	.section	.text.tvmgen_default_fused_squeeze_concatenate_51_kernel,"ax",@progbits
	.sectioninfo	@"SHI_REGISTERS=8"
	.align	128
        .global         tvmgen_default_fused_squeeze_concatenate_51_kernel
        .type           tvmgen_default_fused_squeeze_concatenate_51_kernel,@function
        .size           tvmgen_default_fused_squeeze_concatenate_51_kernel,(.L_x_274 - tvmgen_default_fused_squeeze_concatenate_51_kernel)
        .other          tvmgen_default_fused_squeeze_concatenate_51_kernel,@"STO_CUDA_ENTRY STV_DEFAULT"
tvmgen_default_fused_squeeze_concatenate_51_kernel:
.text.tvmgen_default_fused_squeeze_concatenate_51_kernel:
        /* <DEDUP_REMOVED lines=12> */
.L_x_132:
        /* <DEDUP_REMOVED lines=12> */
.L_x_274:


//--------------------- .text.tvmgen_default_fused_squeeze_concatenate_21_kernel --------------------------
	.section	.text.tvmgen_default_fused_squeeze_concatenate_21_kernel,"ax",@progbits
	.sectioninfo	@"SHI_REGISTERS=8"
	.align	128
        .global         tvmgen_default_fused_squeeze_concatenate_21_kernel
        .type           tvmgen_default_fused_squeeze_concatenate_21_kernel,@function
        .size           tvmgen_default_fused_squeeze_concatenate_21_kernel,(.L_x_275 - tvmgen_default_fused_squeeze_concatenate_21_kernel)
        .other          tvmgen_default_fused_squeeze_concatenate_21_kernel,@"STO_CUDA_ENTRY STV_DEFAULT"
tvmgen_default_fused_squeeze_concatenate_21_kernel:
.text.tvmgen_default_fused_squeeze_concatenate_21_kernel:
        /* <DEDUP_REMOVED lines=12> */
.L_x_133:
        /* <DEDUP_REMOVED lines=12> */
.L_x_275:


//--------------------- .text.tvmgen_default_fused_squeeze_concatenate_14_kernel --------------------------
	.section	.text.tvmgen_default_fused_squeeze_concatenate_14_kernel,"ax",@progbits
	.sectioninfo	@"SHI_REGISTERS=8"
	.align	128
        .global         tvmgen_default_fused_squeeze_concatenate_14_kernel
        .type           tvmgen_default_fused_squeeze_concatenate_14_kernel,@function
        .size           tvmgen_default_fused_squeeze_concatenate_14_kernel,(.L_x_276 - tvmgen_default_fused_squeeze_concatenate_14_kernel)
        .other          tvmgen_default_fused_squeeze_concatenate_14_kernel,@"STO_CUDA_ENTRY STV_DEFAULT"
tvmgen_default_fused_squeeze_concatenate_14_kernel:
.text.tvmgen_default_fused_squeeze_concatenate_14_kernel:
        /* <DEDUP_REMOVED lines=12> */
.L_x_134:
        /* <DEDUP_REMOVED lines=12> */
.L_x_276:


//--------------------- .text.tvmgen_default_fused_transpose_split_kernel_25 --------------------------
	.section	.text.tvmgen_default_fused_transpose_split_kernel_25,"ax",@progbits
	.sectioninfo	@"SHI_REGISTERS=8"
	.align	128
        .global         tvmgen_default_fused_transpose_split_kernel_25
        .type           tvmgen_default_fused_transpose_split_kernel_25,@function
        .size           tvmgen_default_fused_transpose_split_kernel_25,(.L_x_277 - tvmgen_default_fused_transpose_split_kernel_25)
        .other          tvmgen_default_fused_transpose_split_kernel_25,@"STO_CUDA_ENTRY STV_DEFAULT"
tvmgen_default_fused_transpose_split_kernel_25:
.text.tvmgen_default_fused_transpose_split_kernel_25:
        /* <DEDUP_REMOVED lines=9> */
.L_x_135:
        /* <DEDUP_REMOVED lines=15> */
.L_x_277:


//--------------------- .text.tvmgen_default_fused_squeeze_concatenate_30_kernel --------------------------
	.section	.text.tvmgen_default_fused_squeeze_concatenate_30_kernel,"ax",@progbits
	.sectioninfo	@"SHI_REGISTERS=8"
	.align	128
        .global         tvmgen_default_fused_squeeze_concatenate_30_kernel
        .type           tvmgen_default_fused_squeeze_concatenate_30_kernel,@function
        .size           tvmgen_default_fused_squeeze_concatenate_30_kernel,(.L_x_278 - tvmgen_default_fused_squeeze_concatenate_30_kernel)
        .other          tvmgen_default_fused_squeeze_concatenate_30_kernel,@"STO_CUDA_ENTRY STV_DEFAULT"
tvmgen_default_fused_squeeze_concatenate_30_kernel:
.text.tvmgen_default_fused_squeeze_concatenate_30_kernel:
        /* <DEDUP_REMOVED lines=12> */
.L_x_136:
        /* <DEDUP_REMOVED lines=12> */
.L_x_278:


//--------------------- .text.tvmgen_default_fused_transpose_split_kernel_23 --------------------------
	.section	.text.tvmgen_default_fused_transpose_split_kernel_23,"ax",@progbits
	.sectioninfo	@"SHI_REGISTERS=8"
	.align	128
        .global         tvmgen_default_fused_transpose_split_kernel_23
        .type           tvmgen_default_fused_transpose_split_kernel_23,@function
        .size           tvmgen_default_fused_transpose_split_kernel_23,(.L_x_279 - tvmgen_default_fused_transpose_split_kernel_23)
        .other          tvmgen_default_fused_transpose_split_kernel_23,@"STO_CUDA_ENTRY STV_DEFAULT"
tvmgen_default_fused_transpose_split_kernel_23:
.text.tvmgen_default_fused_transpose_split_kernel_23:
        /* <DEDUP_REMOVED lines=9> */
.L_x_137:
        /* <DEDUP_REMOVED lines=15> */
.L_x_279:


//--------------------- .text.tvmgen_default_fused_squeeze_concatenate_35_kernel --------------------------
	.section	.text.tvmgen_default_fused_squeeze_concatenate_35_kernel,"ax",@progbits
	.sectioninfo	@"SHI_REGISTERS=8"
	.align	128
        .global         tvmgen_default_fused_squeeze_concatenate_35_kernel
        .type           tvmgen_default_fused_squeeze_concatenate_35_kernel,@function
        .size           tvmgen_default_fused_squeeze_concatenate_35_kernel,(.L_x_280 - tvmgen_default_fused_squeeze_concatenate_35_kernel)
        .other          tvmgen_default_fused_squeeze_concatenate_35_kernel,@"STO_CUDA_ENTRY STV_DEFAULT"
tvmgen_default_fused_squeeze_concatenate_35_kernel:
.text.tvmgen_default_fused_squeeze_concatenate_35_kernel:
        /* <DEDUP_REMOVED lines=12> */
.L_x_138:
        /* <DEDUP_REMOVED lines=12> */
.L_x_280:


//--------------------- .text.tvmgen_default_fused_squeeze_concatenate_40_kernel --------------------------
	.section	.text.tvmgen_default_fused_squeeze_concatenate_40_kernel,"ax",@progbits
	.sectioninfo	@"SHI_REGISTERS=8"
	.align	128
        .global         tvmgen_default_fused_squeeze_concatenate_40_kernel
        .type           tvmgen_default_fused_squeeze_concatenate_40_kernel,@function
        .size           tvmgen_default_fused_squeeze_concatenate_40_kernel,(.L_x_281 - tvmgen_default_fused_squeeze_concatenate_40_kernel)
        .other          tvmgen_default_fused_squeeze_concatenate_40_kernel,@"STO_CUDA_ENTRY STV_DEFAULT"
tvmgen_default_fused_squeeze_concatenate_40_kernel:
.text.tvmgen_default_fused_squeeze_concatenate_40_kernel:
        /* <DEDUP_REMOVED lines=12> */
.L_x_139:
        /* <DEDUP_REMOVED lines=12> */
.L_x_281:


//--------------------- .text.tvmgen_default_fused_split_sigmoid_sigmoid_multiply_sigmoid_tanh_multiply_add_tanh_multiply_sta_2bcd01aae566f75b__kernel_21 --------------------------
	.section	.text.tvmgen_default_fused_split_sigmoid_sigmoid_multiply_sigmoid_tanh_multiply_add_tanh_multiply_sta_2bcd01aae566f75b__kernel_21,"ax",@progbits
	.sectioninfo	@"SHI_REGISTERS=8"
	.align	128
        .global         tvmgen_default_fused_split_sigmoid_sigmoid_multiply_sigmoid_tanh_multiply_add_tanh_multiply_sta_2bcd01aae566f75b__kernel_21
        .type           tvmgen_default_fused_split_sigmoid_sigmoid_multiply_sigmoid_tanh_multiply_add_tanh_multiply_sta_2bcd01aae566f75b__kernel_21,@function
        .size           tvmgen_default_fused_split_sigmoid_sigmoid_multiply_sigmoid_tanh_multiply_add_tanh_multiply_sta_2bcd01aae566f75b__kernel_21,(.L_x_282 - tvmgen_default_fused_split_sigmoid_sigmoid_multiply_sigmoid_tanh_multiply_add_tanh_multiply_sta_2bcd01aae566f75b__kernel_21)
        .other          tvmgen_default_fused_split_sigmoid_sigmoid_multiply_sigmoid_tanh_multiply_add_tanh_multiply_sta_2bcd01aae566f75b__kernel_21,@"STO_CUDA_ENTRY STV_DEFAULT"
tvmgen_default_fused_split_sigmoid_sigmoid_multiply_sigmoid_tanh_multiply_add_tanh_multiply_sta_2bcd01aae566f75b__kernel_21:
.text.tvmgen_default_fused_split_sigmoid_sigmoid_multiply_sigmoid_tanh_multiply_add_tanh_multiply_sta_2bcd01aae566f75b__kernel_21:
        /* <DEDUP_REMOVED lines=9> */
.L_x_140:
        /* <DEDUP_REMOVED lines=15> */
.L_x_282:


//--------------------- .text.tvmgen_default_fused_split_sigmoid_sigmoid_multiply_sigmoid_tanh_multiply_add_tanh_multiply_sta_4e0306112785fa15__kernel --------------------------
	.section	.text.tvmgen_default_fused_split_sigmoid_sigmoid_multiply_sigmoid_tanh_multiply_add_tanh_multiply_sta_4e0306112785fa15__kernel,"ax",@progbits
	.sectioninfo	@"SHI_REGISTERS=18"
	.align	128
        .global         tvmgen_default_fused_split_sigmoid_sigmoid_multiply_sigmoid_tanh_multiply_add_tanh_multiply_sta_4e0306112785fa15__kernel
        .type           tvmgen_default_fused_split_sigmoid_sigmoid_multiply_sigmoid_tanh_multiply_add_tanh_multiply_sta_4e0306112785fa15__kernel,@function
        .size           tvmgen_default_fused_split_sigmoid_sigmoid_multiply_sigmoid_tanh_multiply_add_tanh_multiply_sta_4e0306112785fa15__kernel,(.L_x_174 - tvmgen_default_fused_split_sigmoid_sigmoid_multiply_sigmoid_tanh_multiply_add_tanh_multiply_sta_4e0306112785fa15__kernel)
        .other          tvmgen_default_fused_split_sigmoid_sigmoid_multiply_sigmoid_tanh_multiply_add_tanh_multiply_sta_4e0306112785fa15__kernel,@"STO_CUDA_ENTRY STV_DEFAULT"
tvmgen_default_fused_split_sigmoid_sigmoid_multiply_sigmoid_tanh_multiply_add_tanh_multiply_sta_4e0306112785fa15__kernel:
.text.tvmgen_default_fused_split_sigmoid_sigmoid_multiply_sigmoid_tanh_multiply_add_tanh_multiply_sta_4e0306112785fa15__kernel:
        /* <DEDUP_REMOVED lines=43> */
[----:B-----5:R-:W-:Y:S05]  /*02b0*/  CALL.REL.NOINC `($__internal_3_$__cuda_sm20_rcp_rn_f32_slowpath) ;  /* 0x000004c000007944 */ /* 0x020fea0003c00000 */
[----:B------:R-:W-:Y:S05]  /*02c0*/  BRA `(.L_x_143) ;  /* 0x0000004000007947 */ /* 0x000fea0003800000 */
.L_x_142:
[----:B------:R-:W0:Y:S02]  /*02d0*/  MUFU.RCP R9, R10 ;  /* 0x0000000a00097308 */ /* 0x000e240000001000 */
[----:B0-----:R-:W-:-:S04]  /*02e0*/  FFMA R0, R10, R9, -1 ;  /* 0xbf8000000a007423 */ /* 0x001fc80000000009 */
[----:B------:R-:W-:-:S04]  /*02f0*/  FADD.FTZ R0, -R0, -RZ ;  /* 0x800000ff00007221 */ /* 0x000fc80000010100 */
[----:B------:R-:W-:Y:S02]  /*0300*/  FFMA R9, R9, R0, R9 ;  /* 0x0000000009097223 */ /* 0x000fe40000000009 */
.L_x_143:
[----:B------:R-:W-:Y:S05]  /*0310*/  BSYNC B0 ;  /* 0x0000000000007941 */ /* 0x000fea0003800000 */
.L_x_141:
        /* <DEDUP_REMOVED lines=14> */
[----:B------:R-:W-:Y:S05]  /*0400*/  CALL.REL.NOINC `($__internal_3_$__cuda_sm20_rcp_rn_f32_slowpath) ;  /* 0x0000037000007944 */ /* 0x000fea0003c00000 */
[----:B-1----:R-:W-:Y:S01]  /*0410*/  MOV R0, R9 ;  /* 0x0000000900007202 */ /* 0x002fe20000000f00 */
[----:B------:R-:W-:Y:S05]  /*0420*/  BRA `(.L_x_146) ;  /* 0x0000004000007947 */ /* 0x000fea0003800000 */
.L_x_145:
[----:B------:R-:W0:Y:S02]  /*0430*/  MUFU.RCP R7, R2 ;  /* 0x0000000200077308 */ /* 0x000e240000001000 */
[----:B0-----:R-:W-:-:S04]  /*0440*/  FFMA R0, R2, R7, -1 ;  /* 0xbf80000002007423 */ /* 0x001fc80000000007 */
[----:B------:R-:W-:-:S04]  /*0450*/  FADD.FTZ R0, -R0, -RZ ;  /* 0x800000ff00007221 */ /* 0x000fc80000010100 */
[----:B------:R-:W-:Y:S02]  /*0460*/  FFMA R0, R7, R0, R7 ;  /* 0x0000000007007223 */ /* 0x000fe40000000007 */
.L_x_146:
[----:B------:R-:W-:Y:S05]  /*0470*/  BSYNC B0 ;  /* 0x0000000000007941 */ /* 0x000fea0003800000 */
.L_x_144:
        /* <DEDUP_REMOVED lines=14> */
.L_x_148:
[----:B------:R-:W-:Y:S01]  /*0560*/  IMAD.MOV.U32 R0, RZ, RZ, 0x3c80f082 ;  /* 0x3c80f082ff007424 */ /* 0x000fe200078e00ff */
[----:B------:R-:W-:-:S04]  /*0570*/  FMUL R5, R7, R7 ;  /* 0x0000000707057220 */ /* 0x000fc80000400000 */
[----:B------:R-:W-:-:S04]  /*0580*/  FFMA R0, R5, R0, -0.052303962409496307373 ;  /* 0xbd563cae05007423 */ /* 0x000fc80000000000 */
[----:B------:R-:W-:-:S04]  /*0590*/  FFMA R0, R5, R0, 0.1331529766321182251 ;  /* 0x3e08594105007423 */ /* 0x000fc80000000000 */
[----:B------:R-:W-:-:S04]  /*05a0*/  FFMA R0, R5, R0, -0.33332768082618713379 ;  /* 0xbeaaa9ed05007423 */ /* 0x000fc80000000000 */
[----:B------:R-:W-:-:S04]  /*05b0*/  FFMA R0, R5, R0, RZ ;  /* 0x0000000005007223 */ /* 0x000fc800000000ff */
[----:B------:R-:W-:Y:S02]  /*05c0*/  FFMA R7, R7, R0, R7 ;  /* 0x0000000007077223 */ /* 0x000fe40000000007 */
.L_x_149:
[----:B------:R-:W-:Y:S05]  /*05d0*/  BSYNC B0 ;  /* 0x0000000000007941 */ /* 0x000fea0003800000 */
.L_x_147:
        /* <DEDUP_REMOVED lines=15> */
[----:B------:R-:W-:Y:S05]  /*06d0*/  CALL.REL.NOINC `($__internal_3_$__cuda_sm20_rcp_rn_f32_slowpath) ;  /* 0x000000a000007944 */ /* 0x000fea0003c00000 */
[----:B-1----:R-:W-:Y:S01]  /*06e0*/  MOV R0, R9 ;  /* 0x0000000900007202 */ /* 0x002fe20000000f00 */
[----:B------:R-:W-:Y:S05]  /*06f0*/  BRA `(.L_x_152) ;  /* 0x0000004000007947 */ /* 0x000fea0003800000 */
.L_x_151:
[----:B------:R-:W0:Y:S02]  /*0700*/  MUFU.RCP R3, R2 ;  /* 0x0000000200037308 */ /* 0x000e240000001000 */
[----:B0-----:R-:W-:-:S04]  /*0710*/  FFMA R0, R2, R3, -1 ;  /* 0xbf80000002007423 */ /* 0x001fc80000000003 */
[----:B------:R-:W-:-:S04]  /*0720*/  FADD.FTZ R0, -R0, -RZ ;  /* 0x800000ff00007221 */ /* 0x000fc80000010100 */
[----:B------:R-:W-:Y:S02]  /*0730*/  FFMA R0, R3, R0, R3 ;  /* 0x0000000003007223 */ /* 0x000fe40000000003 */
.L_x_152:
[----:B------:R-:W-:Y:S05]  /*0740*/  BSYNC B0 ;  /* 0x0000000000007941 */ /* 0x000fea0003800000 */
.L_x_150:
[----:B------:R-:W-:-:S05]  /*0750*/  FMUL R7, R0, R7 ;  /* 0x0000000700077220 */ /* 0x000fca0000400000 */
[----:B------:R-:W-:Y:S01]  /*0760*/  STG.E [R4.64], R7 ;  /* 0x0000000704007986 */ /* 0x000fe2000c101904 */
[----:B------:R-:W-:Y:S05]  /*0770*/  EXIT ;  /* 0x000000000000794d */ /* 0x000fea0003800000 */
        .weak           $__internal_3_$__cuda_sm20_rcp_rn_f32_slowpath
        .type           $__internal_3_$__cuda_sm20_rcp_rn_f32_slowpath,@function
        .size           $__internal_3_$__cuda_sm20_rcp_rn_f32_slowpath,(.L_x_174 - $__internal_3_$__cuda_sm20_rcp_rn_f32_slowpath)
$__internal_3_$__cuda_sm20_rcp_rn_f32_slowpath:
        /* <DEDUP_REMOVED lines=15> */
.L_x_154:
        /* <DEDUP_REMOVED lines=33> */
.L_x_156:
[----:B------:R0:W1:Y:S02]  /*0a80*/  MUFU.RCP R9, R2 ;  /* 0x0000000200097308 */ /* 0x0000640000001000 */
.L_x_155:
[----:B------:R-:W-:Y:S05]  /*0a90*/  BSYNC B1 ;  /* 0x0000000000017941 */ /* 0x000fea0003800000 */
.L_x_153:
[----:B------:R-:W-:-:S04]  /*0aa0*/  MOV R11, 0x0 ;  /* 0x00000000000b7802 */ /* 0x000fc80000000f00 */
[----:B------:R-:W-:Y:S05]  /*0ab0*/  RET.REL.NODEC R10 `(tvmgen_default_fused_split_sigmoid_sigmoid_multiply_sigmoid_tanh_multiply_add_tanh_multiply_sta_4e0306112785fa15__kernel) ;  /* 0xfffff5400a007950 */ /* 0x000fea0003c3ffff */
.L_x_157:
        /* <DEDUP_REMOVED lines=12> */
.L_x_174:


//--------------------- .text.tvmgen_default_fused_squeeze_concatenate_9_kernel --------------------------
	.section	.text.tvmgen_default_fused_squeeze_concatenate_9_kernel,"ax",@progbits
	.sectioninfo	@"SHI_REGISTERS=8"
	.align	128
        .global         tvmgen_default_fused_squeeze_concatenate_9_kernel
        .type           tvmgen_default_fused_squeeze_concatenate_9_kernel,@function
        .size           tvmgen_default_fused_squeeze_concatenate_9_kernel,(.L_x_284 - tvmgen_default_fused_squeeze_concatenate_9_kernel)
        .other          tvmgen_default_fused_squeeze_concatenate_9_kernel,@"STO_CUDA_ENTRY STV_DEFAULT"
tvmgen_default_fused_squeeze_concatenate_9_kernel:
.text.tvmgen_default_fused_squeeze_concatenate_9_kernel:
        /* <DEDUP_REMOVED lines=12> */
.L_x_158:
        /* <DEDUP_REMOVED lines=12> */
.L_x_284:


//--------------------- .text.tvmgen_default_fused_transpose_split_kernel_13 --------------------------
	.section	.text.tvmgen_default_fused_transpose_split_kernel_13,"ax",@progbits
	.sectioninfo	@"SHI_REGISTERS=8"
	.align	128
        .global         tvmgen_default_fused_transpose_split_kernel_13
        .type           tvmgen_default_fused_transpose_split_kernel_13,@function
        .size           tvmgen_default_fused_transpose_split_kernel_13,(.L_x_285 - tvmgen_default_fused_transpose_split_kernel_13)
        .other          tvmgen_default_fused_transpose_split_kernel_13,@"STO_CUDA_ENTRY STV_DEFAULT"
tvmgen_default_fused_transpose_split_kernel_13:
.text.tvmgen_default_fused_transpose_split_kernel_13:
        /* <DEDUP_REMOVED lines=9> */
.L_x_159:
        /* <DEDUP_REMOVED lines=15> */
.L_x_285:


//--------------------- .text.tvmgen_default_fused_squeeze_concatenate_22_kernel --------------------------
	.section	.text.tvmgen_default_fused_squeeze_concatenate_22_kernel,"ax",@progbits
	.sectioninfo	@"SHI_REGISTERS=8"
	.align	128
        .global         tvmgen_default_fused_squeeze_concatenate_22_kernel
        .type           tvmgen_default_fused_squeeze_concatenate_22_kernel,@function
        .size           tvmgen_default_fused_squeeze_concatenate_22_kernel,(.L_x_286 - tvmgen_default_fused_squeeze_concatenate_22_kernel)
        .other          tvmgen_default_fused_squeeze_concatenate_22_kernel,@"STO_CUDA_ENTRY STV_DEFAULT"
tvmgen_default_fused_squeeze_concatenate_22_kernel:
.text.tvmgen_default_fused_squeeze_concatenate_22_kernel:
        /* <DEDUP_REMOVED lines=12> */
.L_x_160:
        /* <DEDUP_REMOVED lines=12> */
.L_x_286:


//--------------------- .text.tvmgen_default_fused_transpose_split_kernel_3 --------------------------
	.section	.text.tvmgen_default_fused_transpose_split_kernel_3,"ax",@progbits
	.sectioninfo	@"SHI_REGISTERS=8"
	.align	128
        .global         tvmgen_default_fused_transpose_split_kernel_3
        .type           tvmgen_default_fused_transpose_split_kernel_3,@function
        .size           tvmgen_default_fused_transpose_split_kernel_3,(.L_x_287 - tvmgen_default_fused_transpose_split_kernel_3)
        .other          tvmgen_default_fused_transpose_split_kernel_3,@"STO_CUDA_ENTRY STV_DEFAULT"
tvmgen_default_fused_transpose_split_kernel_3:
.text.tvmgen_default_fused_transpose_split_kernel_3:
        /* <DEDUP_REMOVED lines=9> */
.L_x_161:
        /* <DEDUP_REMOVED lines=15> */
.L_x_287:


//--------------------- .text.tvmgen_default_fused_split_sigmoid_sigmoid_multiply_sigmoid_tanh_multiply_add_tanh_multiply_sta_2bcd01aae566f75b__kernel_5 --------------------------
	.section	.text.tvmgen_default_fused_split_sigmoid_sigmoid_multiply_sigmoid_tanh_multiply_add_tanh_multiply_sta_2bcd01aae566f75b__kernel_5,"ax",@progbits
	.sectioninfo	@"SHI_REGISTERS=8"
	.align	128
        .global         tvmgen_default_fused_split_sigmoid_sigmoid_multiply_sigmoid_tanh_multiply_add_tanh_multiply_sta_2bcd01aae566f75b__kernel_5
        .type           tvmgen_default_fused_split_sigmoid_sigmoid_multiply_sigmoid_tanh_multiply_add_tanh_multiply_sta_2bcd01aae566f75b__kernel_5,@function
        .size           tvmgen_default_fused_split_sigmoid_sigmoid_multiply_sigmoid_tanh_multiply_add_tanh_multiply_sta_2bcd01aae566f75b__kernel_5,(.L_x_288 - tvmgen_default_fused_split_sigmoid_sigmoid_multiply_sigmoid_tanh_multiply_add_tanh_multiply_sta_2bcd01aae566f75b__kernel_5)
        .other          tvmgen_default_fused_split_sigmoid_sigmoid_multiply_sigmoid_tanh_multiply_add_tanh_multiply_sta_2bcd01aae566f75b__kernel_5,@"STO_CUDA_ENTRY STV_DEFAULT"
tvmgen_default_fused_split_sigmoid_sigmoid_multiply_sigmoid_tanh_multiply_add_tanh_multiply_sta_2bcd01aae566f75b__kernel_5:
.text.tvmgen_default_fused_split_sigmoid_sigmoid_multiply_sigmoid_tanh_multiply_add_tanh_multiply_sta_2bcd01aae566f75b__kernel_5:
        /* <DEDUP_REMOVED lines=9> */
.L_x_162:
        /* <DEDUP_REMOVED lines=15> */
.L_x_288:


//--------------------- .text.tvmgen_default_fused_squeeze_concatenate_27_kernel --------------------------
	.section	.text.tvmgen_default_fused_squeeze_concatenate_27_kernel,"ax",@progbits
	.sectioninfo	@"SHI_REGISTERS=8"
	.align	128
        .global         tvmgen_default_fused_squeeze_concatenate_27_kernel
        .type           tvmgen_default_fused_squeeze_concatenate_27_kernel,@function
        .size           tvmgen_default_fused_squeeze_concatenate_27_kernel,(.L_x_289 - tvmgen_default_fused_squeeze_concatenate_27_kernel)
        .other          tvmgen_default_fused_squeeze_concatenate_27_kernel,@"STO_CUDA_ENTRY STV_DEFAULT"
tvmgen_default_fused_squeeze_concatenate_27_kernel:
.text.tvmgen_default_fused_squeeze_concatenate_27_kernel:
        /* <DEDUP_REMOVED lines=12> */
.L_x_163:
        /* <DEDUP_REMOVED lines=12> */
.L_x_289:


//--------------------- .text.tvmgen_default_fused_split_sigmoid_sigmoid_multiply_sigmoid_tanh_multiply_add_tanh_multiply_sta_2bcd01aae566f75b__kernel_23 --------------------------
	.section	.text.tvmgen_default_fused_split_sigmoid_sigmoid_multiply_sigmoid_tanh_multiply_add_tanh_multiply_sta_2bcd01aae566f75b__kernel_23,"ax",@progbits
	.sectioninfo	@"SHI_REGISTERS=8"
	.align	128
        .global         tvmgen_default_fused_split_sigmoid_sigmoid_multiply_sigmoid_tanh_multiply_add_tanh_multiply_sta_2bcd01aae566f75b__kernel_23
        .type           tvmgen_default_fused_split_sigmoid_sigmoid_multiply_sigmoid_tanh_multiply_add_tanh_multiply_sta_2bcd01aae566f75b__kernel_23,@function
        .size           tvmgen_default_fused_split_sigmoid_sigmoid_multiply_sigmoid_tanh_multiply_add_tanh_multiply_sta_2bcd01aae566f75b__kernel_23,(.L_x_290 - tvmgen_default_fused_split_sigmoid_sigmoid_multiply_sigmoid_tanh_multiply_add_tanh_multiply_sta_2bcd01aae566f75b__kernel_23)
        .other          tvmgen_default_fused_split_sigmoid_sigmoid_multiply_sigmoid_tanh_multiply_add_tanh_multiply_sta_2bcd01aae566f75b__kernel_23,@"STO_CUDA_ENTRY STV_DEFAULT"
tvmgen_default_fused_split_sigmoid_sigmoid_multiply_sigmoid_tanh_multiply_add_tanh_multiply_sta_2bcd01aae566f75b__kernel_23:
.text.tvmgen_default_fused_split_sigmoid_sigmoid_multiply_sigmoid_tanh_multiply_add_tanh_multiply_sta_2bcd01aae566f75b__kernel_23:
        /* <DEDUP_REMOVED lines=9> */
.L_x_164:
        /* <DEDUP_REMOVED lines=15> */
.L_x_290:


//--------------------- .text.tvmgen_default_fused_split_kernel_1 --------------------------
	.section	.text.tvmgen_default_fused_split_kernel_1,"ax",@progbits
	.sectioninfo	@"SHI_REGISTERS=8"
	.align	128
        .global         tvmgen_default_fused_split_kernel_1
        .type           tvmgen_default_fused_split_kernel_1,@function
        .size           tvmgen_default_fused_split_kernel_1,(.L_x_291 - tvmgen_default_fused_split_kernel_1)
        .other          tvmgen_default_fused_split_kernel_1,@"STO_CUDA_ENTRY STV_DEFAULT"
tvmgen_default_fused_split_kernel_1:
.text.tvmgen_default_fused_split_kernel_1:
        /* <DEDUP_REMOVED lines=9> */
.L_x_165:
        /* <DEDUP_REMOVED lines=15> */
.L_x_291:


//--------------------- .text.tvmgen_default_fused_split_kernel_3 --------------------------
	.section	.text.tvmgen_default_fused_split_kernel_3,"ax",@progbits
	.sectioninfo	@"SHI_REGISTERS=8"
	.align	128
        .global         tvmgen_default_fused_split_kernel_3
        .type           tvmgen_default_fused_split_kernel_3,@function
        .size           tvmgen_default_fused_split_kernel_3,(.L_x_292 - tvmgen_default_fused_split_kernel_3)
        .other          tvmgen_default_fused_split_kernel_3,@"STO_CUDA_ENTRY STV_DEFAULT"
tvmgen_default_fused_split_kernel_3:
.text.tvmgen_default_fused_split_kernel_3:
        /* <DEDUP_REMOVED lines=9> */
.L_x_166:
        /* <DEDUP_REMOVED lines=15> */
.L_x_292:


//--------------------- .text.tvmgen_default_fused_transpose_split_kernel_10 --------------------------
	.section	.text.tvmgen_default_fused_transpose_split_kernel_10,"ax",@progbits
	.sectioninfo	@"SHI_REGISTERS=8"
	.align	128
        .global         tvmgen_default_fused_transpose_split_kernel_10
        .type           tvmgen_default_fused_transpose_split_kernel_10,@function
        .size           tvmgen_default_fused_transpose_split_kernel_10,(.L_x_293 - tvmgen_default_fused_transpose_split_kernel_10)
        .other          tvmgen_default_fused_transpose_split_kernel_10,@"STO_CUDA_ENTRY STV_DEFAULT"
tvmgen_default_fused_transpose_split_kernel_10:
.text.tvmgen_default_fused_transpose_split_kernel_10:
        /* <DEDUP_REMOVED lines=9> */
.L_x_167:
        /* <DEDUP_REMOVED lines=15> */
.L_x_293:


//--------------------- .text.tvmgen_default_fused_squeeze_concatenate_13_kernel --------------------------
	.section	.text.tvmgen_default_fused_squeeze_concatenate_13_kernel,"ax",@progbits
	.sectioninfo	@"SHI_REGISTERS=8"
	.align	128
        .global         tvmgen_default_fused_squeeze_concatenate_13_kernel
        .type           tvmgen_default_fused_squeeze_concatenate_13_kernel,@function
        .size           tvmgen_default_fused_squeeze_concatenate_13_kernel,(.L_x_294 - tvmgen_default_fused_squeeze_concatenate_13_kernel)
        .other          tvmgen_default_fused_squeeze_concatenate_13_kernel,@"STO_CUDA_ENTRY STV_DEFAULT"
tvmgen_default_fused_squeeze_concatenate_13_kernel:
.text.tvmgen_default_fused_squeeze_concatenate_13_kernel:
        /* <DEDUP_REMOVED lines=12> */
.L_x_168:
        /* <DEDUP_REMOVED lines=12> */
.L_x_294:


//--------------------- .text.tvmgen_default_fused_squeeze_concatenate_36_kernel --------------------------
	.section	.text.tvmgen_default_fused_squeeze_concatenate_36_kernel,"ax",@progbits
	.sectioninfo	@"SHI_REGISTERS=8"
	.align	128
        .global         tvmgen_default_fused_squeeze_concatenate_36_kernel
        .type           tvmgen_default_fused_squeeze_concatenate_36_kernel,@function
        .size           tvmgen_default_fused_squeeze_concatenate_36_kernel,(.L_x_295 - tvmgen_default_fused_squeeze_concatenate_36_kernel)
        .other          tvmgen_default_fused_squeeze_concatenate_36_kernel,@"STO_CUDA_ENTRY STV_DEFAULT"
tvmgen_default_fused_squeeze_concatenate_36_kernel:
.text.tvmgen_default_fused_squeeze_concatenate_36_kernel:
        /* <DEDUP_REMOVED lines=12> */
.L_x_169:
        /* <DEDUP_REMOVED lines=12> */
.L_x_295:


//--------------------- .text.tvmgen_default_fused_squeeze_concatenate_33_kernel --------------------------
	.section	.text.tvmgen_default_fused_squeeze_concatenate_33_kernel,"ax",@progbits
	.sectioninfo	@"SHI_REGISTERS=8"
	.align	128
        .global         tvmgen_default_fused_squeeze_concatenate_33_kernel
        .type           tvmgen_default_fused_squeeze_concatenate_33_kernel,@function
        .size           tvmgen_default_fused_squeeze_concatenate_33_kernel,(.L_x_296 - tvmgen_default_fused_squeeze_concatenate_33_kernel)
        .other          tvmgen_default_fused_squeeze_concatenate_33_kernel,@"STO_CUDA_ENTRY STV_DEFAULT"
tvmgen_default_fused_squeeze_concatenate_33_kernel:
.text.tvmgen_default_fused_squeeze_concatenate_33_kernel:
        /* <DEDUP_REMOVED lines=12> */
.L_x_170:
        /* <DEDUP_REMOVED lines=12> */
.L_x_296:


//--------------------- .nv.shared.tvmgen_default_fused_nn_dense_add_1_kernel --------------------------
	.section	.nv.shared.tvmgen_default_fused_nn_dense_add_1_kernel,"aw",@nobits
	.sectionflags	@""
	.align	4
.nv.shared.tvmgen_default_fused_nn_dense_add_1_kernel:
	.zero		16


//--------------------- .nv.shared.tvmgen_default_fused_nn_dense_add_kernel --------------------------
	.section	.nv.shared.tvmgen_default_fused_nn_dense_add_kernel,"aw",@nobits
	.sectionflags	@""
	.align	4
.nv.shared.tvmgen_default_fused_nn_dense_add_kernel:
	.zero		16


//--------------------- .nv.shared.tvmgen_default_fused_nn_dense_add_2_kernel --------------------------
	.section	.nv.shared.tvmgen_default_fused_nn_dense_add_2_kernel,"aw",@nobits
	.sectionflags	@""
	.align	4
.nv.shared.tvmgen_default_fused_nn_dense_add_2_kernel:
	.zero		16
